//
// Generated by NVIDIA NVVM Compiler
//
// Compiler Build ID: CL-36424714
// Cuda compilation tools, release 13.0, V13.0.88
// Based on NVVM 20.0.0
//

.version 9.0
.target sm_100
.address_size 64

	// .globl	_ZN3cub18CUB_300001_SM_10006detail11EmptyKernelIvEEvv
// _ZZN3cub18CUB_300001_SM_10006detail6reduce28DeviceReduceSingleTileKernelINS2_10policy_hubI11minmax_pairIiEj16minmax_binary_opIiEE10Policy1000EN6thrust24THRUST_300001_SM_1000_NS6detail15normal_iteratorINSC_10device_ptrIfEEEEPS6_jS8_S6_S6_15minmax_unary_opIiEEEvT0_T1_T2_T3_T4_T6_E12temp_storage has been demoted
// _ZZN3cub18CUB_300001_SM_10006detail6reduce18DeviceReduceKernelINS2_10policy_hubI11minmax_pairIiEj16minmax_binary_opIiEE10Policy1000EN6thrust24THRUST_300001_SM_1000_NS6detail15normal_iteratorINSC_10device_ptrIfEEEEjS8_S6_15minmax_unary_opIiEEEvT0_PT3_T1_NS0_13GridEvenShareISN_EET2_T4_E12temp_storage has been demoted
// _ZZN3cub18CUB_300001_SM_10006detail6reduce28DeviceReduceSingleTileKernelINS2_10policy_hubI11minmax_pairIiEj16minmax_binary_opIiEE10Policy1000EPS6_SB_iS8_S6_S6_N4cuda3std3__410__identityEEEvT0_T1_T2_T3_T4_T6_E12temp_storage has been demoted
// _ZZN3cub18CUB_300001_SM_10006detail6reduce28DeviceReduceSingleTileKernelINS2_10policy_hubI11minmax_pairIiEy16minmax_binary_opIiEE10Policy1000EN6thrust24THRUST_300001_SM_1000_NS6detail15normal_iteratorINSC_10device_ptrIfEEEEPS6_yS8_S6_S6_15minmax_unary_opIiEEEvT0_T1_T2_T3_T4_T6_E12temp_storage has been demoted
// _ZZN3cub18CUB_300001_SM_10006detail6reduce18DeviceReduceKernelINS2_10policy_hubI11minmax_pairIiEy16minmax_binary_opIiEE10Policy1000EN6thrust24THRUST_300001_SM_1000_NS6detail15normal_iteratorINSC_10device_ptrIfEEEEyS8_S6_15minmax_unary_opIiEEEvT0_PT3_T1_NS0_13GridEvenShareISN_EET2_T4_E12temp_storage has been demoted
// _ZZN3cub18CUB_300001_SM_10006detail6reduce28DeviceReduceSingleTileKernelINS2_10policy_hubI11minmax_pairIiEy16minmax_binary_opIiEE10Policy1000EPS6_SB_iS8_S6_S6_N4cuda3std3__410__identityEEEvT0_T1_T2_T3_T4_T6_E12temp_storage has been demoted
.global .align 1 .b8 _ZN30_INTERNAL_7052f3dc_4_k_cu_main4cuda3std3__45__cpo5beginE[1];
.global .align 1 .b8 _ZN30_INTERNAL_7052f3dc_4_k_cu_main4cuda3std3__45__cpo3endE[1];
.global .align 1 .b8 _ZN30_INTERNAL_7052f3dc_4_k_cu_main4cuda3std3__45__cpo6cbeginE[1];
.global .align 1 .b8 _ZN30_INTERNAL_7052f3dc_4_k_cu_main4cuda3std3__45__cpo4cendE[1];
.global .align 1 .b8 _ZN30_INTERNAL_7052f3dc_4_k_cu_main4cuda3std3__45__cpo6rbeginE[1];
.global .align 1 .b8 _ZN30_INTERNAL_7052f3dc_4_k_cu_main4cuda3std3__45__cpo4rendE[1];
.global .align 1 .b8 _ZN30_INTERNAL_7052f3dc_4_k_cu_main4cuda3std3__45__cpo7crbeginE[1];
.global .align 1 .b8 _ZN30_INTERNAL_7052f3dc_4_k_cu_main4cuda3std3__45__cpo5crendE[1];
.global .align 1 .b8 _ZN30_INTERNAL_7052f3dc_4_k_cu_main4cuda3std3__432_GLOBAL__N__7052f3dc_4_k_cu_main6ignoreE[1];
.global .align 1 .b8 _ZN30_INTERNAL_7052f3dc_4_k_cu_main4cuda3std3__419piecewise_constructE[1];
.global .align 1 .b8 _ZN30_INTERNAL_7052f3dc_4_k_cu_main4cuda3std3__48in_placeE[1];
.global .align 1 .b8 _ZN30_INTERNAL_7052f3dc_4_k_cu_main4cuda3std3__420unreachable_sentinelE[1];
.global .align 1 .b8 _ZN30_INTERNAL_7052f3dc_4_k_cu_main4cuda3std3__47nulloptE[1];
.global .align 1 .b8 _ZN30_INTERNAL_7052f3dc_4_k_cu_main4cuda3std3__48unexpectE[1];
.global .align 1 .b8 _ZN30_INTERNAL_7052f3dc_4_k_cu_main4cuda3std6ranges3__45__cpo4swapE[1];
.global .align 1 .b8 _ZN30_INTERNAL_7052f3dc_4_k_cu_main4cuda3std6ranges3__45__cpo9iter_moveE[1];
.global .align 1 .b8 _ZN30_INTERNAL_7052f3dc_4_k_cu_main4cuda3std6ranges3__45__cpo5beginE[1];
.global .align 1 .b8 _ZN30_INTERNAL_7052f3dc_4_k_cu_main4cuda3std6ranges3__45__cpo3endE[1];
.global .align 1 .b8 _ZN30_INTERNAL_7052f3dc_4_k_cu_main4cuda3std6ranges3__45__cpo6cbeginE[1];
.global .align 1 .b8 _ZN30_INTERNAL_7052f3dc_4_k_cu_main4cuda3std6ranges3__45__cpo4cendE[1];
.global .align 1 .b8 _ZN30_INTERNAL_7052f3dc_4_k_cu_main4cuda3std6ranges3__45__cpo7advanceE[1];
.global .align 1 .b8 _ZN30_INTERNAL_7052f3dc_4_k_cu_main4cuda3std6ranges3__45__cpo9iter_swapE[1];
.global .align 1 .b8 _ZN30_INTERNAL_7052f3dc_4_k_cu_main4cuda3std6ranges3__45__cpo4nextE[1];
.global .align 1 .b8 _ZN30_INTERNAL_7052f3dc_4_k_cu_main4cuda3std6ranges3__45__cpo4prevE[1];
.global .align 1 .b8 _ZN30_INTERNAL_7052f3dc_4_k_cu_main4cuda3std6ranges3__45__cpo4dataE[1];
.global .align 1 .b8 _ZN30_INTERNAL_7052f3dc_4_k_cu_main4cuda3std6ranges3__45__cpo5cdataE[1];
.global .align 1 .b8 _ZN30_INTERNAL_7052f3dc_4_k_cu_main4cuda3std6ranges3__45__cpo4sizeE[1];
.global .align 1 .b8 _ZN30_INTERNAL_7052f3dc_4_k_cu_main4cuda3std6ranges3__45__cpo5ssizeE[1];
.global .align 1 .b8 _ZN30_INTERNAL_7052f3dc_4_k_cu_main4cuda3std6ranges3__45__cpo8distanceE[1];
.global .align 1 .b8 _ZN30_INTERNAL_7052f3dc_4_k_cu_main6thrust24THRUST_300001_SM_1000_NS8cuda_cub3parE[1];
.global .align 1 .b8 _ZN30_INTERNAL_7052f3dc_4_k_cu_main6thrust24THRUST_300001_SM_1000_NS8cuda_cub10par_nosyncE[1];
.global .align 1 .b8 _ZN30_INTERNAL_7052f3dc_4_k_cu_main6thrust24THRUST_300001_SM_1000_NS6system6detail10sequential3seqE[1];
.global .align 1 .b8 _ZN30_INTERNAL_7052f3dc_4_k_cu_main6thrust24THRUST_300001_SM_1000_NS6system3cpp3parE[1];
.global .align 1 .b8 _ZN30_INTERNAL_7052f3dc_4_k_cu_main6thrust24THRUST_300001_SM_1000_NS12placeholders2_1E[1];
.global .align 1 .b8 _ZN30_INTERNAL_7052f3dc_4_k_cu_main6thrust24THRUST_300001_SM_1000_NS12placeholders2_2E[1];
.global .align 1 .b8 _ZN30_INTERNAL_7052f3dc_4_k_cu_main6thrust24THRUST_300001_SM_1000_NS12placeholders2_3E[1];
.global .align 1 .b8 _ZN30_INTERNAL_7052f3dc_4_k_cu_main6thrust24THRUST_300001_SM_1000_NS12placeholders2_4E[1];
.global .align 1 .b8 _ZN30_INTERNAL_7052f3dc_4_k_cu_main6thrust24THRUST_300001_SM_1000_NS12placeholders2_5E[1];
.global .align 1 .b8 _ZN30_INTERNAL_7052f3dc_4_k_cu_main6thrust24THRUST_300001_SM_1000_NS12placeholders2_6E[1];
.global .align 1 .b8 _ZN30_INTERNAL_7052f3dc_4_k_cu_main6thrust24THRUST_300001_SM_1000_NS12placeholders2_7E[1];
.global .align 1 .b8 _ZN30_INTERNAL_7052f3dc_4_k_cu_main6thrust24THRUST_300001_SM_1000_NS12placeholders2_8E[1];
.global .align 1 .b8 _ZN30_INTERNAL_7052f3dc_4_k_cu_main6thrust24THRUST_300001_SM_1000_NS12placeholders2_9E[1];
.global .align 1 .b8 _ZN30_INTERNAL_7052f3dc_4_k_cu_main6thrust24THRUST_300001_SM_1000_NS12placeholders3_10E[1];
.global .align 1 .b8 _ZN30_INTERNAL_7052f3dc_4_k_cu_main6thrust24THRUST_300001_SM_1000_NS3seqE[1];
.global .align 1 .b8 _ZN30_INTERNAL_7052f3dc_4_k_cu_main6thrust24THRUST_300001_SM_1000_NS6deviceE[1];

.visible .entry _ZN3cub18CUB_300001_SM_10006detail11EmptyKernelIvEEvv()
{


	ret;

}
	// .globl	_ZN3cub18CUB_300001_SM_10006detail9transform16transform_kernelINS2_10policy_hubILb1EN4cuda3std3__45tupleIJN6thrust24THRUST_300001_SM_1000_NS7pointerIiNSA_8cuda_cub3tagENSA_11use_defaultESE_EEEEEE10policy1000EiNS7_10__identityENSA_10device_ptrIfEEJPiEEEvT0_iT1_T2_DpNS2_10kernel_argIT3_EE
.visible .entry _ZN3cub18CUB_300001_SM_10006detail9transform16transform_kernelINS2_10policy_hubILb1EN4cuda3std3__45tupleIJN6thrust24THRUST_300001_SM_1000_NS7pointerIiNSA_8cuda_cub3tagENSA_11use_defaultESE_EEEEEE10policy1000EiNS7_10__identityENSA_10device_ptrIfEEJPiEEEvT0_iT1_T2_DpNS2_10kernel_argIT3_EE(
	.param .u32 _ZN3cub18CUB_300001_SM_10006detail9transform16transform_kernelINS2_10policy_hubILb1EN4cuda3std3__45tupleIJN6thrust24THRUST_300001_SM_1000_NS7pointerIiNSA_8cuda_cub3tagENSA_11use_defaultESE_EEEEEE10policy1000EiNS7_10__identityENSA_10device_ptrIfEEJPiEEEvT0_iT1_T2_DpNS2_10kernel_argIT3_EE_param_0,
	.param .u32 _ZN3cub18CUB_300001_SM_10006detail9transform16transform_kernelINS2_10policy_hubILb1EN4cuda3std3__45tupleIJN6thrust24THRUST_300001_SM_1000_NS7pointerIiNSA_8cuda_cub3tagENSA_11use_defaultESE_EEEEEE10policy1000EiNS7_10__identityENSA_10device_ptrIfEEJPiEEEvT0_iT1_T2_DpNS2_10kernel_argIT3_EE_param_1,
	.param .align 1 .b8 _ZN3cub18CUB_300001_SM_10006detail9transform16transform_kernelINS2_10policy_hubILb1EN4cuda3std3__45tupleIJN6thrust24THRUST_300001_SM_1000_NS7pointerIiNSA_8cuda_cub3tagENSA_11use_defaultESE_EEEEEE10policy1000EiNS7_10__identityENSA_10device_ptrIfEEJPiEEEvT0_iT1_T2_DpNS2_10kernel_argIT3_EE_param_2[1],
	.param .align 8 .b8 _ZN3cub18CUB_300001_SM_10006detail9transform16transform_kernelINS2_10policy_hubILb1EN4cuda3std3__45tupleIJN6thrust24THRUST_300001_SM_1000_NS7pointerIiNSA_8cuda_cub3tagENSA_11use_defaultESE_EEEEEE10policy1000EiNS7_10__identityENSA_10device_ptrIfEEJPiEEEvT0_iT1_T2_DpNS2_10kernel_argIT3_EE_param_3[8],
	.param .align 8 .b8 _ZN3cub18CUB_300001_SM_10006detail9transform16transform_kernelINS2_10policy_hubILb1EN4cuda3std3__45tupleIJN6thrust24THRUST_300001_SM_1000_NS7pointerIiNSA_8cuda_cub3tagENSA_11use_defaultESE_EEEEEE10policy1000EiNS7_10__identityENSA_10device_ptrIfEEJPiEEEvT0_iT1_T2_DpNS2_10kernel_argIT3_EE_param_4[16]
)
.maxntid 128
{
	.reg .pred 	%p<37>;
	.reg .b32 	%r<128>;
	.reg .b32 	%f<45>;
	.reg .b64 	%rd<66>;

	ld.param.u32 	%r50, [_ZN3cub18CUB_300001_SM_10006detail9transform16transform_kernelINS2_10policy_hubILb1EN4cuda3std3__45tupleIJN6thrust24THRUST_300001_SM_1000_NS7pointerIiNSA_8cuda_cub3tagENSA_11use_defaultESE_EEEEEE10policy1000EiNS7_10__identityENSA_10device_ptrIfEEJPiEEEvT0_iT1_T2_DpNS2_10kernel_argIT3_EE_param_0];
	ld.param.u64 	%rd15, [_ZN3cub18CUB_300001_SM_10006detail9transform16transform_kernelINS2_10policy_hubILb1EN4cuda3std3__45tupleIJN6thrust24THRUST_300001_SM_1000_NS7pointerIiNSA_8cuda_cub3tagENSA_11use_defaultESE_EEEEEE10policy1000EiNS7_10__identityENSA_10device_ptrIfEEJPiEEEvT0_iT1_T2_DpNS2_10kernel_argIT3_EE_param_4];
	ld.param.u64 	%rd16, [_ZN3cub18CUB_300001_SM_10006detail9transform16transform_kernelINS2_10policy_hubILb1EN4cuda3std3__45tupleIJN6thrust24THRUST_300001_SM_1000_NS7pointerIiNSA_8cuda_cub3tagENSA_11use_defaultESE_EEEEEE10policy1000EiNS7_10__identityENSA_10device_ptrIfEEJPiEEEvT0_iT1_T2_DpNS2_10kernel_argIT3_EE_param_3];
	ld.param.u32 	%r49, [_ZN3cub18CUB_300001_SM_10006detail9transform16transform_kernelINS2_10policy_hubILb1EN4cuda3std3__45tupleIJN6thrust24THRUST_300001_SM_1000_NS7pointerIiNSA_8cuda_cub3tagENSA_11use_defaultESE_EEEEEE10policy1000EiNS7_10__identityENSA_10device_ptrIfEEJPiEEEvT0_iT1_T2_DpNS2_10kernel_argIT3_EE_param_1];
	cvta.to.global.u64 	%rd1, %rd16;
	cvta.to.global.u64 	%rd2, %rd15;
	shl.b32 	%r1, %r49, 7;
	mov.u32 	%r51, %ctaid.x;
	mul.lo.s32 	%r2, %r1, %r51;
	sub.s32 	%r3, %r50, %r2;
	min.s32 	%r4, %r1, %r3;
	shl.b32 	%r5, %r4, 2;
	mov.u32 	%r6, %tid.x;
	shl.b32 	%r116, %r6, 7;
	setp.ge.s32 	%p1, %r116, %r5;
	@%p1 bra 	$L__BB1_3;
	mul.wide.u32 	%rd17, %r6, 128;
	add.s64 	%rd18, %rd2, %rd17;
	mul.wide.s32 	%rd19, %r2, 4;
	add.s64 	%rd64, %rd18, %rd19;
$L__BB1_2:
	.pragma "nounroll";
	// begin inline asm
	prefetch.global.L2 [%rd64];
	// end inline asm
	add.s32 	%r116, %r116, 16384;
	add.s64 	%rd64, %rd64, 16384;
	setp.lt.s32 	%p2, %r116, %r5;
	@%p2 bra 	$L__BB1_2;
$L__BB1_3:
	mul.wide.s32 	%rd21, %r2, 4;
	add.s64 	%rd6, %rd2, %rd21;
	add.s64 	%rd7, %rd1, %rd21;
	setp.gt.s32 	%p3, %r1, %r3;
	@%p3 bra 	$L__BB1_17;
	setp.lt.s32 	%p4, %r49, 1;
	@%p4 bra 	$L__BB1_58;
	and.b32  	%r10, %r49, 15;
	setp.lt.u32 	%p5, %r49, 16;
	mov.b32 	%r123, 0;
	@%p5 bra 	$L__BB1_8;
	and.b32  	%r123, %r49, 2147483632;
	neg.s32 	%r118, %r123;
	add.s32 	%r117, %r6, 1152;
	mul.wide.u32 	%rd22, %r6, 4;
	or.b64  	%rd65, %rd22, 4096;
$L__BB1_7:
	.pragma "nounroll";
	mul.wide.s32 	%rd23, %r117, 4;
	add.s64 	%rd24, %rd23, 1536;
	add.s64 	%rd25, %rd6, %rd65;
	ld.global.u32 	%r53, [%rd25+-4096];
	cvt.rn.f32.s32 	%f1, %r53;
	add.s64 	%rd26, %rd7, %rd65;
	st.global.f32 	[%rd26+-4096], %f1;
	ld.global.u32 	%r54, [%rd25+-3584];
	cvt.rn.f32.s32 	%f2, %r54;
	st.global.f32 	[%rd26+-3584], %f2;
	ld.global.u32 	%r55, [%rd25+-3072];
	cvt.rn.f32.s32 	%f3, %r55;
	st.global.f32 	[%rd26+-3072], %f3;
	ld.global.u32 	%r56, [%rd25+-2560];
	cvt.rn.f32.s32 	%f4, %r56;
	st.global.f32 	[%rd26+-2560], %f4;
	ld.global.u32 	%r57, [%rd25+-2048];
	cvt.rn.f32.s32 	%f5, %r57;
	st.global.f32 	[%rd26+-2048], %f5;
	ld.global.u32 	%r58, [%rd25+-1536];
	cvt.rn.f32.s32 	%f6, %r58;
	st.global.f32 	[%rd26+-1536], %f6;
	ld.global.u32 	%r59, [%rd25+-1024];
	cvt.rn.f32.s32 	%f7, %r59;
	st.global.f32 	[%rd26+-1024], %f7;
	ld.global.u32 	%r60, [%rd25+-512];
	cvt.rn.f32.s32 	%f8, %r60;
	st.global.f32 	[%rd26+-512], %f8;
	ld.global.u32 	%r61, [%rd25];
	cvt.rn.f32.s32 	%f9, %r61;
	st.global.f32 	[%rd26], %f9;
	add.s64 	%rd27, %rd6, %rd24;
	ld.global.u32 	%r62, [%rd27+-1536];
	cvt.rn.f32.s32 	%f10, %r62;
	add.s64 	%rd28, %rd7, %rd24;
	st.global.f32 	[%rd28+-1536], %f10;
	ld.global.u32 	%r63, [%rd27+-1024];
	cvt.rn.f32.s32 	%f11, %r63;
	st.global.f32 	[%rd28+-1024], %f11;
	ld.global.u32 	%r64, [%rd27+-512];
	cvt.rn.f32.s32 	%f12, %r64;
	st.global.f32 	[%rd28+-512], %f12;
	ld.global.u32 	%r65, [%rd27];
	cvt.rn.f32.s32 	%f13, %r65;
	st.global.f32 	[%rd28], %f13;
	ld.global.u32 	%r66, [%rd27+512];
	cvt.rn.f32.s32 	%f14, %r66;
	st.global.f32 	[%rd28+512], %f14;
	ld.global.u32 	%r67, [%rd27+1024];
	cvt.rn.f32.s32 	%f15, %r67;
	st.global.f32 	[%rd28+1024], %f15;
	ld.global.u32 	%r68, [%rd27+1536];
	cvt.rn.f32.s32 	%f16, %r68;
	st.global.f32 	[%rd28+1536], %f16;
	add.s32 	%r118, %r118, 16;
	add.s32 	%r117, %r117, 2048;
	add.s64 	%rd65, %rd65, 8192;
	setp.eq.s32 	%p6, %r118, 0;
	@%p6 bra 	$L__BB1_8;
	bra.uni 	$L__BB1_7;
$L__BB1_8:
	setp.eq.s32 	%p7, %r10, 0;
	@%p7 bra 	$L__BB1_58;
	and.b32  	%r37, %r49, 7;
	setp.lt.u32 	%p8, %r10, 8;
	@%p8 bra 	$L__BB1_11;
	shl.b32 	%r69, %r123, 7;
	add.s32 	%r70, %r69, %r6;
	mul.wide.s32 	%rd29, %r70, 4;
	add.s64 	%rd30, %rd6, %rd29;
	ld.global.u32 	%r71, [%rd30];
	cvt.rn.f32.s32 	%f17, %r71;
	add.s64 	%rd31, %rd7, %rd29;
	st.global.f32 	[%rd31], %f17;
	ld.global.u32 	%r72, [%rd30+512];
	cvt.rn.f32.s32 	%f18, %r72;
	st.global.f32 	[%rd31+512], %f18;
	ld.global.u32 	%r73, [%rd30+1024];
	cvt.rn.f32.s32 	%f19, %r73;
	st.global.f32 	[%rd31+1024], %f19;
	ld.global.u32 	%r74, [%rd30+1536];
	cvt.rn.f32.s32 	%f20, %r74;
	st.global.f32 	[%rd31+1536], %f20;
	ld.global.u32 	%r75, [%rd30+2048];
	cvt.rn.f32.s32 	%f21, %r75;
	st.global.f32 	[%rd31+2048], %f21;
	ld.global.u32 	%r76, [%rd30+2560];
	cvt.rn.f32.s32 	%f22, %r76;
	st.global.f32 	[%rd31+2560], %f22;
	ld.global.u32 	%r77, [%rd30+3072];
	cvt.rn.f32.s32 	%f23, %r77;
	st.global.f32 	[%rd31+3072], %f23;
	ld.global.u32 	%r78, [%rd30+3584];
	cvt.rn.f32.s32 	%f24, %r78;
	st.global.f32 	[%rd31+3584], %f24;
	add.s32 	%r123, %r123, 8;
$L__BB1_11:
	setp.eq.s32 	%p9, %r37, 0;
	@%p9 bra 	$L__BB1_58;
	and.b32  	%r40, %r49, 3;
	setp.lt.u32 	%p10, %r37, 4;
	@%p10 bra 	$L__BB1_14;
	shl.b32 	%r79, %r123, 7;
	add.s32 	%r80, %r79, %r6;
	mul.wide.s32 	%rd32, %r80, 4;
	add.s64 	%rd33, %rd6, %rd32;
	ld.global.u32 	%r81, [%rd33];
	cvt.rn.f32.s32 	%f25, %r81;
	add.s64 	%rd34, %rd7, %rd32;
	st.global.f32 	[%rd34], %f25;
	ld.global.u32 	%r82, [%rd33+512];
	cvt.rn.f32.s32 	%f26, %r82;
	st.global.f32 	[%rd34+512], %f26;
	ld.global.u32 	%r83, [%rd33+1024];
	cvt.rn.f32.s32 	%f27, %r83;
	st.global.f32 	[%rd34+1024], %f27;
	ld.global.u32 	%r84, [%rd33+1536];
	cvt.rn.f32.s32 	%f28, %r84;
	st.global.f32 	[%rd34+1536], %f28;
	add.s32 	%r123, %r123, 4;
$L__BB1_14:
	setp.eq.s32 	%p11, %r40, 0;
	@%p11 bra 	$L__BB1_58;
	shl.b32 	%r85, %r123, 7;
	add.s32 	%r127, %r6, %r85;
	neg.s32 	%r126, %r40;
$L__BB1_16:
	.pragma "nounroll";
	mul.wide.s32 	%rd36, %r127, 4;
	add.s64 	%rd37, %rd7, %rd36;
	add.s64 	%rd38, %rd6, %rd36;
	ld.global.u32 	%r86, [%rd38];
	cvt.rn.f32.s32 	%f29, %r86;
	st.global.f32 	[%rd37], %f29;
	add.s32 	%r127, %r127, 128;
	add.s32 	%r126, %r126, 1;
	setp.ne.s32 	%p12, %r126, 0;
	@%p12 bra 	$L__BB1_16;
	bra.uni 	$L__BB1_58;
$L__BB1_17:
	setp.lt.s32 	%p13, %r49, 1;
	@%p13 bra 	$L__BB1_58;
	and.b32  	%r14, %r49, 7;
	setp.lt.u32 	%p14, %r49, 8;
	mov.b32 	%r120, 0;
	@%p14 bra 	$L__BB1_37;
	and.b32  	%r120, %r49, 2147483640;
	mov.b32 	%r119, 0;
$L__BB1_20:
	.pragma "nounroll";
	shl.b32 	%r89, %r119, 7;
	add.s32 	%r21, %r89, %r6;
	setp.ge.s32 	%p15, %r21, %r4;
	@%p15 bra 	$L__BB1_22;
	mul.wide.u32 	%rd39, %r21, 4;
	add.s64 	%rd40, %rd6, %rd39;
	ld.global.u32 	%r90, [%rd40];
	cvt.rn.f32.s32 	%f30, %r90;
	add.s64 	%rd41, %rd7, %rd39;
	st.global.f32 	[%rd41], %f30;
$L__BB1_22:
	add.s32 	%r91, %r21, 128;
	setp.ge.s32 	%p16, %r91, %r4;
	mul.wide.s32 	%rd42, %r91, 4;
	add.s64 	%rd11, %rd6, %rd42;
	add.s64 	%rd12, %rd7, %rd42;
	@%p16 bra 	$L__BB1_24;
	ld.global.u32 	%r92, [%rd11];
	cvt.rn.f32.s32 	%f31, %r92;
	st.global.f32 	[%rd12], %f31;
$L__BB1_24:
	add.s32 	%r93, %r21, 256;
	setp.ge.s32 	%p17, %r93, %r4;
	@%p17 bra 	$L__BB1_26;
	ld.global.u32 	%r94, [%rd11+512];
	cvt.rn.f32.s32 	%f32, %r94;
	st.global.f32 	[%rd12+512], %f32;
$L__BB1_26:
	add.s32 	%r95, %r21, 384;
	setp.ge.s32 	%p18, %r95, %r4;
	@%p18 bra 	$L__BB1_28;
	ld.global.u32 	%r96, [%rd11+1024];
	cvt.rn.f32.s32 	%f33, %r96;
	st.global.f32 	[%rd12+1024], %f33;
$L__BB1_28:
	add.s32 	%r97, %r21, 512;
	setp.ge.s32 	%p19, %r97, %r4;
	@%p19 bra 	$L__BB1_30;
	ld.global.u32 	%r98, [%rd11+1536];
	cvt.rn.f32.s32 	%f34, %r98;
	st.global.f32 	[%rd12+1536], %f34;
$L__BB1_30:
	add.s32 	%r99, %r21, 640;
	setp.ge.s32 	%p20, %r99, %r4;
	@%p20 bra 	$L__BB1_32;
	ld.global.u32 	%r100, [%rd11+2048];
	cvt.rn.f32.s32 	%f35, %r100;
	st.global.f32 	[%rd12+2048], %f35;
$L__BB1_32:
	add.s32 	%r101, %r21, 768;
	setp.ge.s32 	%p21, %r101, %r4;
	@%p21 bra 	$L__BB1_34;
	ld.global.u32 	%r102, [%rd11+2560];
	cvt.rn.f32.s32 	%f36, %r102;
	st.global.f32 	[%rd12+2560], %f36;
$L__BB1_34:
	add.s32 	%r103, %r21, 896;
	setp.ge.s32 	%p22, %r103, %r4;
	@%p22 bra 	$L__BB1_36;
	ld.global.u32 	%r104, [%rd11+3072];
	cvt.rn.f32.s32 	%f37, %r104;
	st.global.f32 	[%rd12+3072], %f37;
$L__BB1_36:
	add.s32 	%r119, %r119, 8;
	setp.ne.s32 	%p23, %r119, %r120;
	@%p23 bra 	$L__BB1_20;
$L__BB1_37:
	setp.eq.s32 	%p24, %r14, 0;
	@%p24 bra 	$L__BB1_58;
	and.b32  	%r24, %r49, 3;
	setp.lt.u32 	%p25, %r14, 4;
	@%p25 bra 	$L__BB1_48;
	shl.b32 	%r105, %r120, 7;
	add.s32 	%r25, %r105, %r6;
	setp.ge.s32 	%p26, %r25, %r4;
	@%p26 bra 	$L__BB1_41;
	mul.wide.s32 	%rd43, %r25, 4;
	add.s64 	%rd44, %rd6, %rd43;
	ld.global.u32 	%r106, [%rd44];
	cvt.rn.f32.s32 	%f38, %r106;
	add.s64 	%rd45, %rd7, %rd43;
	st.global.f32 	[%rd45], %f38;
$L__BB1_41:
	add.s32 	%r26, %r25, 128;
	setp.ge.s32 	%p27, %r26, %r4;
	@%p27 bra 	$L__BB1_43;
	mul.wide.s32 	%rd46, %r26, 4;
	add.s64 	%rd47, %rd6, %rd46;
	ld.global.u32 	%r107, [%rd47];
	cvt.rn.f32.s32 	%f39, %r107;
	add.s64 	%rd48, %rd7, %rd46;
	st.global.f32 	[%rd48], %f39;
$L__BB1_43:
	add.s32 	%r27, %r25, 256;
	setp.ge.s32 	%p28, %r27, %r4;
	@%p28 bra 	$L__BB1_45;
	mul.wide.s32 	%rd49, %r27, 4;
	add.s64 	%rd50, %rd6, %rd49;
	ld.global.u32 	%r108, [%rd50];
	cvt.rn.f32.s32 	%f40, %r108;
	add.s64 	%rd51, %rd7, %rd49;
	st.global.f32 	[%rd51], %f40;
$L__BB1_45:
	add.s32 	%r28, %r25, 384;
	setp.ge.s32 	%p29, %r28, %r4;
	@%p29 bra 	$L__BB1_47;
	mul.wide.s32 	%rd52, %r28, 4;
	add.s64 	%rd53, %rd6, %rd52;
	ld.global.u32 	%r109, [%rd53];
	cvt.rn.f32.s32 	%f41, %r109;
	add.s64 	%rd54, %rd7, %rd52;
	st.global.f32 	[%rd54], %f41;
$L__BB1_47:
	add.s32 	%r120, %r120, 4;
$L__BB1_48:
	setp.eq.s32 	%p30, %r24, 0;
	@%p30 bra 	$L__BB1_58;
	setp.eq.s32 	%p31, %r24, 1;
	@%p31 bra 	$L__BB1_55;
	shl.b32 	%r110, %r120, 7;
	add.s32 	%r31, %r110, %r6;
	setp.ge.s32 	%p32, %r31, %r4;
	@%p32 bra 	$L__BB1_52;
	mul.wide.s32 	%rd55, %r31, 4;
	add.s64 	%rd56, %rd6, %rd55;
	ld.global.u32 	%r111, [%rd56];
	cvt.rn.f32.s32 	%f42, %r111;
	add.s64 	%rd57, %rd7, %rd55;
	st.global.f32 	[%rd57], %f42;
$L__BB1_52:
	add.s32 	%r32, %r31, 128;
	setp.ge.s32 	%p33, %r32, %r4;
	@%p33 bra 	$L__BB1_54;
	mul.wide.s32 	%rd58, %r32, 4;
	add.s64 	%rd59, %rd6, %rd58;
	ld.global.u32 	%r112, [%rd59];
	cvt.rn.f32.s32 	%f43, %r112;
	add.s64 	%rd60, %rd7, %rd58;
	st.global.f32 	[%rd60], %f43;
$L__BB1_54:
	add.s32 	%r120, %r120, 2;
$L__BB1_55:
	and.b32  	%r113, %r49, 1;
	setp.eq.b32 	%p34, %r113, 1;
	not.pred 	%p35, %p34;
	@%p35 bra 	$L__BB1_58;
	shl.b32 	%r114, %r120, 7;
	add.s32 	%r35, %r114, %r6;
	setp.ge.s32 	%p36, %r35, %r4;
	@%p36 bra 	$L__BB1_58;
	mul.wide.s32 	%rd61, %r35, 4;
	add.s64 	%rd62, %rd6, %rd61;
	ld.global.u32 	%r115, [%rd62];
	cvt.rn.f32.s32 	%f44, %r115;
	add.s64 	%rd63, %rd7, %rd61;
	st.global.f32 	[%rd63], %f44;
$L__BB1_58:
	ret;

}
	// .globl	_ZN3cub18CUB_300001_SM_10006detail9transform16transform_kernelINS2_10policy_hubILb1EN4cuda3std3__45tupleIJN6thrust24THRUST_300001_SM_1000_NS7pointerIiNSA_8cuda_cub3tagENSA_11use_defaultESE_EEEEEE10policy1000ElNS7_10__identityENSA_10device_ptrIfEEJPiEEEvT0_iT1_T2_DpNS2_10kernel_argIT3_EE
.visible .entry _ZN3cub18CUB_300001_SM_10006detail9transform16transform_kernelINS2_10policy_hubILb1EN4cuda3std3__45tupleIJN6thrust24THRUST_300001_SM_1000_NS7pointerIiNSA_8cuda_cub3tagENSA_11use_defaultESE_EEEEEE10policy1000ElNS7_10__identityENSA_10device_ptrIfEEJPiEEEvT0_iT1_T2_DpNS2_10kernel_argIT3_EE(
	.param .u64 _ZN3cub18CUB_300001_SM_10006detail9transform16transform_kernelINS2_10policy_hubILb1EN4cuda3std3__45tupleIJN6thrust24THRUST_300001_SM_1000_NS7pointerIiNSA_8cuda_cub3tagENSA_11use_defaultESE_EEEEEE10policy1000ElNS7_10__identityENSA_10device_ptrIfEEJPiEEEvT0_iT1_T2_DpNS2_10kernel_argIT3_EE_param_0,
	.param .u32 _ZN3cub18CUB_300001_SM_10006detail9transform16transform_kernelINS2_10policy_hubILb1EN4cuda3std3__45tupleIJN6thrust24THRUST_300001_SM_1000_NS7pointerIiNSA_8cuda_cub3tagENSA_11use_defaultESE_EEEEEE10policy1000ElNS7_10__identityENSA_10device_ptrIfEEJPiEEEvT0_iT1_T2_DpNS2_10kernel_argIT3_EE_param_1,
	.param .align 1 .b8 _ZN3cub18CUB_300001_SM_10006detail9transform16transform_kernelINS2_10policy_hubILb1EN4cuda3std3__45tupleIJN6thrust24THRUST_300001_SM_1000_NS7pointerIiNSA_8cuda_cub3tagENSA_11use_defaultESE_EEEEEE10policy1000ElNS7_10__identityENSA_10device_ptrIfEEJPiEEEvT0_iT1_T2_DpNS2_10kernel_argIT3_EE_param_2[1],
	.param .align 8 .b8 _ZN3cub18CUB_300001_SM_10006detail9transform16transform_kernelINS2_10policy_hubILb1EN4cuda3std3__45tupleIJN6thrust24THRUST_300001_SM_1000_NS7pointerIiNSA_8cuda_cub3tagENSA_11use_defaultESE_EEEEEE10policy1000ElNS7_10__identityENSA_10device_ptrIfEEJPiEEEvT0_iT1_T2_DpNS2_10kernel_argIT3_EE_param_3[8],
	.param .align 8 .b8 _ZN3cub18CUB_300001_SM_10006detail9transform16transform_kernelINS2_10policy_hubILb1EN4cuda3std3__45tupleIJN6thrust24THRUST_300001_SM_1000_NS7pointerIiNSA_8cuda_cub3tagENSA_11use_defaultESE_EEEEEE10policy1000ElNS7_10__identityENSA_10device_ptrIfEEJPiEEEvT0_iT1_T2_DpNS2_10kernel_argIT3_EE_param_4[16]
)
.maxntid 128
{
	.reg .pred 	%p<37>;
	.reg .b32 	%r<125>;
	.reg .b32 	%f<45>;
	.reg .b64 	%rd<72>;

	ld.param.u64 	%rd16, [_ZN3cub18CUB_300001_SM_10006detail9transform16transform_kernelINS2_10policy_hubILb1EN4cuda3std3__45tupleIJN6thrust24THRUST_300001_SM_1000_NS7pointerIiNSA_8cuda_cub3tagENSA_11use_defaultESE_EEEEEE10policy1000ElNS7_10__identityENSA_10device_ptrIfEEJPiEEEvT0_iT1_T2_DpNS2_10kernel_argIT3_EE_param_0];
	ld.param.u64 	%rd17, [_ZN3cub18CUB_300001_SM_10006detail9transform16transform_kernelINS2_10policy_hubILb1EN4cuda3std3__45tupleIJN6thrust24THRUST_300001_SM_1000_NS7pointerIiNSA_8cuda_cub3tagENSA_11use_defaultESE_EEEEEE10policy1000ElNS7_10__identityENSA_10device_ptrIfEEJPiEEEvT0_iT1_T2_DpNS2_10kernel_argIT3_EE_param_4];
	ld.param.u64 	%rd18, [_ZN3cub18CUB_300001_SM_10006detail9transform16transform_kernelINS2_10policy_hubILb1EN4cuda3std3__45tupleIJN6thrust24THRUST_300001_SM_1000_NS7pointerIiNSA_8cuda_cub3tagENSA_11use_defaultESE_EEEEEE10policy1000ElNS7_10__identityENSA_10device_ptrIfEEJPiEEEvT0_iT1_T2_DpNS2_10kernel_argIT3_EE_param_3];
	ld.param.u32 	%r47, [_ZN3cub18CUB_300001_SM_10006detail9transform16transform_kernelINS2_10policy_hubILb1EN4cuda3std3__45tupleIJN6thrust24THRUST_300001_SM_1000_NS7pointerIiNSA_8cuda_cub3tagENSA_11use_defaultESE_EEEEEE10policy1000ElNS7_10__identityENSA_10device_ptrIfEEJPiEEEvT0_iT1_T2_DpNS2_10kernel_argIT3_EE_param_1];
	cvta.to.global.u64 	%rd1, %rd18;
	cvta.to.global.u64 	%rd2, %rd17;
	shl.b32 	%r1, %r47, 7;
	mov.u32 	%r48, %ctaid.x;
	cvt.u64.u32 	%rd19, %r48;
	cvt.s64.s32 	%rd20, %r1;
	mul.lo.s64 	%rd3, %rd20, %rd19;
	sub.s64 	%rd21, %rd16, %rd3;
	min.s64 	%rd22, %rd21, %rd20;
	cvt.u32.u64 	%r2, %rd22;
	shl.b32 	%r3, %r2, 2;
	mov.u32 	%r4, %tid.x;
	shl.b32 	%r113, %r4, 7;
	setp.ge.s32 	%p1, %r113, %r3;
	@%p1 bra 	$L__BB2_3;
	shl.b64 	%rd23, %rd3, 2;
	add.s64 	%rd24, %rd2, %rd23;
	mul.wide.u32 	%rd25, %r4, 128;
	add.s64 	%rd70, %rd24, %rd25;
$L__BB2_2:
	.pragma "nounroll";
	// begin inline asm
	prefetch.global.L2 [%rd70];
	// end inline asm
	add.s32 	%r113, %r113, 16384;
	add.s64 	%rd70, %rd70, 16384;
	setp.lt.s32 	%p2, %r113, %r3;
	@%p2 bra 	$L__BB2_2;
$L__BB2_3:
	shl.b64 	%rd27, %rd3, 2;
	add.s64 	%rd7, %rd2, %rd27;
	add.s64 	%rd8, %rd1, %rd27;
	setp.eq.s32 	%p3, %r1, %r2;
	@%p3 bra 	$L__BB2_45;
	setp.lt.s32 	%p4, %r47, 1;
	@%p4 bra 	$L__BB2_58;
	and.b32  	%r8, %r47, 7;
	setp.lt.u32 	%p5, %r47, 8;
	mov.b32 	%r122, 0;
	@%p5 bra 	$L__BB2_24;
	and.b32  	%r122, %r47, 2147483640;
	mov.b32 	%r116, 0;
$L__BB2_7:
	.pragma "nounroll";
	shl.b32 	%r51, %r116, 7;
	add.s32 	%r19, %r51, %r4;
	setp.ge.s32 	%p6, %r19, %r2;
	@%p6 bra 	$L__BB2_9;
	mul.wide.u32 	%rd28, %r19, 4;
	add.s64 	%rd29, %rd7, %rd28;
	ld.global.u32 	%r52, [%rd29];
	cvt.rn.f32.s32 	%f1, %r52;
	add.s64 	%rd30, %rd8, %rd28;
	st.global.f32 	[%rd30], %f1;
$L__BB2_9:
	add.s32 	%r53, %r19, 128;
	setp.ge.s32 	%p7, %r53, %r2;
	mul.wide.s32 	%rd31, %r53, 4;
	add.s64 	%rd12, %rd7, %rd31;
	add.s64 	%rd13, %rd8, %rd31;
	@%p7 bra 	$L__BB2_11;
	ld.global.u32 	%r54, [%rd12];
	cvt.rn.f32.s32 	%f2, %r54;
	st.global.f32 	[%rd13], %f2;
$L__BB2_11:
	add.s32 	%r55, %r19, 256;
	setp.ge.s32 	%p8, %r55, %r2;
	@%p8 bra 	$L__BB2_13;
	ld.global.u32 	%r56, [%rd12+512];
	cvt.rn.f32.s32 	%f3, %r56;
	st.global.f32 	[%rd13+512], %f3;
$L__BB2_13:
	add.s32 	%r57, %r19, 384;
	setp.ge.s32 	%p9, %r57, %r2;
	@%p9 bra 	$L__BB2_15;
	ld.global.u32 	%r58, [%rd12+1024];
	cvt.rn.f32.s32 	%f4, %r58;
	st.global.f32 	[%rd13+1024], %f4;
$L__BB2_15:
	add.s32 	%r59, %r19, 512;
	setp.ge.s32 	%p10, %r59, %r2;
	@%p10 bra 	$L__BB2_17;
	ld.global.u32 	%r60, [%rd12+1536];
	cvt.rn.f32.s32 	%f5, %r60;
	st.global.f32 	[%rd13+1536], %f5;
$L__BB2_17:
	add.s32 	%r61, %r19, 640;
	setp.ge.s32 	%p11, %r61, %r2;
	@%p11 bra 	$L__BB2_19;
	ld.global.u32 	%r62, [%rd12+2048];
	cvt.rn.f32.s32 	%f6, %r62;
	st.global.f32 	[%rd13+2048], %f6;
$L__BB2_19:
	add.s32 	%r63, %r19, 768;
	setp.ge.s32 	%p12, %r63, %r2;
	@%p12 bra 	$L__BB2_21;
	ld.global.u32 	%r64, [%rd12+2560];
	cvt.rn.f32.s32 	%f7, %r64;
	st.global.f32 	[%rd13+2560], %f7;
$L__BB2_21:
	add.s32 	%r65, %r19, 896;
	setp.ge.s32 	%p13, %r65, %r2;
	@%p13 bra 	$L__BB2_23;
	ld.global.u32 	%r66, [%rd12+3072];
	cvt.rn.f32.s32 	%f8, %r66;
	st.global.f32 	[%rd13+3072], %f8;
$L__BB2_23:
	add.s32 	%r116, %r116, 8;
	setp.eq.s32 	%p14, %r116, %r122;
	@%p14 bra 	$L__BB2_24;
	bra.uni 	$L__BB2_7;
$L__BB2_24:
	setp.eq.s32 	%p15, %r8, 0;
	@%p15 bra 	$L__BB2_58;
	and.b32  	%r35, %r47, 3;
	setp.lt.u32 	%p16, %r8, 4;
	@%p16 bra 	$L__BB2_35;
	shl.b32 	%r67, %r122, 7;
	add.s32 	%r36, %r67, %r4;
	setp.ge.s32 	%p17, %r36, %r2;
	@%p17 bra 	$L__BB2_28;
	mul.wide.s32 	%rd32, %r36, 4;
	add.s64 	%rd33, %rd7, %rd32;
	ld.global.u32 	%r68, [%rd33];
	cvt.rn.f32.s32 	%f9, %r68;
	add.s64 	%rd34, %rd8, %rd32;
	st.global.f32 	[%rd34], %f9;
$L__BB2_28:
	add.s32 	%r37, %r36, 128;
	setp.ge.s32 	%p18, %r37, %r2;
	@%p18 bra 	$L__BB2_30;
	mul.wide.s32 	%rd35, %r37, 4;
	add.s64 	%rd36, %rd7, %rd35;
	ld.global.u32 	%r69, [%rd36];
	cvt.rn.f32.s32 	%f10, %r69;
	add.s64 	%rd37, %rd8, %rd35;
	st.global.f32 	[%rd37], %f10;
$L__BB2_30:
	add.s32 	%r38, %r36, 256;
	setp.ge.s32 	%p19, %r38, %r2;
	@%p19 bra 	$L__BB2_32;
	mul.wide.s32 	%rd38, %r38, 4;
	add.s64 	%rd39, %rd7, %rd38;
	ld.global.u32 	%r70, [%rd39];
	cvt.rn.f32.s32 	%f11, %r70;
	add.s64 	%rd40, %rd8, %rd38;
	st.global.f32 	[%rd40], %f11;
$L__BB2_32:
	add.s32 	%r39, %r36, 384;
	setp.ge.s32 	%p20, %r39, %r2;
	@%p20 bra 	$L__BB2_34;
	mul.wide.s32 	%rd41, %r39, 4;
	add.s64 	%rd42, %rd7, %rd41;
	ld.global.u32 	%r71, [%rd42];
	cvt.rn.f32.s32 	%f12, %r71;
	add.s64 	%rd43, %rd8, %rd41;
	st.global.f32 	[%rd43], %f12;
$L__BB2_34:
	add.s32 	%r122, %r122, 4;
$L__BB2_35:
	setp.eq.s32 	%p21, %r35, 0;
	@%p21 bra 	$L__BB2_58;
	setp.eq.s32 	%p22, %r35, 1;
	@%p22 bra 	$L__BB2_42;
	shl.b32 	%r72, %r122, 7;
	add.s32 	%r42, %r72, %r4;
	setp.ge.s32 	%p23, %r42, %r2;
	@%p23 bra 	$L__BB2_39;
	mul.wide.s32 	%rd44, %r42, 4;
	add.s64 	%rd45, %rd7, %rd44;
	ld.global.u32 	%r73, [%rd45];
	cvt.rn.f32.s32 	%f13, %r73;
	add.s64 	%rd46, %rd8, %rd44;
	st.global.f32 	[%rd46], %f13;
$L__BB2_39:
	add.s32 	%r43, %r42, 128;
	setp.ge.s32 	%p24, %r43, %r2;
	@%p24 bra 	$L__BB2_41;
	mul.wide.s32 	%rd47, %r43, 4;
	add.s64 	%rd48, %rd7, %rd47;
	ld.global.u32 	%r74, [%rd48];
	cvt.rn.f32.s32 	%f14, %r74;
	add.s64 	%rd49, %rd8, %rd47;
	st.global.f32 	[%rd49], %f14;
$L__BB2_41:
	add.s32 	%r122, %r122, 2;
$L__BB2_42:
	and.b32  	%r75, %r47, 1;
	setp.eq.b32 	%p25, %r75, 1;
	not.pred 	%p26, %p25;
	@%p26 bra 	$L__BB2_58;
	shl.b32 	%r76, %r122, 7;
	add.s32 	%r46, %r76, %r4;
	setp.ge.s32 	%p27, %r46, %r2;
	@%p27 bra 	$L__BB2_58;
	mul.wide.s32 	%rd50, %r46, 4;
	add.s64 	%rd51, %rd7, %rd50;
	ld.global.u32 	%r77, [%rd51];
	cvt.rn.f32.s32 	%f15, %r77;
	add.s64 	%rd52, %rd8, %rd50;
	st.global.f32 	[%rd52], %f15;
	bra.uni 	$L__BB2_58;
$L__BB2_45:
	setp.lt.s32 	%p28, %r47, 1;
	@%p28 bra 	$L__BB2_58;
	and.b32  	%r10, %r47, 15;
	setp.lt.u32 	%p29, %r47, 16;
	mov.b32 	%r118, 0;
	@%p29 bra 	$L__BB2_49;
	and.b32  	%r118, %r47, 2147483632;
	neg.s32 	%r115, %r118;
	add.s32 	%r114, %r4, 1152;
	mul.wide.u32 	%rd53, %r4, 4;
	or.b64  	%rd71, %rd53, 4096;
$L__BB2_48:
	.pragma "nounroll";
	mul.wide.s32 	%rd54, %r114, 4;
	add.s64 	%rd55, %rd54, 1536;
	add.s64 	%rd56, %rd7, %rd71;
	ld.global.u32 	%r79, [%rd56+-4096];
	cvt.rn.f32.s32 	%f16, %r79;
	add.s64 	%rd57, %rd8, %rd71;
	st.global.f32 	[%rd57+-4096], %f16;
	ld.global.u32 	%r80, [%rd56+-3584];
	cvt.rn.f32.s32 	%f17, %r80;
	st.global.f32 	[%rd57+-3584], %f17;
	ld.global.u32 	%r81, [%rd56+-3072];
	cvt.rn.f32.s32 	%f18, %r81;
	st.global.f32 	[%rd57+-3072], %f18;
	ld.global.u32 	%r82, [%rd56+-2560];
	cvt.rn.f32.s32 	%f19, %r82;
	st.global.f32 	[%rd57+-2560], %f19;
	ld.global.u32 	%r83, [%rd56+-2048];
	cvt.rn.f32.s32 	%f20, %r83;
	st.global.f32 	[%rd57+-2048], %f20;
	ld.global.u32 	%r84, [%rd56+-1536];
	cvt.rn.f32.s32 	%f21, %r84;
	st.global.f32 	[%rd57+-1536], %f21;
	ld.global.u32 	%r85, [%rd56+-1024];
	cvt.rn.f32.s32 	%f22, %r85;
	st.global.f32 	[%rd57+-1024], %f22;
	ld.global.u32 	%r86, [%rd56+-512];
	cvt.rn.f32.s32 	%f23, %r86;
	st.global.f32 	[%rd57+-512], %f23;
	ld.global.u32 	%r87, [%rd56];
	cvt.rn.f32.s32 	%f24, %r87;
	st.global.f32 	[%rd57], %f24;
	add.s64 	%rd58, %rd7, %rd55;
	ld.global.u32 	%r88, [%rd58+-1536];
	cvt.rn.f32.s32 	%f25, %r88;
	add.s64 	%rd59, %rd8, %rd55;
	st.global.f32 	[%rd59+-1536], %f25;
	ld.global.u32 	%r89, [%rd58+-1024];
	cvt.rn.f32.s32 	%f26, %r89;
	st.global.f32 	[%rd59+-1024], %f26;
	ld.global.u32 	%r90, [%rd58+-512];
	cvt.rn.f32.s32 	%f27, %r90;
	st.global.f32 	[%rd59+-512], %f27;
	ld.global.u32 	%r91, [%rd58];
	cvt.rn.f32.s32 	%f28, %r91;
	st.global.f32 	[%rd59], %f28;
	ld.global.u32 	%r92, [%rd58+512];
	cvt.rn.f32.s32 	%f29, %r92;
	st.global.f32 	[%rd59+512], %f29;
	ld.global.u32 	%r93, [%rd58+1024];
	cvt.rn.f32.s32 	%f30, %r93;
	st.global.f32 	[%rd59+1024], %f30;
	ld.global.u32 	%r94, [%rd58+1536];
	cvt.rn.f32.s32 	%f31, %r94;
	st.global.f32 	[%rd59+1536], %f31;
	add.s32 	%r115, %r115, 16;
	add.s32 	%r114, %r114, 2048;
	add.s64 	%rd71, %rd71, 8192;
	setp.eq.s32 	%p30, %r115, 0;
	@%p30 bra 	$L__BB2_49;
	bra.uni 	$L__BB2_48;
$L__BB2_49:
	setp.eq.s32 	%p31, %r10, 0;
	@%p31 bra 	$L__BB2_58;
	and.b32  	%r22, %r47, 7;
	setp.lt.u32 	%p32, %r10, 8;
	@%p32 bra 	$L__BB2_52;
	shl.b32 	%r95, %r118, 7;
	add.s32 	%r96, %r95, %r4;
	mul.wide.s32 	%rd60, %r96, 4;
	add.s64 	%rd61, %rd7, %rd60;
	ld.global.u32 	%r97, [%rd61];
	cvt.rn.f32.s32 	%f32, %r97;
	add.s64 	%rd62, %rd8, %rd60;
	st.global.f32 	[%rd62], %f32;
	ld.global.u32 	%r98, [%rd61+512];
	cvt.rn.f32.s32 	%f33, %r98;
	st.global.f32 	[%rd62+512], %f33;
	ld.global.u32 	%r99, [%rd61+1024];
	cvt.rn.f32.s32 	%f34, %r99;
	st.global.f32 	[%rd62+1024], %f34;
	ld.global.u32 	%r100, [%rd61+1536];
	cvt.rn.f32.s32 	%f35, %r100;
	st.global.f32 	[%rd62+1536], %f35;
	ld.global.u32 	%r101, [%rd61+2048];
	cvt.rn.f32.s32 	%f36, %r101;
	st.global.f32 	[%rd62+2048], %f36;
	ld.global.u32 	%r102, [%rd61+2560];
	cvt.rn.f32.s32 	%f37, %r102;
	st.global.f32 	[%rd62+2560], %f37;
	ld.global.u32 	%r103, [%rd61+3072];
	cvt.rn.f32.s32 	%f38, %r103;
	st.global.f32 	[%rd62+3072], %f38;
	ld.global.u32 	%r104, [%rd61+3584];
	cvt.rn.f32.s32 	%f39, %r104;
	st.global.f32 	[%rd62+3584], %f39;
	add.s32 	%r118, %r118, 8;
$L__BB2_52:
	setp.eq.s32 	%p33, %r22, 0;
	@%p33 bra 	$L__BB2_58;
	and.b32  	%r25, %r47, 3;
	setp.lt.u32 	%p34, %r22, 4;
	@%p34 bra 	$L__BB2_55;
	shl.b32 	%r105, %r118, 7;
	add.s32 	%r106, %r105, %r4;
	mul.wide.s32 	%rd63, %r106, 4;
	add.s64 	%rd64, %rd7, %rd63;
	ld.global.u32 	%r107, [%rd64];
	cvt.rn.f32.s32 	%f40, %r107;
	add.s64 	%rd65, %rd8, %rd63;
	st.global.f32 	[%rd65], %f40;
	ld.global.u32 	%r108, [%rd64+512];
	cvt.rn.f32.s32 	%f41, %r108;
	st.global.f32 	[%rd65+512], %f41;
	ld.global.u32 	%r109, [%rd64+1024];
	cvt.rn.f32.s32 	%f42, %r109;
	st.global.f32 	[%rd65+1024], %f42;
	ld.global.u32 	%r110, [%rd64+1536];
	cvt.rn.f32.s32 	%f43, %r110;
	st.global.f32 	[%rd65+1536], %f43;
	add.s32 	%r118, %r118, 4;
$L__BB2_55:
	setp.eq.s32 	%p35, %r25, 0;
	@%p35 bra 	$L__BB2_58;
	shl.b32 	%r111, %r118, 7;
	add.s32 	%r121, %r4, %r111;
	neg.s32 	%r120, %r25;
$L__BB2_57:
	.pragma "nounroll";
	mul.wide.s32 	%rd67, %r121, 4;
	add.s64 	%rd68, %rd8, %rd67;
	add.s64 	%rd69, %rd7, %rd67;
	ld.global.u32 	%r112, [%rd69];
	cvt.rn.f32.s32 	%f44, %r112;
	st.global.f32 	[%rd68], %f44;
	add.s32 	%r121, %r121, 128;
	add.s32 	%r120, %r120, 1;
	setp.eq.s32 	%p36, %r120, 0;
	@%p36 bra 	$L__BB2_58;
	bra.uni 	$L__BB2_57;
$L__BB2_58:
	ret;

}
	// .globl	_ZN3cub18CUB_300001_SM_10006detail6reduce28DeviceReduceSingleTileKernelINS2_10policy_hubI11minmax_pairIiEj16minmax_binary_opIiEE10Policy1000EN6thrust24THRUST_300001_SM_1000_NS6detail15normal_iteratorINSC_10device_ptrIfEEEEPS6_jS8_S6_S6_15minmax_unary_opIiEEEvT0_T1_T2_T3_T4_T6_
.visible .entry _ZN3cub18CUB_300001_SM_10006detail6reduce28DeviceReduceSingleTileKernelINS2_10policy_hubI11minmax_pairIiEj16minmax_binary_opIiEE10Policy1000EN6thrust24THRUST_300001_SM_1000_NS6detail15normal_iteratorINSC_10device_ptrIfEEEEPS6_jS8_S6_S6_15minmax_unary_opIiEEEvT0_T1_T2_T3_T4_T6_(
	.param .align 8 .b8 _ZN3cub18CUB_300001_SM_10006detail6reduce28DeviceReduceSingleTileKernelINS2_10policy_hubI11minmax_pairIiEj16minmax_binary_opIiEE10Policy1000EN6thrust24THRUST_300001_SM_1000_NS6detail15normal_iteratorINSC_10device_ptrIfEEEEPS6_jS8_S6_S6_15minmax_unary_opIiEEEvT0_T1_T2_T3_T4_T6__param_0[8],
	.param .u64 .ptr .align 1 _ZN3cub18CUB_300001_SM_10006detail6reduce28DeviceReduceSingleTileKernelINS2_10policy_hubI11minmax_pairIiEj16minmax_binary_opIiEE10Policy1000EN6thrust24THRUST_300001_SM_1000_NS6detail15normal_iteratorINSC_10device_ptrIfEEEEPS6_jS8_S6_S6_15minmax_unary_opIiEEEvT0_T1_T2_T3_T4_T6__param_1,
	.param .u32 _ZN3cub18CUB_300001_SM_10006detail6reduce28DeviceReduceSingleTileKernelINS2_10policy_hubI11minmax_pairIiEj16minmax_binary_opIiEE10Policy1000EN6thrust24THRUST_300001_SM_1000_NS6detail15normal_iteratorINSC_10device_ptrIfEEEEPS6_jS8_S6_S6_15minmax_unary_opIiEEEvT0_T1_T2_T3_T4_T6__param_2,
	.param .align 1 .b8 _ZN3cub18CUB_300001_SM_10006detail6reduce28DeviceReduceSingleTileKernelINS2_10policy_hubI11minmax_pairIiEj16minmax_binary_opIiEE10Policy1000EN6thrust24THRUST_300001_SM_1000_NS6detail15normal_iteratorINSC_10device_ptrIfEEEEPS6_jS8_S6_S6_15minmax_unary_opIiEEEvT0_T1_T2_T3_T4_T6__param_3[1],
	.param .align 4 .b8 _ZN3cub18CUB_300001_SM_10006detail6reduce28DeviceReduceSingleTileKernelINS2_10policy_hubI11minmax_pairIiEj16minmax_binary_opIiEE10Policy1000EN6thrust24THRUST_300001_SM_1000_NS6detail15normal_iteratorINSC_10device_ptrIfEEEEPS6_jS8_S6_S6_15minmax_unary_opIiEEEvT0_T1_T2_T3_T4_T6__param_4[8],
	.param .align 1 .b8 _ZN3cub18CUB_300001_SM_10006detail6reduce28DeviceReduceSingleTileKernelINS2_10policy_hubI11minmax_pairIiEj16minmax_binary_opIiEE10Policy1000EN6thrust24THRUST_300001_SM_1000_NS6detail15normal_iteratorINSC_10device_ptrIfEEEEPS6_jS8_S6_S6_15minmax_unary_opIiEEEvT0_T1_T2_T3_T4_T6__param_5[1]
)
.maxntid 256
.minnctapersm 1
{
	.reg .pred 	%p<59>;
	.reg .b32 	%r<738>;
	.reg .b32 	%f<76>;
	.reg .b64 	%rd<84>;
	// demoted variable
	.shared .align 4 .b8 _ZZN3cub18CUB_300001_SM_10006detail6reduce28DeviceReduceSingleTileKernelINS2_10policy_hubI11minmax_pairIiEj16minmax_binary_opIiEE10Policy1000EN6thrust24THRUST_300001_SM_1000_NS6detail15normal_iteratorINSC_10device_ptrIfEEEEPS6_jS8_S6_S6_15minmax_unary_opIiEEEvT0_T1_T2_T3_T4_T6_E12temp_storage[80];
	ld.param.u32 	%r133, [_ZN3cub18CUB_300001_SM_10006detail6reduce28DeviceReduceSingleTileKernelINS2_10policy_hubI11minmax_pairIiEj16minmax_binary_opIiEE10Policy1000EN6thrust24THRUST_300001_SM_1000_NS6detail15normal_iteratorINSC_10device_ptrIfEEEEPS6_jS8_S6_S6_15minmax_unary_opIiEEEvT0_T1_T2_T3_T4_T6__param_4+4];
	ld.param.u32 	%r132, [_ZN3cub18CUB_300001_SM_10006detail6reduce28DeviceReduceSingleTileKernelINS2_10policy_hubI11minmax_pairIiEj16minmax_binary_opIiEE10Policy1000EN6thrust24THRUST_300001_SM_1000_NS6detail15normal_iteratorINSC_10device_ptrIfEEEEPS6_jS8_S6_S6_15minmax_unary_opIiEEEvT0_T1_T2_T3_T4_T6__param_4];
	ld.param.u64 	%rd9, [_ZN3cub18CUB_300001_SM_10006detail6reduce28DeviceReduceSingleTileKernelINS2_10policy_hubI11minmax_pairIiEj16minmax_binary_opIiEE10Policy1000EN6thrust24THRUST_300001_SM_1000_NS6detail15normal_iteratorINSC_10device_ptrIfEEEEPS6_jS8_S6_S6_15minmax_unary_opIiEEEvT0_T1_T2_T3_T4_T6__param_0];
	ld.param.u64 	%rd10, [_ZN3cub18CUB_300001_SM_10006detail6reduce28DeviceReduceSingleTileKernelINS2_10policy_hubI11minmax_pairIiEj16minmax_binary_opIiEE10Policy1000EN6thrust24THRUST_300001_SM_1000_NS6detail15normal_iteratorINSC_10device_ptrIfEEEEPS6_jS8_S6_S6_15minmax_unary_opIiEEEvT0_T1_T2_T3_T4_T6__param_1];
	ld.param.u32 	%r131, [_ZN3cub18CUB_300001_SM_10006detail6reduce28DeviceReduceSingleTileKernelINS2_10policy_hubI11minmax_pairIiEj16minmax_binary_opIiEE10Policy1000EN6thrust24THRUST_300001_SM_1000_NS6detail15normal_iteratorINSC_10device_ptrIfEEEEPS6_jS8_S6_S6_15minmax_unary_opIiEEEvT0_T1_T2_T3_T4_T6__param_2];
	cvta.to.global.u64 	%rd1, %rd10;
	setp.ne.s32 	%p1, %r131, 0;
	@%p1 bra 	$L__BB3_3;
	mov.u32 	%r677, %tid.x;
	setp.ne.s32 	%p58, %r677, 0;
	@%p58 bra 	$L__BB3_52;
	st.global.u32 	[%rd1], %r132;
	st.global.u32 	[%rd1+4], %r133;
	bra.uni 	$L__BB3_52;
$L__BB3_3:
	cvta.to.global.u64 	%rd2, %rd9;
	setp.gt.u32 	%p2, %r131, 2047;
	@%p2 bra 	$L__BB3_28;
	mov.u32 	%r1, %tid.x;
	setp.ge.u32 	%p24, %r1, %r131;
	mov.b32 	%r702, 0;
	mov.u32 	%r686, %r1;
	@%p24 bra 	$L__BB3_6;
	mul.wide.u32 	%rd73, %r1, 4;
	add.s64 	%rd74, %rd2, %rd73;
	ld.global.f32 	%f46, [%rd74];
	cvt.rzi.s32.f32 	%r702, %f46;
	add.s32 	%r686, %r1, 256;
$L__BB3_6:
	setp.ge.u32 	%p25, %r686, %r131;
	mov.u32 	%r703, %r702;
	@%p25 bra 	$L__BB3_19;
	not.b32 	%r387, %r686;
	add.s32 	%r388, %r131, %r387;
	shr.u32 	%r389, %r388, 8;
	add.s32 	%r6, %r389, 1;
	and.b32  	%r7, %r6, 15;
	setp.lt.u32 	%p26, %r388, 3840;
	mov.u32 	%r703, %r702;
	@%p26 bra 	$L__BB3_10;
	and.b32  	%r390, %r6, 33554416;
	neg.s32 	%r680, %r390;
	mul.wide.u32 	%rd75, %r686, 4;
	add.s64 	%rd76, %rd75, %rd2;
	add.s64 	%rd82, %rd76, 8192;
	mov.u32 	%r703, %r702;
$L__BB3_9:
	.pragma "nounroll";
	ld.global.f32 	%f47, [%rd82+-8192];
	cvt.rzi.s32.f32 	%r391, %f47;
	min.s32 	%r392, %r391, %r702;
	max.s32 	%r393, %r703, %r391;
	ld.global.f32 	%f48, [%rd82+-7168];
	cvt.rzi.s32.f32 	%r394, %f48;
	min.s32 	%r395, %r394, %r392;
	max.s32 	%r396, %r393, %r394;
	ld.global.f32 	%f49, [%rd82+-6144];
	cvt.rzi.s32.f32 	%r397, %f49;
	min.s32 	%r398, %r397, %r395;
	max.s32 	%r399, %r396, %r397;
	ld.global.f32 	%f50, [%rd82+-5120];
	cvt.rzi.s32.f32 	%r400, %f50;
	min.s32 	%r401, %r400, %r398;
	max.s32 	%r402, %r399, %r400;
	ld.global.f32 	%f51, [%rd82+-4096];
	cvt.rzi.s32.f32 	%r403, %f51;
	min.s32 	%r404, %r403, %r401;
	max.s32 	%r405, %r402, %r403;
	ld.global.f32 	%f52, [%rd82+-3072];
	cvt.rzi.s32.f32 	%r406, %f52;
	min.s32 	%r407, %r406, %r404;
	max.s32 	%r408, %r405, %r406;
	ld.global.f32 	%f53, [%rd82+-2048];
	cvt.rzi.s32.f32 	%r409, %f53;
	min.s32 	%r410, %r409, %r407;
	max.s32 	%r411, %r408, %r409;
	ld.global.f32 	%f54, [%rd82+-1024];
	cvt.rzi.s32.f32 	%r412, %f54;
	min.s32 	%r413, %r412, %r410;
	max.s32 	%r414, %r411, %r412;
	ld.global.f32 	%f55, [%rd82];
	cvt.rzi.s32.f32 	%r415, %f55;
	min.s32 	%r416, %r415, %r413;
	max.s32 	%r417, %r414, %r415;
	ld.global.f32 	%f56, [%rd82+1024];
	cvt.rzi.s32.f32 	%r418, %f56;
	min.s32 	%r419, %r418, %r416;
	max.s32 	%r420, %r417, %r418;
	ld.global.f32 	%f57, [%rd82+2048];
	cvt.rzi.s32.f32 	%r421, %f57;
	min.s32 	%r422, %r421, %r419;
	max.s32 	%r423, %r420, %r421;
	ld.global.f32 	%f58, [%rd82+3072];
	cvt.rzi.s32.f32 	%r424, %f58;
	min.s32 	%r425, %r424, %r422;
	max.s32 	%r426, %r423, %r424;
	ld.global.f32 	%f59, [%rd82+4096];
	cvt.rzi.s32.f32 	%r427, %f59;
	min.s32 	%r428, %r427, %r425;
	max.s32 	%r429, %r426, %r427;
	ld.global.f32 	%f60, [%rd82+5120];
	cvt.rzi.s32.f32 	%r430, %f60;
	min.s32 	%r431, %r430, %r428;
	max.s32 	%r432, %r429, %r430;
	ld.global.f32 	%f61, [%rd82+6144];
	cvt.rzi.s32.f32 	%r433, %f61;
	min.s32 	%r434, %r433, %r431;
	max.s32 	%r435, %r432, %r433;
	ld.global.f32 	%f62, [%rd82+7168];
	cvt.rzi.s32.f32 	%r436, %f62;
	min.s32 	%r702, %r436, %r434;
	max.s32 	%r703, %r435, %r436;
	add.s32 	%r686, %r686, 4096;
	add.s32 	%r680, %r680, 16;
	add.s64 	%rd82, %rd82, 16384;
	setp.ne.s32 	%p27, %r680, 0;
	@%p27 bra 	$L__BB3_9;
$L__BB3_10:
	setp.eq.s32 	%p28, %r7, 0;
	@%p28 bra 	$L__BB3_19;
	and.b32  	%r22, %r6, 7;
	setp.lt.u32 	%p29, %r7, 8;
	@%p29 bra 	$L__BB3_13;
	mul.wide.u32 	%rd77, %r686, 4;
	add.s64 	%rd78, %rd2, %rd77;
	ld.global.f32 	%f63, [%rd78];
	cvt.rzi.s32.f32 	%r438, %f63;
	min.s32 	%r439, %r438, %r702;
	max.s32 	%r440, %r703, %r438;
	ld.global.f32 	%f64, [%rd78+1024];
	cvt.rzi.s32.f32 	%r441, %f64;
	min.s32 	%r442, %r441, %r439;
	max.s32 	%r443, %r440, %r441;
	ld.global.f32 	%f65, [%rd78+2048];
	cvt.rzi.s32.f32 	%r444, %f65;
	min.s32 	%r445, %r444, %r442;
	max.s32 	%r446, %r443, %r444;
	ld.global.f32 	%f66, [%rd78+3072];
	cvt.rzi.s32.f32 	%r447, %f66;
	min.s32 	%r448, %r447, %r445;
	max.s32 	%r449, %r446, %r447;
	ld.global.f32 	%f67, [%rd78+4096];
	cvt.rzi.s32.f32 	%r450, %f67;
	min.s32 	%r451, %r450, %r448;
	max.s32 	%r452, %r449, %r450;
	ld.global.f32 	%f68, [%rd78+5120];
	cvt.rzi.s32.f32 	%r453, %f68;
	min.s32 	%r454, %r453, %r451;
	max.s32 	%r455, %r452, %r453;
	ld.global.f32 	%f69, [%rd78+6144];
	cvt.rzi.s32.f32 	%r456, %f69;
	min.s32 	%r457, %r456, %r454;
	max.s32 	%r458, %r455, %r456;
	ld.global.f32 	%f70, [%rd78+7168];
	cvt.rzi.s32.f32 	%r459, %f70;
	min.s32 	%r702, %r459, %r457;
	max.s32 	%r703, %r458, %r459;
	add.s32 	%r686, %r686, 2048;
$L__BB3_13:
	setp.eq.s32 	%p30, %r22, 0;
	@%p30 bra 	$L__BB3_19;
	and.b32  	%r31, %r6, 3;
	setp.lt.u32 	%p31, %r22, 4;
	@%p31 bra 	$L__BB3_16;
	mul.wide.u32 	%rd79, %r686, 4;
	add.s64 	%rd80, %rd2, %rd79;
	ld.global.f32 	%f71, [%rd80];
	cvt.rzi.s32.f32 	%r461, %f71;
	min.s32 	%r462, %r461, %r702;
	max.s32 	%r463, %r703, %r461;
	ld.global.f32 	%f72, [%rd80+1024];
	cvt.rzi.s32.f32 	%r464, %f72;
	min.s32 	%r465, %r464, %r462;
	max.s32 	%r466, %r463, %r464;
	ld.global.f32 	%f73, [%rd80+2048];
	cvt.rzi.s32.f32 	%r467, %f73;
	min.s32 	%r468, %r467, %r465;
	max.s32 	%r469, %r466, %r467;
	ld.global.f32 	%f74, [%rd80+3072];
	cvt.rzi.s32.f32 	%r470, %f74;
	min.s32 	%r702, %r470, %r468;
	max.s32 	%r703, %r469, %r470;
	add.s32 	%r686, %r686, 1024;
$L__BB3_16:
	setp.eq.s32 	%p32, %r31, 0;
	@%p32 bra 	$L__BB3_19;
	mul.wide.u32 	%rd81, %r686, 4;
	add.s64 	%rd83, %rd2, %rd81;
	neg.s32 	%r699, %r31;
$L__BB3_18:
	.pragma "nounroll";
	ld.global.f32 	%f75, [%rd83];
	cvt.rzi.s32.f32 	%r471, %f75;
	min.s32 	%r702, %r471, %r702;
	max.s32 	%r703, %r703, %r471;
	add.s64 	%rd83, %rd83, 1024;
	add.s32 	%r699, %r699, 1;
	setp.ne.s32 	%p33, %r699, 0;
	@%p33 bra 	$L__BB3_18;
$L__BB3_19:
	setp.lt.u32 	%p34, %r131, 256;
	@%p34 bra 	$L__BB3_24;
	// begin inline asm
	mov.u32 %r585, %laneid;
	// end inline asm
	mov.b32 	%r593, 1;
	mov.b32 	%r634, 31;
	mov.b32 	%r635, -1;
	// begin inline asm
	shfl.sync.down.b32 %r586, %r702, %r593, %r634, %r635;
	// end inline asm
	// begin inline asm
	shfl.sync.down.b32 %r591, %r703, %r593, %r634, %r635;
	// end inline asm
	setp.gt.s32 	%p50, %r585, 30;
	min.s32 	%r636, %r586, %r702;
	max.s32 	%r637, %r703, %r591;
	selp.b32 	%r602, %r703, %r637, %p50;
	selp.b32 	%r597, %r702, %r636, %p50;
	mov.b32 	%r603, 2;
	// begin inline asm
	shfl.sync.down.b32 %r596, %r597, %r603, %r634, %r635;
	// end inline asm
	// begin inline asm
	shfl.sync.down.b32 %r601, %r602, %r603, %r634, %r635;
	// end inline asm
	setp.gt.s32 	%p51, %r585, 29;
	min.s32 	%r638, %r596, %r597;
	max.s32 	%r639, %r602, %r601;
	selp.b32 	%r607, %r597, %r638, %p51;
	selp.b32 	%r612, %r602, %r639, %p51;
	mov.b32 	%r613, 4;
	// begin inline asm
	shfl.sync.down.b32 %r606, %r607, %r613, %r634, %r635;
	// end inline asm
	// begin inline asm
	shfl.sync.down.b32 %r611, %r612, %r613, %r634, %r635;
	// end inline asm
	setp.gt.s32 	%p52, %r585, 27;
	min.s32 	%r640, %r606, %r607;
	max.s32 	%r641, %r612, %r611;
	selp.b32 	%r617, %r607, %r640, %p52;
	selp.b32 	%r622, %r612, %r641, %p52;
	mov.b32 	%r623, 8;
	// begin inline asm
	shfl.sync.down.b32 %r616, %r617, %r623, %r634, %r635;
	// end inline asm
	// begin inline asm
	shfl.sync.down.b32 %r621, %r622, %r623, %r634, %r635;
	// end inline asm
	setp.gt.s32 	%p53, %r585, 23;
	min.s32 	%r642, %r616, %r617;
	max.s32 	%r643, %r622, %r621;
	selp.b32 	%r627, %r617, %r642, %p53;
	selp.b32 	%r632, %r622, %r643, %p53;
	mov.b32 	%r633, 16;
	// begin inline asm
	shfl.sync.down.b32 %r626, %r627, %r633, %r634, %r635;
	// end inline asm
	// begin inline asm
	shfl.sync.down.b32 %r631, %r632, %r633, %r634, %r635;
	// end inline asm
	setp.gt.s32 	%p54, %r585, 15;
	min.s32 	%r49, %r626, %r627;
	max.s32 	%r50, %r632, %r631;
	selp.b32 	%r737, %r627, %r49, %p54;
	selp.b32 	%r736, %r632, %r50, %p54;
	setp.ne.s32 	%p55, %r585, 0;
	@%p55 bra 	$L__BB3_22;
	shr.u32 	%r644, %r1, 2;
	and.b32  	%r645, %r644, 248;
	mov.u32 	%r646, _ZZN3cub18CUB_300001_SM_10006detail6reduce28DeviceReduceSingleTileKernelINS2_10policy_hubI11minmax_pairIiEj16minmax_binary_opIiEE10Policy1000EN6thrust24THRUST_300001_SM_1000_NS6detail15normal_iteratorINSC_10device_ptrIfEEEEPS6_jS8_S6_S6_15minmax_unary_opIiEEEvT0_T1_T2_T3_T4_T6_E12temp_storage;
	add.s32 	%r647, %r646, %r645;
	st.shared.u32 	[%r647+8], %r49;
	st.shared.u32 	[%r647+12], %r50;
$L__BB3_22:
	bar.sync 	0;
	setp.ne.s32 	%p56, %r1, 0;
	@%p56 bra 	$L__BB3_50;
	ld.shared.u32 	%r648, [_ZZN3cub18CUB_300001_SM_10006detail6reduce28DeviceReduceSingleTileKernelINS2_10policy_hubI11minmax_pairIiEj16minmax_binary_opIiEE10Policy1000EN6thrust24THRUST_300001_SM_1000_NS6detail15normal_iteratorINSC_10device_ptrIfEEEEPS6_jS8_S6_S6_15minmax_unary_opIiEEEvT0_T1_T2_T3_T4_T6_E12temp_storage+16];
	ld.shared.u32 	%r649, [_ZZN3cub18CUB_300001_SM_10006detail6reduce28DeviceReduceSingleTileKernelINS2_10policy_hubI11minmax_pairIiEj16minmax_binary_opIiEE10Policy1000EN6thrust24THRUST_300001_SM_1000_NS6detail15normal_iteratorINSC_10device_ptrIfEEEEPS6_jS8_S6_S6_15minmax_unary_opIiEEEvT0_T1_T2_T3_T4_T6_E12temp_storage+20];
	min.s32 	%r650, %r648, %r737;
	max.s32 	%r651, %r736, %r649;
	ld.shared.u32 	%r652, [_ZZN3cub18CUB_300001_SM_10006detail6reduce28DeviceReduceSingleTileKernelINS2_10policy_hubI11minmax_pairIiEj16minmax_binary_opIiEE10Policy1000EN6thrust24THRUST_300001_SM_1000_NS6detail15normal_iteratorINSC_10device_ptrIfEEEEPS6_jS8_S6_S6_15minmax_unary_opIiEEEvT0_T1_T2_T3_T4_T6_E12temp_storage+24];
	ld.shared.u32 	%r653, [_ZZN3cub18CUB_300001_SM_10006detail6reduce28DeviceReduceSingleTileKernelINS2_10policy_hubI11minmax_pairIiEj16minmax_binary_opIiEE10Policy1000EN6thrust24THRUST_300001_SM_1000_NS6detail15normal_iteratorINSC_10device_ptrIfEEEEPS6_jS8_S6_S6_15minmax_unary_opIiEEEvT0_T1_T2_T3_T4_T6_E12temp_storage+28];
	min.s32 	%r654, %r652, %r650;
	max.s32 	%r655, %r651, %r653;
	ld.shared.u32 	%r656, [_ZZN3cub18CUB_300001_SM_10006detail6reduce28DeviceReduceSingleTileKernelINS2_10policy_hubI11minmax_pairIiEj16minmax_binary_opIiEE10Policy1000EN6thrust24THRUST_300001_SM_1000_NS6detail15normal_iteratorINSC_10device_ptrIfEEEEPS6_jS8_S6_S6_15minmax_unary_opIiEEEvT0_T1_T2_T3_T4_T6_E12temp_storage+32];
	ld.shared.u32 	%r657, [_ZZN3cub18CUB_300001_SM_10006detail6reduce28DeviceReduceSingleTileKernelINS2_10policy_hubI11minmax_pairIiEj16minmax_binary_opIiEE10Policy1000EN6thrust24THRUST_300001_SM_1000_NS6detail15normal_iteratorINSC_10device_ptrIfEEEEPS6_jS8_S6_S6_15minmax_unary_opIiEEEvT0_T1_T2_T3_T4_T6_E12temp_storage+36];
	min.s32 	%r658, %r656, %r654;
	max.s32 	%r659, %r655, %r657;
	ld.shared.u32 	%r660, [_ZZN3cub18CUB_300001_SM_10006detail6reduce28DeviceReduceSingleTileKernelINS2_10policy_hubI11minmax_pairIiEj16minmax_binary_opIiEE10Policy1000EN6thrust24THRUST_300001_SM_1000_NS6detail15normal_iteratorINSC_10device_ptrIfEEEEPS6_jS8_S6_S6_15minmax_unary_opIiEEEvT0_T1_T2_T3_T4_T6_E12temp_storage+40];
	ld.shared.u32 	%r661, [_ZZN3cub18CUB_300001_SM_10006detail6reduce28DeviceReduceSingleTileKernelINS2_10policy_hubI11minmax_pairIiEj16minmax_binary_opIiEE10Policy1000EN6thrust24THRUST_300001_SM_1000_NS6detail15normal_iteratorINSC_10device_ptrIfEEEEPS6_jS8_S6_S6_15minmax_unary_opIiEEEvT0_T1_T2_T3_T4_T6_E12temp_storage+44];
	min.s32 	%r662, %r660, %r658;
	max.s32 	%r663, %r659, %r661;
	ld.shared.u32 	%r664, [_ZZN3cub18CUB_300001_SM_10006detail6reduce28DeviceReduceSingleTileKernelINS2_10policy_hubI11minmax_pairIiEj16minmax_binary_opIiEE10Policy1000EN6thrust24THRUST_300001_SM_1000_NS6detail15normal_iteratorINSC_10device_ptrIfEEEEPS6_jS8_S6_S6_15minmax_unary_opIiEEEvT0_T1_T2_T3_T4_T6_E12temp_storage+48];
	ld.shared.u32 	%r665, [_ZZN3cub18CUB_300001_SM_10006detail6reduce28DeviceReduceSingleTileKernelINS2_10policy_hubI11minmax_pairIiEj16minmax_binary_opIiEE10Policy1000EN6thrust24THRUST_300001_SM_1000_NS6detail15normal_iteratorINSC_10device_ptrIfEEEEPS6_jS8_S6_S6_15minmax_unary_opIiEEEvT0_T1_T2_T3_T4_T6_E12temp_storage+52];
	min.s32 	%r666, %r664, %r662;
	max.s32 	%r667, %r663, %r665;
	ld.shared.u32 	%r668, [_ZZN3cub18CUB_300001_SM_10006detail6reduce28DeviceReduceSingleTileKernelINS2_10policy_hubI11minmax_pairIiEj16minmax_binary_opIiEE10Policy1000EN6thrust24THRUST_300001_SM_1000_NS6detail15normal_iteratorINSC_10device_ptrIfEEEEPS6_jS8_S6_S6_15minmax_unary_opIiEEEvT0_T1_T2_T3_T4_T6_E12temp_storage+56];
	ld.shared.u32 	%r669, [_ZZN3cub18CUB_300001_SM_10006detail6reduce28DeviceReduceSingleTileKernelINS2_10policy_hubI11minmax_pairIiEj16minmax_binary_opIiEE10Policy1000EN6thrust24THRUST_300001_SM_1000_NS6detail15normal_iteratorINSC_10device_ptrIfEEEEPS6_jS8_S6_S6_15minmax_unary_opIiEEEvT0_T1_T2_T3_T4_T6_E12temp_storage+60];
	min.s32 	%r670, %r668, %r666;
	max.s32 	%r671, %r667, %r669;
	ld.shared.u32 	%r672, [_ZZN3cub18CUB_300001_SM_10006detail6reduce28DeviceReduceSingleTileKernelINS2_10policy_hubI11minmax_pairIiEj16minmax_binary_opIiEE10Policy1000EN6thrust24THRUST_300001_SM_1000_NS6detail15normal_iteratorINSC_10device_ptrIfEEEEPS6_jS8_S6_S6_15minmax_unary_opIiEEEvT0_T1_T2_T3_T4_T6_E12temp_storage+64];
	ld.shared.u32 	%r673, [_ZZN3cub18CUB_300001_SM_10006detail6reduce28DeviceReduceSingleTileKernelINS2_10policy_hubI11minmax_pairIiEj16minmax_binary_opIiEE10Policy1000EN6thrust24THRUST_300001_SM_1000_NS6detail15normal_iteratorINSC_10device_ptrIfEEEEPS6_jS8_S6_S6_15minmax_unary_opIiEEEvT0_T1_T2_T3_T4_T6_E12temp_storage+68];
	min.s32 	%r737, %r672, %r670;
	max.s32 	%r736, %r671, %r673;
	bra.uni 	$L__BB3_50;
$L__BB3_24:
	// begin inline asm
	mov.u32 %r472, %laneid;
	// end inline asm
	and.b32  	%r523, %r1, 992;
	add.s32 	%r524, %r523, 32;
	setp.gt.u32 	%p35, %r524, %r131;
	not.b32 	%r525, %r523;
	add.s32 	%r526, %r131, %r525;
	selp.b32 	%r521, %r526, 31, %p35;
	mov.b32 	%r480, 1;
	mov.b32 	%r522, -1;
	// begin inline asm
	shfl.sync.down.b32 %r473, %r702, %r480, %r521, %r522;
	// end inline asm
	// begin inline asm
	shfl.sync.down.b32 %r478, %r703, %r480, %r521, %r522;
	// end inline asm
	setp.lt.s32 	%p36, %r472, %r521;
	min.s32 	%r527, %r473, %r702;
	max.s32 	%r528, %r703, %r478;
	selp.b32 	%r484, %r527, %r702, %p36;
	selp.b32 	%r489, %r528, %r703, %p36;
	mov.b32 	%r490, 2;
	// begin inline asm
	shfl.sync.down.b32 %r483, %r484, %r490, %r521, %r522;
	// end inline asm
	// begin inline asm
	shfl.sync.down.b32 %r488, %r489, %r490, %r521, %r522;
	// end inline asm
	add.s32 	%r529, %r472, 2;
	setp.gt.s32 	%p37, %r529, %r521;
	min.s32 	%r530, %r483, %r484;
	max.s32 	%r531, %r489, %r488;
	selp.b32 	%r494, %r484, %r530, %p37;
	selp.b32 	%r499, %r489, %r531, %p37;
	mov.b32 	%r500, 4;
	// begin inline asm
	shfl.sync.down.b32 %r493, %r494, %r500, %r521, %r522;
	// end inline asm
	// begin inline asm
	shfl.sync.down.b32 %r498, %r499, %r500, %r521, %r522;
	// end inline asm
	add.s32 	%r532, %r472, 4;
	setp.gt.s32 	%p38, %r532, %r521;
	min.s32 	%r533, %r493, %r494;
	max.s32 	%r534, %r499, %r498;
	selp.b32 	%r504, %r494, %r533, %p38;
	selp.b32 	%r509, %r499, %r534, %p38;
	mov.b32 	%r510, 8;
	// begin inline asm
	shfl.sync.down.b32 %r503, %r504, %r510, %r521, %r522;
	// end inline asm
	// begin inline asm
	shfl.sync.down.b32 %r508, %r509, %r510, %r521, %r522;
	// end inline asm
	add.s32 	%r535, %r472, 8;
	setp.gt.s32 	%p39, %r535, %r521;
	min.s32 	%r536, %r503, %r504;
	max.s32 	%r537, %r509, %r508;
	selp.b32 	%r514, %r504, %r536, %p39;
	selp.b32 	%r519, %r509, %r537, %p39;
	mov.b32 	%r520, 16;
	// begin inline asm
	shfl.sync.down.b32 %r513, %r514, %r520, %r521, %r522;
	// end inline asm
	// begin inline asm
	shfl.sync.down.b32 %r518, %r519, %r520, %r521, %r522;
	// end inline asm
	add.s32 	%r538, %r472, 16;
	setp.gt.s32 	%p40, %r538, %r521;
	min.s32 	%r539, %r513, %r514;
	max.s32 	%r540, %r519, %r518;
	selp.b32 	%r737, %r514, %r539, %p40;
	selp.b32 	%r736, %r519, %r540, %p40;
	setp.ne.s32 	%p41, %r472, 0;
	@%p41 bra 	$L__BB3_26;
	shr.u32 	%r541, %r1, 2;
	and.b32  	%r542, %r541, 248;
	mov.u32 	%r543, _ZZN3cub18CUB_300001_SM_10006detail6reduce28DeviceReduceSingleTileKernelINS2_10policy_hubI11minmax_pairIiEj16minmax_binary_opIiEE10Policy1000EN6thrust24THRUST_300001_SM_1000_NS6detail15normal_iteratorINSC_10device_ptrIfEEEEPS6_jS8_S6_S6_15minmax_unary_opIiEEEvT0_T1_T2_T3_T4_T6_E12temp_storage;
	add.s32 	%r544, %r543, %r542;
	st.shared.u32 	[%r544+8], %r737;
	st.shared.u32 	[%r544+12], %r736;
$L__BB3_26:
	bar.sync 	0;
	setp.ne.s32 	%p42, %r1, 0;
	@%p42 bra 	$L__BB3_50;
	setp.gt.u32 	%p43, %r131, 32;
	ld.shared.u32 	%r545, [_ZZN3cub18CUB_300001_SM_10006detail6reduce28DeviceReduceSingleTileKernelINS2_10policy_hubI11minmax_pairIiEj16minmax_binary_opIiEE10Policy1000EN6thrust24THRUST_300001_SM_1000_NS6detail15normal_iteratorINSC_10device_ptrIfEEEEPS6_jS8_S6_S6_15minmax_unary_opIiEEEvT0_T1_T2_T3_T4_T6_E12temp_storage+16];
	ld.shared.u32 	%r546, [_ZZN3cub18CUB_300001_SM_10006detail6reduce28DeviceReduceSingleTileKernelINS2_10policy_hubI11minmax_pairIiEj16minmax_binary_opIiEE10Policy1000EN6thrust24THRUST_300001_SM_1000_NS6detail15normal_iteratorINSC_10device_ptrIfEEEEPS6_jS8_S6_S6_15minmax_unary_opIiEEEvT0_T1_T2_T3_T4_T6_E12temp_storage+20];
	min.s32 	%r547, %r545, %r737;
	max.s32 	%r548, %r736, %r546;
	selp.b32 	%r549, %r547, %r737, %p43;
	selp.b32 	%r550, %r548, %r736, %p43;
	setp.gt.u32 	%p44, %r131, 64;
	ld.shared.u32 	%r551, [_ZZN3cub18CUB_300001_SM_10006detail6reduce28DeviceReduceSingleTileKernelINS2_10policy_hubI11minmax_pairIiEj16minmax_binary_opIiEE10Policy1000EN6thrust24THRUST_300001_SM_1000_NS6detail15normal_iteratorINSC_10device_ptrIfEEEEPS6_jS8_S6_S6_15minmax_unary_opIiEEEvT0_T1_T2_T3_T4_T6_E12temp_storage+24];
	ld.shared.u32 	%r552, [_ZZN3cub18CUB_300001_SM_10006detail6reduce28DeviceReduceSingleTileKernelINS2_10policy_hubI11minmax_pairIiEj16minmax_binary_opIiEE10Policy1000EN6thrust24THRUST_300001_SM_1000_NS6detail15normal_iteratorINSC_10device_ptrIfEEEEPS6_jS8_S6_S6_15minmax_unary_opIiEEEvT0_T1_T2_T3_T4_T6_E12temp_storage+28];
	min.s32 	%r553, %r551, %r549;
	max.s32 	%r554, %r550, %r552;
	selp.b32 	%r555, %r553, %r549, %p44;
	selp.b32 	%r556, %r554, %r550, %p44;
	setp.gt.u32 	%p45, %r131, 96;
	ld.shared.u32 	%r557, [_ZZN3cub18CUB_300001_SM_10006detail6reduce28DeviceReduceSingleTileKernelINS2_10policy_hubI11minmax_pairIiEj16minmax_binary_opIiEE10Policy1000EN6thrust24THRUST_300001_SM_1000_NS6detail15normal_iteratorINSC_10device_ptrIfEEEEPS6_jS8_S6_S6_15minmax_unary_opIiEEEvT0_T1_T2_T3_T4_T6_E12temp_storage+32];
	ld.shared.u32 	%r558, [_ZZN3cub18CUB_300001_SM_10006detail6reduce28DeviceReduceSingleTileKernelINS2_10policy_hubI11minmax_pairIiEj16minmax_binary_opIiEE10Policy1000EN6thrust24THRUST_300001_SM_1000_NS6detail15normal_iteratorINSC_10device_ptrIfEEEEPS6_jS8_S6_S6_15minmax_unary_opIiEEEvT0_T1_T2_T3_T4_T6_E12temp_storage+36];
	min.s32 	%r559, %r557, %r555;
	max.s32 	%r560, %r556, %r558;
	selp.b32 	%r561, %r559, %r555, %p45;
	selp.b32 	%r562, %r560, %r556, %p45;
	setp.gt.u32 	%p46, %r131, 128;
	ld.shared.u32 	%r563, [_ZZN3cub18CUB_300001_SM_10006detail6reduce28DeviceReduceSingleTileKernelINS2_10policy_hubI11minmax_pairIiEj16minmax_binary_opIiEE10Policy1000EN6thrust24THRUST_300001_SM_1000_NS6detail15normal_iteratorINSC_10device_ptrIfEEEEPS6_jS8_S6_S6_15minmax_unary_opIiEEEvT0_T1_T2_T3_T4_T6_E12temp_storage+40];
	ld.shared.u32 	%r564, [_ZZN3cub18CUB_300001_SM_10006detail6reduce28DeviceReduceSingleTileKernelINS2_10policy_hubI11minmax_pairIiEj16minmax_binary_opIiEE10Policy1000EN6thrust24THRUST_300001_SM_1000_NS6detail15normal_iteratorINSC_10device_ptrIfEEEEPS6_jS8_S6_S6_15minmax_unary_opIiEEEvT0_T1_T2_T3_T4_T6_E12temp_storage+44];
	min.s32 	%r565, %r563, %r561;
	max.s32 	%r566, %r562, %r564;
	selp.b32 	%r567, %r565, %r561, %p46;
	selp.b32 	%r568, %r566, %r562, %p46;
	setp.gt.u32 	%p47, %r131, 160;
	ld.shared.u32 	%r569, [_ZZN3cub18CUB_300001_SM_10006detail6reduce28DeviceReduceSingleTileKernelINS2_10policy_hubI11minmax_pairIiEj16minmax_binary_opIiEE10Policy1000EN6thrust24THRUST_300001_SM_1000_NS6detail15normal_iteratorINSC_10device_ptrIfEEEEPS6_jS8_S6_S6_15minmax_unary_opIiEEEvT0_T1_T2_T3_T4_T6_E12temp_storage+48];
	ld.shared.u32 	%r570, [_ZZN3cub18CUB_300001_SM_10006detail6reduce28DeviceReduceSingleTileKernelINS2_10policy_hubI11minmax_pairIiEj16minmax_binary_opIiEE10Policy1000EN6thrust24THRUST_300001_SM_1000_NS6detail15normal_iteratorINSC_10device_ptrIfEEEEPS6_jS8_S6_S6_15minmax_unary_opIiEEEvT0_T1_T2_T3_T4_T6_E12temp_storage+52];
	min.s32 	%r571, %r569, %r567;
	max.s32 	%r572, %r568, %r570;
	selp.b32 	%r573, %r571, %r567, %p47;
	selp.b32 	%r574, %r572, %r568, %p47;
	setp.gt.u32 	%p48, %r131, 192;
	ld.shared.u32 	%r575, [_ZZN3cub18CUB_300001_SM_10006detail6reduce28DeviceReduceSingleTileKernelINS2_10policy_hubI11minmax_pairIiEj16minmax_binary_opIiEE10Policy1000EN6thrust24THRUST_300001_SM_1000_NS6detail15normal_iteratorINSC_10device_ptrIfEEEEPS6_jS8_S6_S6_15minmax_unary_opIiEEEvT0_T1_T2_T3_T4_T6_E12temp_storage+56];
	ld.shared.u32 	%r576, [_ZZN3cub18CUB_300001_SM_10006detail6reduce28DeviceReduceSingleTileKernelINS2_10policy_hubI11minmax_pairIiEj16minmax_binary_opIiEE10Policy1000EN6thrust24THRUST_300001_SM_1000_NS6detail15normal_iteratorINSC_10device_ptrIfEEEEPS6_jS8_S6_S6_15minmax_unary_opIiEEEvT0_T1_T2_T3_T4_T6_E12temp_storage+60];
	min.s32 	%r577, %r575, %r573;
	max.s32 	%r578, %r574, %r576;
	selp.b32 	%r579, %r577, %r573, %p48;
	selp.b32 	%r580, %r578, %r574, %p48;
	setp.gt.u32 	%p49, %r131, 224;
	ld.shared.u32 	%r581, [_ZZN3cub18CUB_300001_SM_10006detail6reduce28DeviceReduceSingleTileKernelINS2_10policy_hubI11minmax_pairIiEj16minmax_binary_opIiEE10Policy1000EN6thrust24THRUST_300001_SM_1000_NS6detail15normal_iteratorINSC_10device_ptrIfEEEEPS6_jS8_S6_S6_15minmax_unary_opIiEEEvT0_T1_T2_T3_T4_T6_E12temp_storage+64];
	ld.shared.u32 	%r582, [_ZZN3cub18CUB_300001_SM_10006detail6reduce28DeviceReduceSingleTileKernelINS2_10policy_hubI11minmax_pairIiEj16minmax_binary_opIiEE10Policy1000EN6thrust24THRUST_300001_SM_1000_NS6detail15normal_iteratorINSC_10device_ptrIfEEEEPS6_jS8_S6_S6_15minmax_unary_opIiEEEvT0_T1_T2_T3_T4_T6_E12temp_storage+68];
	min.s32 	%r583, %r581, %r579;
	max.s32 	%r584, %r580, %r582;
	selp.b32 	%r737, %r583, %r579, %p49;
	selp.b32 	%r736, %r584, %r580, %p49;
	bra.uni 	$L__BB3_50;
$L__BB3_28:
	mov.u32 	%r59, %tid.x;
	mul.wide.u32 	%rd11, %r59, 4;
	add.s64 	%rd12, %rd2, %rd11;
	ld.global.f32 	%f1, [%rd12];
	cvt.rzi.s32.f32 	%r135, %f1;
	ld.global.f32 	%f2, [%rd12+1024];
	cvt.rzi.s32.f32 	%r136, %f2;
	ld.global.f32 	%f3, [%rd12+2048];
	cvt.rzi.s32.f32 	%r137, %f3;
	ld.global.f32 	%f4, [%rd12+3072];
	cvt.rzi.s32.f32 	%r138, %f4;
	ld.global.f32 	%f5, [%rd12+4096];
	cvt.rzi.s32.f32 	%r139, %f5;
	ld.global.f32 	%f6, [%rd12+5120];
	cvt.rzi.s32.f32 	%r140, %f6;
	ld.global.f32 	%f7, [%rd12+6144];
	cvt.rzi.s32.f32 	%r141, %f7;
	ld.global.f32 	%f8, [%rd12+7168];
	cvt.rzi.s32.f32 	%r142, %f8;
	min.s32 	%r143, %r136, %r135;
	max.s32 	%r144, %r135, %r136;
	min.s32 	%r145, %r137, %r143;
	max.s32 	%r146, %r144, %r137;
	min.s32 	%r147, %r138, %r145;
	max.s32 	%r148, %r146, %r138;
	min.s32 	%r149, %r139, %r147;
	max.s32 	%r150, %r148, %r139;
	min.s32 	%r151, %r140, %r149;
	max.s32 	%r152, %r150, %r140;
	min.s32 	%r153, %r141, %r151;
	max.s32 	%r154, %r152, %r141;
	min.s32 	%r734, %r142, %r153;
	max.s32 	%r735, %r154, %r142;
	add.s32 	%r62, %r131, -2048;
	setp.lt.u32 	%p3, %r62, 2048;
	mov.b32 	%r709, 2048;
	@%p3 bra 	$L__BB3_32;
	mov.b32 	%r709, 2048;
$L__BB3_30:
	add.s32 	%r156, %r59, %r709;
	mul.wide.u32 	%rd13, %r156, 4;
	add.s64 	%rd14, %rd2, %rd13;
	ld.global.f32 	%f9, [%rd14];
	cvt.rzi.s32.f32 	%r157, %f9;
	ld.global.f32 	%f10, [%rd14+1024];
	cvt.rzi.s32.f32 	%r158, %f10;
	ld.global.f32 	%f11, [%rd14+2048];
	cvt.rzi.s32.f32 	%r159, %f11;
	ld.global.f32 	%f12, [%rd14+3072];
	cvt.rzi.s32.f32 	%r160, %f12;
	ld.global.f32 	%f13, [%rd14+4096];
	cvt.rzi.s32.f32 	%r161, %f13;
	ld.global.f32 	%f14, [%rd14+5120];
	cvt.rzi.s32.f32 	%r162, %f14;
	ld.global.f32 	%f15, [%rd14+6144];
	cvt.rzi.s32.f32 	%r163, %f15;
	ld.global.f32 	%f16, [%rd14+7168];
	cvt.rzi.s32.f32 	%r164, %f16;
	min.s32 	%r165, %r157, %r734;
	max.s32 	%r166, %r735, %r157;
	min.s32 	%r167, %r158, %r165;
	max.s32 	%r168, %r166, %r158;
	min.s32 	%r169, %r159, %r167;
	max.s32 	%r170, %r168, %r159;
	min.s32 	%r171, %r160, %r169;
	max.s32 	%r172, %r170, %r160;
	min.s32 	%r173, %r161, %r171;
	max.s32 	%r174, %r172, %r161;
	min.s32 	%r175, %r162, %r173;
	max.s32 	%r176, %r174, %r162;
	min.s32 	%r177, %r163, %r175;
	max.s32 	%r178, %r176, %r163;
	min.s32 	%r734, %r164, %r177;
	max.s32 	%r735, %r178, %r164;
	sub.s32 	%r179, %r131, %r709;
	setp.lt.u32 	%p4, %r179, 2048;
	@%p4 bra 	$L__BB3_46;
	add.s32 	%r709, %r709, 2048;
	setp.le.u32 	%p5, %r709, %r62;
	@%p5 bra 	$L__BB3_30;
$L__BB3_32:
	setp.le.u32 	%p6, %r131, %r709;
	sub.s32 	%r180, %r131, %r709;
	setp.ge.s32 	%p7, %r59, %r180;
	or.pred  	%p8, %p6, %p7;
	@%p8 bra 	$L__BB3_46;
	not.b32 	%r183, %r59;
	add.s32 	%r184, %r131, %r183;
	sub.s32 	%r185, %r184, %r709;
	shr.u32 	%r186, %r185, 8;
	add.s32 	%r72, %r186, 1;
	and.b32  	%r73, %r72, 15;
	setp.lt.u32 	%p9, %r185, 3840;
	mov.u32 	%r722, %r59;
	@%p9 bra 	$L__BB3_37;
	or.b32  	%r712, %r59, 2048;
	add.s32 	%r711, %r59, %r709;
	and.b32  	%r187, %r72, 33554416;
	neg.s32 	%r710, %r187;
$L__BB3_35:
	.pragma "nounroll";
	mul.wide.u32 	%rd15, %r711, 4;
	add.s64 	%rd16, %rd2, %rd15;
	ld.global.f32 	%f17, [%rd16];
	cvt.rzi.s32.f32 	%r188, %f17;
	min.s32 	%r189, %r188, %r734;
	max.s32 	%r190, %r735, %r188;
	add.s32 	%r191, %r711, 256;
	mul.wide.u32 	%rd17, %r191, 4;
	add.s64 	%rd18, %rd2, %rd17;
	ld.global.f32 	%f18, [%rd18];
	cvt.rzi.s32.f32 	%r192, %f18;
	min.s32 	%r193, %r192, %r189;
	max.s32 	%r194, %r190, %r192;
	add.s32 	%r195, %r711, 512;
	mul.wide.u32 	%rd19, %r195, 4;
	add.s64 	%rd20, %rd2, %rd19;
	ld.global.f32 	%f19, [%rd20];
	cvt.rzi.s32.f32 	%r196, %f19;
	min.s32 	%r197, %r196, %r193;
	max.s32 	%r198, %r194, %r196;
	add.s32 	%r199, %r711, 768;
	mul.wide.u32 	%rd21, %r199, 4;
	add.s64 	%rd22, %rd2, %rd21;
	ld.global.f32 	%f20, [%rd22];
	cvt.rzi.s32.f32 	%r200, %f20;
	min.s32 	%r201, %r200, %r197;
	max.s32 	%r202, %r198, %r200;
	add.s32 	%r203, %r711, 1024;
	mul.wide.u32 	%rd23, %r203, 4;
	add.s64 	%rd24, %rd2, %rd23;
	ld.global.f32 	%f21, [%rd24];
	cvt.rzi.s32.f32 	%r204, %f21;
	min.s32 	%r205, %r204, %r201;
	max.s32 	%r206, %r202, %r204;
	add.s32 	%r207, %r711, 1280;
	mul.wide.u32 	%rd25, %r207, 4;
	add.s64 	%rd26, %rd2, %rd25;
	ld.global.f32 	%f22, [%rd26];
	cvt.rzi.s32.f32 	%r208, %f22;
	min.s32 	%r209, %r208, %r205;
	max.s32 	%r210, %r206, %r208;
	add.s32 	%r211, %r711, 1536;
	mul.wide.u32 	%rd27, %r211, 4;
	add.s64 	%rd28, %rd2, %rd27;
	ld.global.f32 	%f23, [%rd28];
	cvt.rzi.s32.f32 	%r212, %f23;
	min.s32 	%r213, %r212, %r209;
	max.s32 	%r214, %r210, %r212;
	add.s32 	%r215, %r711, 1792;
	mul.wide.u32 	%rd29, %r215, 4;
	add.s64 	%rd30, %rd2, %rd29;
	ld.global.f32 	%f24, [%rd30];
	cvt.rzi.s32.f32 	%r216, %f24;
	min.s32 	%r217, %r216, %r213;
	max.s32 	%r218, %r214, %r216;
	add.s32 	%r219, %r711, 2048;
	mul.wide.u32 	%rd31, %r219, 4;
	add.s64 	%rd32, %rd2, %rd31;
	ld.global.f32 	%f25, [%rd32];
	cvt.rzi.s32.f32 	%r220, %f25;
	min.s32 	%r221, %r220, %r217;
	max.s32 	%r222, %r218, %r220;
	add.s32 	%r223, %r711, 2304;
	mul.wide.u32 	%rd33, %r223, 4;
	add.s64 	%rd34, %rd2, %rd33;
	ld.global.f32 	%f26, [%rd34];
	cvt.rzi.s32.f32 	%r224, %f26;
	min.s32 	%r225, %r224, %r221;
	max.s32 	%r226, %r222, %r224;
	add.s32 	%r227, %r711, 2560;
	mul.wide.u32 	%rd35, %r227, 4;
	add.s64 	%rd36, %rd2, %rd35;
	ld.global.f32 	%f27, [%rd36];
	cvt.rzi.s32.f32 	%r228, %f27;
	min.s32 	%r229, %r228, %r225;
	max.s32 	%r230, %r226, %r228;
	add.s32 	%r231, %r711, 2816;
	mul.wide.u32 	%rd37, %r231, 4;
	add.s64 	%rd38, %rd2, %rd37;
	ld.global.f32 	%f28, [%rd38];
	cvt.rzi.s32.f32 	%r232, %f28;
	min.s32 	%r233, %r232, %r229;
	max.s32 	%r234, %r230, %r232;
	add.s32 	%r235, %r711, 3072;
	mul.wide.u32 	%rd39, %r235, 4;
	add.s64 	%rd40, %rd2, %rd39;
	ld.global.f32 	%f29, [%rd40];
	cvt.rzi.s32.f32 	%r236, %f29;
	min.s32 	%r237, %r236, %r233;
	max.s32 	%r238, %r234, %r236;
	add.s32 	%r239, %r711, 3328;
	mul.wide.u32 	%rd41, %r239, 4;
	add.s64 	%rd42, %rd2, %rd41;
	ld.global.f32 	%f30, [%rd42];
	cvt.rzi.s32.f32 	%r240, %f30;
	min.s32 	%r241, %r240, %r237;
	max.s32 	%r242, %r238, %r240;
	add.s32 	%r243, %r711, 3584;
	mul.wide.u32 	%rd43, %r243, 4;
	add.s64 	%rd44, %rd2, %rd43;
	ld.global.f32 	%f31, [%rd44];
	cvt.rzi.s32.f32 	%r244, %f31;
	min.s32 	%r245, %r244, %r241;
	max.s32 	%r246, %r242, %r244;
	add.s32 	%r247, %r711, 3840;
	mul.wide.u32 	%rd45, %r247, 4;
	add.s64 	%rd46, %rd2, %rd45;
	ld.global.f32 	%f32, [%rd46];
	cvt.rzi.s32.f32 	%r248, %f32;
	min.s32 	%r734, %r248, %r245;
	max.s32 	%r735, %r246, %r248;
	add.s32 	%r712, %r712, 4096;
	add.s32 	%r711, %r711, 4096;
	add.s32 	%r710, %r710, 16;
	setp.ne.s32 	%p10, %r710, 0;
	@%p10 bra 	$L__BB3_35;
	add.s32 	%r722, %r712, -2048;
$L__BB3_37:
	setp.eq.s32 	%p11, %r73, 0;
	@%p11 bra 	$L__BB3_46;
	and.b32  	%r93, %r72, 7;
	setp.lt.u32 	%p12, %r73, 8;
	@%p12 bra 	$L__BB3_40;
	add.s32 	%r250, %r722, %r709;
	mul.wide.u32 	%rd47, %r250, 4;
	add.s64 	%rd48, %rd2, %rd47;
	ld.global.f32 	%f33, [%rd48];
	cvt.rzi.s32.f32 	%r251, %f33;
	min.s32 	%r252, %r251, %r734;
	max.s32 	%r253, %r735, %r251;
	add.s32 	%r254, %r250, 256;
	mul.wide.u32 	%rd49, %r254, 4;
	add.s64 	%rd50, %rd2, %rd49;
	ld.global.f32 	%f34, [%rd50];
	cvt.rzi.s32.f32 	%r255, %f34;
	min.s32 	%r256, %r255, %r252;
	max.s32 	%r257, %r253, %r255;
	add.s32 	%r258, %r250, 512;
	mul.wide.u32 	%rd51, %r258, 4;
	add.s64 	%rd52, %rd2, %rd51;
	ld.global.f32 	%f35, [%rd52];
	cvt.rzi.s32.f32 	%r259, %f35;
	min.s32 	%r260, %r259, %r256;
	max.s32 	%r261, %r257, %r259;
	add.s32 	%r262, %r250, 768;
	mul.wide.u32 	%rd53, %r262, 4;
	add.s64 	%rd54, %rd2, %rd53;
	ld.global.f32 	%f36, [%rd54];
	cvt.rzi.s32.f32 	%r263, %f36;
	min.s32 	%r264, %r263, %r260;
	max.s32 	%r265, %r261, %r263;
	add.s32 	%r266, %r250, 1024;
	mul.wide.u32 	%rd55, %r266, 4;
	add.s64 	%rd56, %rd2, %rd55;
	ld.global.f32 	%f37, [%rd56];
	cvt.rzi.s32.f32 	%r267, %f37;
	min.s32 	%r268, %r267, %r264;
	max.s32 	%r269, %r265, %r267;
	add.s32 	%r270, %r250, 1280;
	mul.wide.u32 	%rd57, %r270, 4;
	add.s64 	%rd58, %rd2, %rd57;
	ld.global.f32 	%f38, [%rd58];
	cvt.rzi.s32.f32 	%r271, %f38;
	min.s32 	%r272, %r271, %r268;
	max.s32 	%r273, %r269, %r271;
	add.s32 	%r274, %r250, 1536;
	mul.wide.u32 	%rd59, %r274, 4;
	add.s64 	%rd60, %rd2, %rd59;
	ld.global.f32 	%f39, [%rd60];
	cvt.rzi.s32.f32 	%r275, %f39;
	min.s32 	%r276, %r275, %r272;
	max.s32 	%r277, %r273, %r275;
	add.s32 	%r278, %r250, 1792;
	mul.wide.u32 	%rd61, %r278, 4;
	add.s64 	%rd62, %rd2, %rd61;
	ld.global.f32 	%f40, [%rd62];
	cvt.rzi.s32.f32 	%r279, %f40;
	min.s32 	%r734, %r279, %r276;
	max.s32 	%r735, %r277, %r279;
	add.s32 	%r722, %r722, 2048;
$L__BB3_40:
	setp.eq.s32 	%p13, %r93, 0;
	@%p13 bra 	$L__BB3_46;
	and.b32  	%r102, %r72, 3;
	setp.lt.u32 	%p14, %r93, 4;
	@%p14 bra 	$L__BB3_43;
	add.s32 	%r281, %r722, %r709;
	mul.wide.u32 	%rd63, %r281, 4;
	add.s64 	%rd64, %rd2, %rd63;
	ld.global.f32 	%f41, [%rd64];
	cvt.rzi.s32.f32 	%r282, %f41;
	min.s32 	%r283, %r282, %r734;
	max.s32 	%r284, %r735, %r282;
	add.s32 	%r285, %r281, 256;
	mul.wide.u32 	%rd65, %r285, 4;
	add.s64 	%rd66, %rd2, %rd65;
	ld.global.f32 	%f42, [%rd66];
	cvt.rzi.s32.f32 	%r286, %f42;
	min.s32 	%r287, %r286, %r283;
	max.s32 	%r288, %r284, %r286;
	add.s32 	%r289, %r281, 512;
	mul.wide.u32 	%rd67, %r289, 4;
	add.s64 	%rd68, %rd2, %rd67;
	ld.global.f32 	%f43, [%rd68];
	cvt.rzi.s32.f32 	%r290, %f43;
	min.s32 	%r291, %r290, %r287;
	max.s32 	%r292, %r288, %r290;
	add.s32 	%r293, %r281, 768;
	mul.wide.u32 	%rd69, %r293, 4;
	add.s64 	%rd70, %rd2, %rd69;
	ld.global.f32 	%f44, [%rd70];
	cvt.rzi.s32.f32 	%r294, %f44;
	min.s32 	%r734, %r294, %r291;
	max.s32 	%r735, %r292, %r294;
	add.s32 	%r722, %r722, 1024;
$L__BB3_43:
	setp.eq.s32 	%p15, %r102, 0;
	@%p15 bra 	$L__BB3_46;
	add.s32 	%r731, %r722, %r709;
	neg.s32 	%r730, %r102;
$L__BB3_45:
	.pragma "nounroll";
	mul.wide.u32 	%rd71, %r731, 4;
	add.s64 	%rd72, %rd2, %rd71;
	ld.global.f32 	%f45, [%rd72];
	cvt.rzi.s32.f32 	%r295, %f45;
	min.s32 	%r734, %r295, %r734;
	max.s32 	%r735, %r735, %r295;
	add.s32 	%r731, %r731, 256;
	add.s32 	%r730, %r730, 1;
	setp.ne.s32 	%p16, %r730, 0;
	@%p16 bra 	$L__BB3_45;
$L__BB3_46:
	// begin inline asm
	mov.u32 %r296, %laneid;
	// end inline asm
	mov.b32 	%r304, 1;
	mov.b32 	%r345, 31;
	mov.b32 	%r346, -1;
	// begin inline asm
	shfl.sync.down.b32 %r297, %r734, %r304, %r345, %r346;
	// end inline asm
	// begin inline asm
	shfl.sync.down.b32 %r302, %r735, %r304, %r345, %r346;
	// end inline asm
	setp.gt.s32 	%p17, %r296, 30;
	min.s32 	%r347, %r297, %r734;
	max.s32 	%r348, %r735, %r302;
	selp.b32 	%r308, %r734, %r347, %p17;
	selp.b32 	%r313, %r735, %r348, %p17;
	mov.b32 	%r314, 2;
	// begin inline asm
	shfl.sync.down.b32 %r307, %r308, %r314, %r345, %r346;
	// end inline asm
	// begin inline asm
	shfl.sync.down.b32 %r312, %r313, %r314, %r345, %r346;
	// end inline asm
	setp.gt.s32 	%p18, %r296, 29;
	min.s32 	%r349, %r307, %r308;
	max.s32 	%r350, %r313, %r312;
	selp.b32 	%r318, %r308, %r349, %p18;
	selp.b32 	%r323, %r313, %r350, %p18;
	mov.b32 	%r324, 4;
	// begin inline asm
	shfl.sync.down.b32 %r317, %r318, %r324, %r345, %r346;
	// end inline asm
	// begin inline asm
	shfl.sync.down.b32 %r322, %r323, %r324, %r345, %r346;
	// end inline asm
	setp.gt.s32 	%p19, %r296, 27;
	min.s32 	%r351, %r317, %r318;
	max.s32 	%r352, %r323, %r322;
	selp.b32 	%r328, %r318, %r351, %p19;
	selp.b32 	%r333, %r323, %r352, %p19;
	mov.b32 	%r334, 8;
	// begin inline asm
	shfl.sync.down.b32 %r327, %r328, %r334, %r345, %r346;
	// end inline asm
	// begin inline asm
	shfl.sync.down.b32 %r332, %r333, %r334, %r345, %r346;
	// end inline asm
	setp.gt.s32 	%p20, %r296, 23;
	min.s32 	%r353, %r327, %r328;
	max.s32 	%r354, %r333, %r332;
	selp.b32 	%r338, %r328, %r353, %p20;
	selp.b32 	%r343, %r333, %r354, %p20;
	mov.b32 	%r344, 16;
	// begin inline asm
	shfl.sync.down.b32 %r337, %r338, %r344, %r345, %r346;
	// end inline asm
	// begin inline asm
	shfl.sync.down.b32 %r342, %r343, %r344, %r345, %r346;
	// end inline asm
	setp.gt.s32 	%p21, %r296, 15;
	min.s32 	%r123, %r337, %r338;
	max.s32 	%r124, %r343, %r342;
	selp.b32 	%r737, %r338, %r123, %p21;
	selp.b32 	%r736, %r343, %r124, %p21;
	setp.ne.s32 	%p22, %r296, 0;
	@%p22 bra 	$L__BB3_48;
	shr.u32 	%r355, %r59, 2;
	and.b32  	%r356, %r355, 248;
	mov.u32 	%r357, _ZZN3cub18CUB_300001_SM_10006detail6reduce28DeviceReduceSingleTileKernelINS2_10policy_hubI11minmax_pairIiEj16minmax_binary_opIiEE10Policy1000EN6thrust24THRUST_300001_SM_1000_NS6detail15normal_iteratorINSC_10device_ptrIfEEEEPS6_jS8_S6_S6_15minmax_unary_opIiEEEvT0_T1_T2_T3_T4_T6_E12temp_storage;
	add.s32 	%r358, %r357, %r356;
	st.shared.u32 	[%r358+8], %r123;
	st.shared.u32 	[%r358+12], %r124;
$L__BB3_48:
	bar.sync 	0;
	setp.ne.s32 	%p23, %r59, 0;
	@%p23 bra 	$L__BB3_50;
	ld.shared.u32 	%r359, [_ZZN3cub18CUB_300001_SM_10006detail6reduce28DeviceReduceSingleTileKernelINS2_10policy_hubI11minmax_pairIiEj16minmax_binary_opIiEE10Policy1000EN6thrust24THRUST_300001_SM_1000_NS6detail15normal_iteratorINSC_10device_ptrIfEEEEPS6_jS8_S6_S6_15minmax_unary_opIiEEEvT0_T1_T2_T3_T4_T6_E12temp_storage+16];
	ld.shared.u32 	%r360, [_ZZN3cub18CUB_300001_SM_10006detail6reduce28DeviceReduceSingleTileKernelINS2_10policy_hubI11minmax_pairIiEj16minmax_binary_opIiEE10Policy1000EN6thrust24THRUST_300001_SM_1000_NS6detail15normal_iteratorINSC_10device_ptrIfEEEEPS6_jS8_S6_S6_15minmax_unary_opIiEEEvT0_T1_T2_T3_T4_T6_E12temp_storage+20];
	min.s32 	%r361, %r359, %r737;
	max.s32 	%r362, %r736, %r360;
	ld.shared.u32 	%r363, [_ZZN3cub18CUB_300001_SM_10006detail6reduce28DeviceReduceSingleTileKernelINS2_10policy_hubI11minmax_pairIiEj16minmax_binary_opIiEE10Policy1000EN6thrust24THRUST_300001_SM_1000_NS6detail15normal_iteratorINSC_10device_ptrIfEEEEPS6_jS8_S6_S6_15minmax_unary_opIiEEEvT0_T1_T2_T3_T4_T6_E12temp_storage+24];
	ld.shared.u32 	%r364, [_ZZN3cub18CUB_300001_SM_10006detail6reduce28DeviceReduceSingleTileKernelINS2_10policy_hubI11minmax_pairIiEj16minmax_binary_opIiEE10Policy1000EN6thrust24THRUST_300001_SM_1000_NS6detail15normal_iteratorINSC_10device_ptrIfEEEEPS6_jS8_S6_S6_15minmax_unary_opIiEEEvT0_T1_T2_T3_T4_T6_E12temp_storage+28];
	min.s32 	%r365, %r363, %r361;
	max.s32 	%r366, %r362, %r364;
	ld.shared.u32 	%r367, [_ZZN3cub18CUB_300001_SM_10006detail6reduce28DeviceReduceSingleTileKernelINS2_10policy_hubI11minmax_pairIiEj16minmax_binary_opIiEE10Policy1000EN6thrust24THRUST_300001_SM_1000_NS6detail15normal_iteratorINSC_10device_ptrIfEEEEPS6_jS8_S6_S6_15minmax_unary_opIiEEEvT0_T1_T2_T3_T4_T6_E12temp_storage+32];
	ld.shared.u32 	%r368, [_ZZN3cub18CUB_300001_SM_10006detail6reduce28DeviceReduceSingleTileKernelINS2_10policy_hubI11minmax_pairIiEj16minmax_binary_opIiEE10Policy1000EN6thrust24THRUST_300001_SM_1000_NS6detail15normal_iteratorINSC_10device_ptrIfEEEEPS6_jS8_S6_S6_15minmax_unary_opIiEEEvT0_T1_T2_T3_T4_T6_E12temp_storage+36];
	min.s32 	%r369, %r367, %r365;
	max.s32 	%r370, %r366, %r368;
	ld.shared.u32 	%r371, [_ZZN3cub18CUB_300001_SM_10006detail6reduce28DeviceReduceSingleTileKernelINS2_10policy_hubI11minmax_pairIiEj16minmax_binary_opIiEE10Policy1000EN6thrust24THRUST_300001_SM_1000_NS6detail15normal_iteratorINSC_10device_ptrIfEEEEPS6_jS8_S6_S6_15minmax_unary_opIiEEEvT0_T1_T2_T3_T4_T6_E12temp_storage+40];
	ld.shared.u32 	%r372, [_ZZN3cub18CUB_300001_SM_10006detail6reduce28DeviceReduceSingleTileKernelINS2_10policy_hubI11minmax_pairIiEj16minmax_binary_opIiEE10Policy1000EN6thrust24THRUST_300001_SM_1000_NS6detail15normal_iteratorINSC_10device_ptrIfEEEEPS6_jS8_S6_S6_15minmax_unary_opIiEEEvT0_T1_T2_T3_T4_T6_E12temp_storage+44];
	min.s32 	%r373, %r371, %r369;
	max.s32 	%r374, %r370, %r372;
	ld.shared.u32 	%r375, [_ZZN3cub18CUB_300001_SM_10006detail6reduce28DeviceReduceSingleTileKernelINS2_10policy_hubI11minmax_pairIiEj16minmax_binary_opIiEE10Policy1000EN6thrust24THRUST_300001_SM_1000_NS6detail15normal_iteratorINSC_10device_ptrIfEEEEPS6_jS8_S6_S6_15minmax_unary_opIiEEEvT0_T1_T2_T3_T4_T6_E12temp_storage+48];
	ld.shared.u32 	%r376, [_ZZN3cub18CUB_300001_SM_10006detail6reduce28DeviceReduceSingleTileKernelINS2_10policy_hubI11minmax_pairIiEj16minmax_binary_opIiEE10Policy1000EN6thrust24THRUST_300001_SM_1000_NS6detail15normal_iteratorINSC_10device_ptrIfEEEEPS6_jS8_S6_S6_15minmax_unary_opIiEEEvT0_T1_T2_T3_T4_T6_E12temp_storage+52];
	min.s32 	%r377, %r375, %r373;
	max.s32 	%r378, %r374, %r376;
	ld.shared.u32 	%r379, [_ZZN3cub18CUB_300001_SM_10006detail6reduce28DeviceReduceSingleTileKernelINS2_10policy_hubI11minmax_pairIiEj16minmax_binary_opIiEE10Policy1000EN6thrust24THRUST_300001_SM_1000_NS6detail15normal_iteratorINSC_10device_ptrIfEEEEPS6_jS8_S6_S6_15minmax_unary_opIiEEEvT0_T1_T2_T3_T4_T6_E12temp_storage+56];
	ld.shared.u32 	%r380, [_ZZN3cub18CUB_300001_SM_10006detail6reduce28DeviceReduceSingleTileKernelINS2_10policy_hubI11minmax_pairIiEj16minmax_binary_opIiEE10Policy1000EN6thrust24THRUST_300001_SM_1000_NS6detail15normal_iteratorINSC_10device_ptrIfEEEEPS6_jS8_S6_S6_15minmax_unary_opIiEEEvT0_T1_T2_T3_T4_T6_E12temp_storage+60];
	min.s32 	%r381, %r379, %r377;
	max.s32 	%r382, %r378, %r380;
	ld.shared.u32 	%r383, [_ZZN3cub18CUB_300001_SM_10006detail6reduce28DeviceReduceSingleTileKernelINS2_10policy_hubI11minmax_pairIiEj16minmax_binary_opIiEE10Policy1000EN6thrust24THRUST_300001_SM_1000_NS6detail15normal_iteratorINSC_10device_ptrIfEEEEPS6_jS8_S6_S6_15minmax_unary_opIiEEEvT0_T1_T2_T3_T4_T6_E12temp_storage+64];
	ld.shared.u32 	%r384, [_ZZN3cub18CUB_300001_SM_10006detail6reduce28DeviceReduceSingleTileKernelINS2_10policy_hubI11minmax_pairIiEj16minmax_binary_opIiEE10Policy1000EN6thrust24THRUST_300001_SM_1000_NS6detail15normal_iteratorINSC_10device_ptrIfEEEEPS6_jS8_S6_S6_15minmax_unary_opIiEEEvT0_T1_T2_T3_T4_T6_E12temp_storage+68];
	min.s32 	%r737, %r383, %r381;
	max.s32 	%r736, %r382, %r384;
$L__BB3_50:
	mov.u32 	%r674, %tid.x;
	setp.ne.s32 	%p57, %r674, 0;
	@%p57 bra 	$L__BB3_52;
	min.s32 	%r675, %r737, %r132;
	max.s32 	%r676, %r133, %r736;
	st.global.u32 	[%rd1], %r675;
	st.global.u32 	[%rd1+4], %r676;
$L__BB3_52:
	ret;

}
	// .globl	_ZN3cub18CUB_300001_SM_10006detail6reduce18DeviceReduceKernelINS2_10policy_hubI11minmax_pairIiEj16minmax_binary_opIiEE10Policy1000EN6thrust24THRUST_300001_SM_1000_NS6detail15normal_iteratorINSC_10device_ptrIfEEEEjS8_S6_15minmax_unary_opIiEEEvT0_PT3_T1_NS0_13GridEvenShareISN_EET2_T4_
.visible .entry _ZN3cub18CUB_300001_SM_10006detail6reduce18DeviceReduceKernelINS2_10policy_hubI11minmax_pairIiEj16minmax_binary_opIiEE10Policy1000EN6thrust24THRUST_300001_SM_1000_NS6detail15normal_iteratorINSC_10device_ptrIfEEEEjS8_S6_15minmax_unary_opIiEEEvT0_PT3_T1_NS0_13GridEvenShareISN_EET2_T4_(
	.param .align 8 .b8 _ZN3cub18CUB_300001_SM_10006detail6reduce18DeviceReduceKernelINS2_10policy_hubI11minmax_pairIiEj16minmax_binary_opIiEE10Policy1000EN6thrust24THRUST_300001_SM_1000_NS6detail15normal_iteratorINSC_10device_ptrIfEEEEjS8_S6_15minmax_unary_opIiEEEvT0_PT3_T1_NS0_13GridEvenShareISN_EET2_T4__param_0[8],
	.param .u64 .ptr .align 1 _ZN3cub18CUB_300001_SM_10006detail6reduce18DeviceReduceKernelINS2_10policy_hubI11minmax_pairIiEj16minmax_binary_opIiEE10Policy1000EN6thrust24THRUST_300001_SM_1000_NS6detail15normal_iteratorINSC_10device_ptrIfEEEEjS8_S6_15minmax_unary_opIiEEEvT0_PT3_T1_NS0_13GridEvenShareISN_EET2_T4__param_1,
	.param .u32 _ZN3cub18CUB_300001_SM_10006detail6reduce18DeviceReduceKernelINS2_10policy_hubI11minmax_pairIiEj16minmax_binary_opIiEE10Policy1000EN6thrust24THRUST_300001_SM_1000_NS6detail15normal_iteratorINSC_10device_ptrIfEEEEjS8_S6_15minmax_unary_opIiEEEvT0_PT3_T1_NS0_13GridEvenShareISN_EET2_T4__param_2,
	.param .align 4 .b8 _ZN3cub18CUB_300001_SM_10006detail6reduce18DeviceReduceKernelINS2_10policy_hubI11minmax_pairIiEj16minmax_binary_opIiEE10Policy1000EN6thrust24THRUST_300001_SM_1000_NS6detail15normal_iteratorINSC_10device_ptrIfEEEEjS8_S6_15minmax_unary_opIiEEEvT0_PT3_T1_NS0_13GridEvenShareISN_EET2_T4__param_3[40],
	.param .align 1 .b8 _ZN3cub18CUB_300001_SM_10006detail6reduce18DeviceReduceKernelINS2_10policy_hubI11minmax_pairIiEj16minmax_binary_opIiEE10Policy1000EN6thrust24THRUST_300001_SM_1000_NS6detail15normal_iteratorINSC_10device_ptrIfEEEEjS8_S6_15minmax_unary_opIiEEEvT0_PT3_T1_NS0_13GridEvenShareISN_EET2_T4__param_4[1],
	.param .align 1 .b8 _ZN3cub18CUB_300001_SM_10006detail6reduce18DeviceReduceKernelINS2_10policy_hubI11minmax_pairIiEj16minmax_binary_opIiEE10Policy1000EN6thrust24THRUST_300001_SM_1000_NS6detail15normal_iteratorINSC_10device_ptrIfEEEEjS8_S6_15minmax_unary_opIiEEEvT0_PT3_T1_NS0_13GridEvenShareISN_EET2_T4__param_5[1]
)
.maxntid 256
{
	.reg .pred 	%p<57>;
	.reg .b16 	%rs<4>;
	.reg .b32 	%r<796>;
	.reg .b32 	%f<76>;
	.reg .b64 	%rd<129>;
	// demoted variable
	.shared .align 4 .b8 _ZZN3cub18CUB_300001_SM_10006detail6reduce18DeviceReduceKernelINS2_10policy_hubI11minmax_pairIiEj16minmax_binary_opIiEE10Policy1000EN6thrust24THRUST_300001_SM_1000_NS6detail15normal_iteratorINSC_10device_ptrIfEEEEjS8_S6_15minmax_unary_opIiEEEvT0_PT3_T1_NS0_13GridEvenShareISN_EET2_T4_E12temp_storage[80];
	ld.param.u32 	%r1, [_ZN3cub18CUB_300001_SM_10006detail6reduce18DeviceReduceKernelINS2_10policy_hubI11minmax_pairIiEj16minmax_binary_opIiEE10Policy1000EN6thrust24THRUST_300001_SM_1000_NS6detail15normal_iteratorINSC_10device_ptrIfEEEEjS8_S6_15minmax_unary_opIiEEEvT0_PT3_T1_NS0_13GridEvenShareISN_EET2_T4__param_3+20];
	ld.param.u32 	%r2, [_ZN3cub18CUB_300001_SM_10006detail6reduce18DeviceReduceKernelINS2_10policy_hubI11minmax_pairIiEj16minmax_binary_opIiEE10Policy1000EN6thrust24THRUST_300001_SM_1000_NS6detail15normal_iteratorINSC_10device_ptrIfEEEEjS8_S6_15minmax_unary_opIiEEEvT0_PT3_T1_NS0_13GridEvenShareISN_EET2_T4__param_3+24];
	ld.param.u64 	%rd3, [_ZN3cub18CUB_300001_SM_10006detail6reduce18DeviceReduceKernelINS2_10policy_hubI11minmax_pairIiEj16minmax_binary_opIiEE10Policy1000EN6thrust24THRUST_300001_SM_1000_NS6detail15normal_iteratorINSC_10device_ptrIfEEEEjS8_S6_15minmax_unary_opIiEEEvT0_PT3_T1_NS0_13GridEvenShareISN_EET2_T4__param_0];
	ld.param.u64 	%rd2, [_ZN3cub18CUB_300001_SM_10006detail6reduce18DeviceReduceKernelINS2_10policy_hubI11minmax_pairIiEj16minmax_binary_opIiEE10Policy1000EN6thrust24THRUST_300001_SM_1000_NS6detail15normal_iteratorINSC_10device_ptrIfEEEEjS8_S6_15minmax_unary_opIiEEEvT0_PT3_T1_NS0_13GridEvenShareISN_EET2_T4__param_1];
	cvta.to.global.u64 	%rd1, %rd3;
	mov.u32 	%r3, %ctaid.x;
	shl.b32 	%r4, %r2, 11;
	shl.b32 	%r767, %r3, 11;
	sub.s32 	%r6, %r1, %r767;
	setp.gt.u32 	%p1, %r6, 2047;
	@%p1 bra 	$L__BB4_26;
	mov.u32 	%r7, %tid.x;
	setp.ge.u32 	%p23, %r7, %r6;
	mov.b32 	%r759, 0;
	mov.u32 	%r742, %r7;
	@%p23 bra 	$L__BB4_3;
	add.s32 	%r415, %r767, %r7;
	mul.wide.u32 	%rd66, %r415, 4;
	add.s64 	%rd67, %rd1, %rd66;
	ld.global.f32 	%f46, [%rd67];
	cvt.rzi.s32.f32 	%r759, %f46;
	add.s32 	%r742, %r7, 256;
$L__BB4_3:
	setp.ge.u32 	%p24, %r742, %r6;
	mov.u32 	%r760, %r759;
	@%p24 bra 	$L__BB4_17;
	not.b32 	%r417, %r742;
	add.s32 	%r418, %r1, %r417;
	sub.s32 	%r419, %r418, %r767;
	shr.u32 	%r420, %r419, 8;
	add.s32 	%r12, %r420, 1;
	and.b32  	%r13, %r12, 15;
	setp.lt.u32 	%p25, %r419, 3840;
	mov.u32 	%r760, %r759;
	@%p25 bra 	$L__BB4_8;
	or.b32  	%r737, %r742, 2048;
	add.s32 	%r736, %r742, %r767;
	and.b32  	%r421, %r12, 33554416;
	neg.s32 	%r735, %r421;
	mov.u32 	%r760, %r759;
$L__BB4_6:
	.pragma "nounroll";
	mul.wide.u32 	%rd68, %r736, 4;
	add.s64 	%rd69, %rd1, %rd68;
	ld.global.f32 	%f47, [%rd69];
	cvt.rzi.s32.f32 	%r422, %f47;
	min.s32 	%r423, %r422, %r759;
	max.s32 	%r424, %r760, %r422;
	add.s32 	%r425, %r736, 256;
	mul.wide.u32 	%rd70, %r425, 4;
	add.s64 	%rd71, %rd1, %rd70;
	ld.global.f32 	%f48, [%rd71];
	cvt.rzi.s32.f32 	%r426, %f48;
	min.s32 	%r427, %r426, %r423;
	max.s32 	%r428, %r424, %r426;
	add.s32 	%r429, %r736, 512;
	mul.wide.u32 	%rd72, %r429, 4;
	add.s64 	%rd73, %rd1, %rd72;
	ld.global.f32 	%f49, [%rd73];
	cvt.rzi.s32.f32 	%r430, %f49;
	min.s32 	%r431, %r430, %r427;
	max.s32 	%r432, %r428, %r430;
	add.s32 	%r433, %r736, 768;
	mul.wide.u32 	%rd74, %r433, 4;
	add.s64 	%rd75, %rd1, %rd74;
	ld.global.f32 	%f50, [%rd75];
	cvt.rzi.s32.f32 	%r434, %f50;
	min.s32 	%r435, %r434, %r431;
	max.s32 	%r436, %r432, %r434;
	add.s32 	%r437, %r736, 1024;
	mul.wide.u32 	%rd76, %r437, 4;
	add.s64 	%rd77, %rd1, %rd76;
	ld.global.f32 	%f51, [%rd77];
	cvt.rzi.s32.f32 	%r438, %f51;
	min.s32 	%r439, %r438, %r435;
	max.s32 	%r440, %r436, %r438;
	add.s32 	%r441, %r736, 1280;
	mul.wide.u32 	%rd78, %r441, 4;
	add.s64 	%rd79, %rd1, %rd78;
	ld.global.f32 	%f52, [%rd79];
	cvt.rzi.s32.f32 	%r442, %f52;
	min.s32 	%r443, %r442, %r439;
	max.s32 	%r444, %r440, %r442;
	add.s32 	%r445, %r736, 1536;
	mul.wide.u32 	%rd80, %r445, 4;
	add.s64 	%rd81, %rd1, %rd80;
	ld.global.f32 	%f53, [%rd81];
	cvt.rzi.s32.f32 	%r446, %f53;
	min.s32 	%r447, %r446, %r443;
	max.s32 	%r448, %r444, %r446;
	add.s32 	%r449, %r736, 1792;
	mul.wide.u32 	%rd82, %r449, 4;
	add.s64 	%rd83, %rd1, %rd82;
	ld.global.f32 	%f54, [%rd83];
	cvt.rzi.s32.f32 	%r450, %f54;
	min.s32 	%r451, %r450, %r447;
	max.s32 	%r452, %r448, %r450;
	add.s32 	%r453, %r736, 2048;
	mul.wide.u32 	%rd84, %r453, 4;
	add.s64 	%rd85, %rd1, %rd84;
	ld.global.f32 	%f55, [%rd85];
	cvt.rzi.s32.f32 	%r454, %f55;
	min.s32 	%r455, %r454, %r451;
	max.s32 	%r456, %r452, %r454;
	add.s32 	%r457, %r736, 2304;
	mul.wide.u32 	%rd86, %r457, 4;
	add.s64 	%rd87, %rd1, %rd86;
	ld.global.f32 	%f56, [%rd87];
	cvt.rzi.s32.f32 	%r458, %f56;
	min.s32 	%r459, %r458, %r455;
	max.s32 	%r460, %r456, %r458;
	add.s32 	%r461, %r736, 2560;
	mul.wide.u32 	%rd88, %r461, 4;
	add.s64 	%rd89, %rd1, %rd88;
	ld.global.f32 	%f57, [%rd89];
	cvt.rzi.s32.f32 	%r462, %f57;
	min.s32 	%r463, %r462, %r459;
	max.s32 	%r464, %r460, %r462;
	add.s32 	%r465, %r736, 2816;
	mul.wide.u32 	%rd90, %r465, 4;
	add.s64 	%rd91, %rd1, %rd90;
	ld.global.f32 	%f58, [%rd91];
	cvt.rzi.s32.f32 	%r466, %f58;
	min.s32 	%r467, %r466, %r463;
	max.s32 	%r468, %r464, %r466;
	add.s32 	%r469, %r736, 3072;
	mul.wide.u32 	%rd92, %r469, 4;
	add.s64 	%rd93, %rd1, %rd92;
	ld.global.f32 	%f59, [%rd93];
	cvt.rzi.s32.f32 	%r470, %f59;
	min.s32 	%r471, %r470, %r467;
	max.s32 	%r472, %r468, %r470;
	add.s32 	%r473, %r736, 3328;
	mul.wide.u32 	%rd94, %r473, 4;
	add.s64 	%rd95, %rd1, %rd94;
	ld.global.f32 	%f60, [%rd95];
	cvt.rzi.s32.f32 	%r474, %f60;
	min.s32 	%r475, %r474, %r471;
	max.s32 	%r476, %r472, %r474;
	add.s32 	%r477, %r736, 3584;
	mul.wide.u32 	%rd96, %r477, 4;
	add.s64 	%rd97, %rd1, %rd96;
	ld.global.f32 	%f61, [%rd97];
	cvt.rzi.s32.f32 	%r478, %f61;
	min.s32 	%r479, %r478, %r475;
	max.s32 	%r480, %r476, %r478;
	add.s32 	%r481, %r736, 3840;
	mul.wide.u32 	%rd98, %r481, 4;
	add.s64 	%rd99, %rd1, %rd98;
	ld.global.f32 	%f62, [%rd99];
	cvt.rzi.s32.f32 	%r482, %f62;
	min.s32 	%r759, %r482, %r479;
	max.s32 	%r760, %r480, %r482;
	add.s32 	%r737, %r737, 4096;
	add.s32 	%r736, %r736, 4096;
	add.s32 	%r735, %r735, 16;
	setp.ne.s32 	%p26, %r735, 0;
	@%p26 bra 	$L__BB4_6;
	add.s32 	%r742, %r737, -2048;
$L__BB4_8:
	setp.eq.s32 	%p27, %r13, 0;
	@%p27 bra 	$L__BB4_17;
	and.b32  	%r33, %r12, 7;
	setp.lt.u32 	%p28, %r13, 8;
	@%p28 bra 	$L__BB4_11;
	add.s32 	%r484, %r767, %r742;
	mul.wide.u32 	%rd100, %r484, 4;
	add.s64 	%rd101, %rd1, %rd100;
	ld.global.f32 	%f63, [%rd101];
	cvt.rzi.s32.f32 	%r485, %f63;
	min.s32 	%r486, %r485, %r759;
	max.s32 	%r487, %r760, %r485;
	add.s32 	%r488, %r484, 256;
	mul.wide.u32 	%rd102, %r488, 4;
	add.s64 	%rd103, %rd1, %rd102;
	ld.global.f32 	%f64, [%rd103];
	cvt.rzi.s32.f32 	%r489, %f64;
	min.s32 	%r490, %r489, %r486;
	max.s32 	%r491, %r487, %r489;
	add.s32 	%r492, %r484, 512;
	mul.wide.u32 	%rd104, %r492, 4;
	add.s64 	%rd105, %rd1, %rd104;
	ld.global.f32 	%f65, [%rd105];
	cvt.rzi.s32.f32 	%r493, %f65;
	min.s32 	%r494, %r493, %r490;
	max.s32 	%r495, %r491, %r493;
	add.s32 	%r496, %r484, 768;
	mul.wide.u32 	%rd106, %r496, 4;
	add.s64 	%rd107, %rd1, %rd106;
	ld.global.f32 	%f66, [%rd107];
	cvt.rzi.s32.f32 	%r497, %f66;
	min.s32 	%r498, %r497, %r494;
	max.s32 	%r499, %r495, %r497;
	add.s32 	%r500, %r484, 1024;
	mul.wide.u32 	%rd108, %r500, 4;
	add.s64 	%rd109, %rd1, %rd108;
	ld.global.f32 	%f67, [%rd109];
	cvt.rzi.s32.f32 	%r501, %f67;
	min.s32 	%r502, %r501, %r498;
	max.s32 	%r503, %r499, %r501;
	add.s32 	%r504, %r484, 1280;
	mul.wide.u32 	%rd110, %r504, 4;
	add.s64 	%rd111, %rd1, %rd110;
	ld.global.f32 	%f68, [%rd111];
	cvt.rzi.s32.f32 	%r505, %f68;
	min.s32 	%r506, %r505, %r502;
	max.s32 	%r507, %r503, %r505;
	add.s32 	%r508, %r484, 1536;
	mul.wide.u32 	%rd112, %r508, 4;
	add.s64 	%rd113, %rd1, %rd112;
	ld.global.f32 	%f69, [%rd113];
	cvt.rzi.s32.f32 	%r509, %f69;
	min.s32 	%r510, %r509, %r506;
	max.s32 	%r511, %r507, %r509;
	add.s32 	%r512, %r484, 1792;
	mul.wide.u32 	%rd114, %r512, 4;
	add.s64 	%rd115, %rd1, %rd114;
	ld.global.f32 	%f70, [%rd115];
	cvt.rzi.s32.f32 	%r513, %f70;
	min.s32 	%r759, %r513, %r510;
	max.s32 	%r760, %r511, %r513;
	add.s32 	%r742, %r742, 2048;
$L__BB4_11:
	setp.eq.s32 	%p29, %r33, 0;
	@%p29 bra 	$L__BB4_17;
	and.b32  	%r42, %r12, 3;
	setp.lt.u32 	%p30, %r33, 4;
	@%p30 bra 	$L__BB4_14;
	add.s32 	%r515, %r767, %r742;
	mul.wide.u32 	%rd116, %r515, 4;
	add.s64 	%rd117, %rd1, %rd116;
	ld.global.f32 	%f71, [%rd117];
	cvt.rzi.s32.f32 	%r516, %f71;
	min.s32 	%r517, %r516, %r759;
	max.s32 	%r518, %r760, %r516;
	add.s32 	%r519, %r515, 256;
	mul.wide.u32 	%rd118, %r519, 4;
	add.s64 	%rd119, %rd1, %rd118;
	ld.global.f32 	%f72, [%rd119];
	cvt.rzi.s32.f32 	%r520, %f72;
	min.s32 	%r521, %r520, %r517;
	max.s32 	%r522, %r518, %r520;
	add.s32 	%r523, %r515, 512;
	mul.wide.u32 	%rd120, %r523, 4;
	add.s64 	%rd121, %rd1, %rd120;
	ld.global.f32 	%f73, [%rd121];
	cvt.rzi.s32.f32 	%r524, %f73;
	min.s32 	%r525, %r524, %r521;
	max.s32 	%r526, %r522, %r524;
	add.s32 	%r527, %r515, 768;
	mul.wide.u32 	%rd122, %r527, 4;
	add.s64 	%rd123, %rd1, %rd122;
	ld.global.f32 	%f74, [%rd123];
	cvt.rzi.s32.f32 	%r528, %f74;
	min.s32 	%r759, %r528, %r525;
	max.s32 	%r760, %r526, %r528;
	add.s32 	%r742, %r742, 1024;
$L__BB4_14:
	setp.eq.s32 	%p31, %r42, 0;
	@%p31 bra 	$L__BB4_17;
	add.s32 	%r756, %r742, %r767;
	neg.s32 	%r755, %r42;
$L__BB4_16:
	.pragma "nounroll";
	mul.wide.u32 	%rd124, %r756, 4;
	add.s64 	%rd125, %rd1, %rd124;
	ld.global.f32 	%f75, [%rd125];
	cvt.rzi.s32.f32 	%r529, %f75;
	min.s32 	%r759, %r529, %r759;
	max.s32 	%r760, %r760, %r529;
	add.s32 	%r756, %r756, 256;
	add.s32 	%r755, %r755, 1;
	setp.ne.s32 	%p32, %r755, 0;
	@%p32 bra 	$L__BB4_16;
$L__BB4_17:
	setp.lt.u32 	%p33, %r6, 256;
	@%p33 bra 	$L__BB4_22;
	// begin inline asm
	mov.u32 %r643, %laneid;
	// end inline asm
	mov.b32 	%r651, 1;
	mov.b32 	%r692, 31;
	mov.b32 	%r693, -1;
	// begin inline asm
	shfl.sync.down.b32 %r644, %r759, %r651, %r692, %r693;
	// end inline asm
	// begin inline asm
	shfl.sync.down.b32 %r649, %r760, %r651, %r692, %r693;
	// end inline asm
	setp.gt.s32 	%p49, %r643, 30;
	min.s32 	%r694, %r644, %r759;
	max.s32 	%r695, %r760, %r649;
	selp.b32 	%r660, %r760, %r695, %p49;
	selp.b32 	%r655, %r759, %r694, %p49;
	mov.b32 	%r661, 2;
	// begin inline asm
	shfl.sync.down.b32 %r654, %r655, %r661, %r692, %r693;
	// end inline asm
	// begin inline asm
	shfl.sync.down.b32 %r659, %r660, %r661, %r692, %r693;
	// end inline asm
	setp.gt.s32 	%p50, %r643, 29;
	min.s32 	%r696, %r654, %r655;
	max.s32 	%r697, %r660, %r659;
	selp.b32 	%r665, %r655, %r696, %p50;
	selp.b32 	%r670, %r660, %r697, %p50;
	mov.b32 	%r671, 4;
	// begin inline asm
	shfl.sync.down.b32 %r664, %r665, %r671, %r692, %r693;
	// end inline asm
	// begin inline asm
	shfl.sync.down.b32 %r669, %r670, %r671, %r692, %r693;
	// end inline asm
	setp.gt.s32 	%p51, %r643, 27;
	min.s32 	%r698, %r664, %r665;
	max.s32 	%r699, %r670, %r669;
	selp.b32 	%r675, %r665, %r698, %p51;
	selp.b32 	%r680, %r670, %r699, %p51;
	mov.b32 	%r681, 8;
	// begin inline asm
	shfl.sync.down.b32 %r674, %r675, %r681, %r692, %r693;
	// end inline asm
	// begin inline asm
	shfl.sync.down.b32 %r679, %r680, %r681, %r692, %r693;
	// end inline asm
	setp.gt.s32 	%p52, %r643, 23;
	min.s32 	%r700, %r674, %r675;
	max.s32 	%r701, %r680, %r679;
	selp.b32 	%r685, %r675, %r700, %p52;
	selp.b32 	%r690, %r680, %r701, %p52;
	mov.b32 	%r691, 16;
	// begin inline asm
	shfl.sync.down.b32 %r684, %r685, %r691, %r692, %r693;
	// end inline asm
	// begin inline asm
	shfl.sync.down.b32 %r689, %r690, %r691, %r692, %r693;
	// end inline asm
	setp.gt.s32 	%p53, %r643, 15;
	min.s32 	%r63, %r684, %r685;
	max.s32 	%r64, %r690, %r689;
	selp.b32 	%r795, %r685, %r63, %p53;
	selp.b32 	%r794, %r690, %r64, %p53;
	setp.ne.s32 	%p54, %r643, 0;
	@%p54 bra 	$L__BB4_20;
	shr.u32 	%r702, %r7, 2;
	and.b32  	%r703, %r702, 248;
	mov.u32 	%r704, _ZZN3cub18CUB_300001_SM_10006detail6reduce18DeviceReduceKernelINS2_10policy_hubI11minmax_pairIiEj16minmax_binary_opIiEE10Policy1000EN6thrust24THRUST_300001_SM_1000_NS6detail15normal_iteratorINSC_10device_ptrIfEEEEjS8_S6_15minmax_unary_opIiEEEvT0_PT3_T1_NS0_13GridEvenShareISN_EET2_T4_E12temp_storage;
	add.s32 	%r705, %r704, %r703;
	st.shared.u32 	[%r705+8], %r63;
	st.shared.u32 	[%r705+12], %r64;
$L__BB4_20:
	bar.sync 	0;
	setp.ne.s32 	%p55, %r7, 0;
	@%p55 bra 	$L__BB4_48;
	ld.shared.u32 	%r706, [_ZZN3cub18CUB_300001_SM_10006detail6reduce18DeviceReduceKernelINS2_10policy_hubI11minmax_pairIiEj16minmax_binary_opIiEE10Policy1000EN6thrust24THRUST_300001_SM_1000_NS6detail15normal_iteratorINSC_10device_ptrIfEEEEjS8_S6_15minmax_unary_opIiEEEvT0_PT3_T1_NS0_13GridEvenShareISN_EET2_T4_E12temp_storage+16];
	ld.shared.u32 	%r707, [_ZZN3cub18CUB_300001_SM_10006detail6reduce18DeviceReduceKernelINS2_10policy_hubI11minmax_pairIiEj16minmax_binary_opIiEE10Policy1000EN6thrust24THRUST_300001_SM_1000_NS6detail15normal_iteratorINSC_10device_ptrIfEEEEjS8_S6_15minmax_unary_opIiEEEvT0_PT3_T1_NS0_13GridEvenShareISN_EET2_T4_E12temp_storage+20];
	min.s32 	%r708, %r706, %r795;
	max.s32 	%r709, %r794, %r707;
	ld.shared.u32 	%r710, [_ZZN3cub18CUB_300001_SM_10006detail6reduce18DeviceReduceKernelINS2_10policy_hubI11minmax_pairIiEj16minmax_binary_opIiEE10Policy1000EN6thrust24THRUST_300001_SM_1000_NS6detail15normal_iteratorINSC_10device_ptrIfEEEEjS8_S6_15minmax_unary_opIiEEEvT0_PT3_T1_NS0_13GridEvenShareISN_EET2_T4_E12temp_storage+24];
	ld.shared.u32 	%r711, [_ZZN3cub18CUB_300001_SM_10006detail6reduce18DeviceReduceKernelINS2_10policy_hubI11minmax_pairIiEj16minmax_binary_opIiEE10Policy1000EN6thrust24THRUST_300001_SM_1000_NS6detail15normal_iteratorINSC_10device_ptrIfEEEEjS8_S6_15minmax_unary_opIiEEEvT0_PT3_T1_NS0_13GridEvenShareISN_EET2_T4_E12temp_storage+28];
	min.s32 	%r712, %r710, %r708;
	max.s32 	%r713, %r709, %r711;
	ld.shared.u32 	%r714, [_ZZN3cub18CUB_300001_SM_10006detail6reduce18DeviceReduceKernelINS2_10policy_hubI11minmax_pairIiEj16minmax_binary_opIiEE10Policy1000EN6thrust24THRUST_300001_SM_1000_NS6detail15normal_iteratorINSC_10device_ptrIfEEEEjS8_S6_15minmax_unary_opIiEEEvT0_PT3_T1_NS0_13GridEvenShareISN_EET2_T4_E12temp_storage+32];
	ld.shared.u32 	%r715, [_ZZN3cub18CUB_300001_SM_10006detail6reduce18DeviceReduceKernelINS2_10policy_hubI11minmax_pairIiEj16minmax_binary_opIiEE10Policy1000EN6thrust24THRUST_300001_SM_1000_NS6detail15normal_iteratorINSC_10device_ptrIfEEEEjS8_S6_15minmax_unary_opIiEEEvT0_PT3_T1_NS0_13GridEvenShareISN_EET2_T4_E12temp_storage+36];
	min.s32 	%r716, %r714, %r712;
	max.s32 	%r717, %r713, %r715;
	ld.shared.u32 	%r718, [_ZZN3cub18CUB_300001_SM_10006detail6reduce18DeviceReduceKernelINS2_10policy_hubI11minmax_pairIiEj16minmax_binary_opIiEE10Policy1000EN6thrust24THRUST_300001_SM_1000_NS6detail15normal_iteratorINSC_10device_ptrIfEEEEjS8_S6_15minmax_unary_opIiEEEvT0_PT3_T1_NS0_13GridEvenShareISN_EET2_T4_E12temp_storage+40];
	ld.shared.u32 	%r719, [_ZZN3cub18CUB_300001_SM_10006detail6reduce18DeviceReduceKernelINS2_10policy_hubI11minmax_pairIiEj16minmax_binary_opIiEE10Policy1000EN6thrust24THRUST_300001_SM_1000_NS6detail15normal_iteratorINSC_10device_ptrIfEEEEjS8_S6_15minmax_unary_opIiEEEvT0_PT3_T1_NS0_13GridEvenShareISN_EET2_T4_E12temp_storage+44];
	min.s32 	%r720, %r718, %r716;
	max.s32 	%r721, %r717, %r719;
	ld.shared.u32 	%r722, [_ZZN3cub18CUB_300001_SM_10006detail6reduce18DeviceReduceKernelINS2_10policy_hubI11minmax_pairIiEj16minmax_binary_opIiEE10Policy1000EN6thrust24THRUST_300001_SM_1000_NS6detail15normal_iteratorINSC_10device_ptrIfEEEEjS8_S6_15minmax_unary_opIiEEEvT0_PT3_T1_NS0_13GridEvenShareISN_EET2_T4_E12temp_storage+48];
	ld.shared.u32 	%r723, [_ZZN3cub18CUB_300001_SM_10006detail6reduce18DeviceReduceKernelINS2_10policy_hubI11minmax_pairIiEj16minmax_binary_opIiEE10Policy1000EN6thrust24THRUST_300001_SM_1000_NS6detail15normal_iteratorINSC_10device_ptrIfEEEEjS8_S6_15minmax_unary_opIiEEEvT0_PT3_T1_NS0_13GridEvenShareISN_EET2_T4_E12temp_storage+52];
	min.s32 	%r724, %r722, %r720;
	max.s32 	%r725, %r721, %r723;
	ld.shared.u32 	%r726, [_ZZN3cub18CUB_300001_SM_10006detail6reduce18DeviceReduceKernelINS2_10policy_hubI11minmax_pairIiEj16minmax_binary_opIiEE10Policy1000EN6thrust24THRUST_300001_SM_1000_NS6detail15normal_iteratorINSC_10device_ptrIfEEEEjS8_S6_15minmax_unary_opIiEEEvT0_PT3_T1_NS0_13GridEvenShareISN_EET2_T4_E12temp_storage+56];
	ld.shared.u32 	%r727, [_ZZN3cub18CUB_300001_SM_10006detail6reduce18DeviceReduceKernelINS2_10policy_hubI11minmax_pairIiEj16minmax_binary_opIiEE10Policy1000EN6thrust24THRUST_300001_SM_1000_NS6detail15normal_iteratorINSC_10device_ptrIfEEEEjS8_S6_15minmax_unary_opIiEEEvT0_PT3_T1_NS0_13GridEvenShareISN_EET2_T4_E12temp_storage+60];
	min.s32 	%r728, %r726, %r724;
	max.s32 	%r729, %r725, %r727;
	ld.shared.u32 	%r730, [_ZZN3cub18CUB_300001_SM_10006detail6reduce18DeviceReduceKernelINS2_10policy_hubI11minmax_pairIiEj16minmax_binary_opIiEE10Policy1000EN6thrust24THRUST_300001_SM_1000_NS6detail15normal_iteratorINSC_10device_ptrIfEEEEjS8_S6_15minmax_unary_opIiEEEvT0_PT3_T1_NS0_13GridEvenShareISN_EET2_T4_E12temp_storage+64];
	ld.shared.u32 	%r731, [_ZZN3cub18CUB_300001_SM_10006detail6reduce18DeviceReduceKernelINS2_10policy_hubI11minmax_pairIiEj16minmax_binary_opIiEE10Policy1000EN6thrust24THRUST_300001_SM_1000_NS6detail15normal_iteratorINSC_10device_ptrIfEEEEjS8_S6_15minmax_unary_opIiEEEvT0_PT3_T1_NS0_13GridEvenShareISN_EET2_T4_E12temp_storage+68];
	min.s32 	%r795, %r730, %r728;
	max.s32 	%r794, %r729, %r731;
	bra.uni 	$L__BB4_48;
$L__BB4_22:
	// begin inline asm
	mov.u32 %r530, %laneid;
	// end inline asm
	and.b32  	%r581, %r7, 992;
	add.s32 	%r582, %r581, 32;
	setp.gt.u32 	%p34, %r582, %r6;
	not.b32 	%r583, %r581;
	add.s32 	%r584, %r6, %r583;
	selp.b32 	%r579, %r584, 31, %p34;
	mov.b32 	%r538, 1;
	mov.b32 	%r580, -1;
	// begin inline asm
	shfl.sync.down.b32 %r531, %r759, %r538, %r579, %r580;
	// end inline asm
	// begin inline asm
	shfl.sync.down.b32 %r536, %r760, %r538, %r579, %r580;
	// end inline asm
	setp.lt.s32 	%p35, %r530, %r579;
	min.s32 	%r585, %r531, %r759;
	max.s32 	%r586, %r760, %r536;
	selp.b32 	%r542, %r585, %r759, %p35;
	selp.b32 	%r547, %r586, %r760, %p35;
	mov.b32 	%r548, 2;
	// begin inline asm
	shfl.sync.down.b32 %r541, %r542, %r548, %r579, %r580;
	// end inline asm
	// begin inline asm
	shfl.sync.down.b32 %r546, %r547, %r548, %r579, %r580;
	// end inline asm
	add.s32 	%r587, %r530, 2;
	setp.gt.s32 	%p36, %r587, %r579;
	min.s32 	%r588, %r541, %r542;
	max.s32 	%r589, %r547, %r546;
	selp.b32 	%r552, %r542, %r588, %p36;
	selp.b32 	%r557, %r547, %r589, %p36;
	mov.b32 	%r558, 4;
	// begin inline asm
	shfl.sync.down.b32 %r551, %r552, %r558, %r579, %r580;
	// end inline asm
	// begin inline asm
	shfl.sync.down.b32 %r556, %r557, %r558, %r579, %r580;
	// end inline asm
	add.s32 	%r590, %r530, 4;
	setp.gt.s32 	%p37, %r590, %r579;
	min.s32 	%r591, %r551, %r552;
	max.s32 	%r592, %r557, %r556;
	selp.b32 	%r562, %r552, %r591, %p37;
	selp.b32 	%r567, %r557, %r592, %p37;
	mov.b32 	%r568, 8;
	// begin inline asm
	shfl.sync.down.b32 %r561, %r562, %r568, %r579, %r580;
	// end inline asm
	// begin inline asm
	shfl.sync.down.b32 %r566, %r567, %r568, %r579, %r580;
	// end inline asm
	add.s32 	%r593, %r530, 8;
	setp.gt.s32 	%p38, %r593, %r579;
	min.s32 	%r594, %r561, %r562;
	max.s32 	%r595, %r567, %r566;
	selp.b32 	%r572, %r562, %r594, %p38;
	selp.b32 	%r577, %r567, %r595, %p38;
	mov.b32 	%r578, 16;
	// begin inline asm
	shfl.sync.down.b32 %r571, %r572, %r578, %r579, %r580;
	// end inline asm
	// begin inline asm
	shfl.sync.down.b32 %r576, %r577, %r578, %r579, %r580;
	// end inline asm
	add.s32 	%r596, %r530, 16;
	setp.gt.s32 	%p39, %r596, %r579;
	min.s32 	%r597, %r571, %r572;
	max.s32 	%r598, %r577, %r576;
	selp.b32 	%r795, %r572, %r597, %p39;
	selp.b32 	%r794, %r577, %r598, %p39;
	setp.ne.s32 	%p40, %r530, 0;
	@%p40 bra 	$L__BB4_24;
	shr.u32 	%r599, %r7, 2;
	and.b32  	%r600, %r599, 248;
	mov.u32 	%r601, _ZZN3cub18CUB_300001_SM_10006detail6reduce18DeviceReduceKernelINS2_10policy_hubI11minmax_pairIiEj16minmax_binary_opIiEE10Policy1000EN6thrust24THRUST_300001_SM_1000_NS6detail15normal_iteratorINSC_10device_ptrIfEEEEjS8_S6_15minmax_unary_opIiEEEvT0_PT3_T1_NS0_13GridEvenShareISN_EET2_T4_E12temp_storage;
	add.s32 	%r602, %r601, %r600;
	st.shared.u32 	[%r602+8], %r795;
	st.shared.u32 	[%r602+12], %r794;
$L__BB4_24:
	bar.sync 	0;
	setp.ne.s32 	%p41, %r7, 0;
	@%p41 bra 	$L__BB4_48;
	setp.gt.u32 	%p42, %r6, 32;
	ld.shared.u32 	%r603, [_ZZN3cub18CUB_300001_SM_10006detail6reduce18DeviceReduceKernelINS2_10policy_hubI11minmax_pairIiEj16minmax_binary_opIiEE10Policy1000EN6thrust24THRUST_300001_SM_1000_NS6detail15normal_iteratorINSC_10device_ptrIfEEEEjS8_S6_15minmax_unary_opIiEEEvT0_PT3_T1_NS0_13GridEvenShareISN_EET2_T4_E12temp_storage+16];
	ld.shared.u32 	%r604, [_ZZN3cub18CUB_300001_SM_10006detail6reduce18DeviceReduceKernelINS2_10policy_hubI11minmax_pairIiEj16minmax_binary_opIiEE10Policy1000EN6thrust24THRUST_300001_SM_1000_NS6detail15normal_iteratorINSC_10device_ptrIfEEEEjS8_S6_15minmax_unary_opIiEEEvT0_PT3_T1_NS0_13GridEvenShareISN_EET2_T4_E12temp_storage+20];
	min.s32 	%r605, %r603, %r795;
	max.s32 	%r606, %r794, %r604;
	selp.b32 	%r607, %r605, %r795, %p42;
	selp.b32 	%r608, %r606, %r794, %p42;
	setp.gt.u32 	%p43, %r6, 64;
	ld.shared.u32 	%r609, [_ZZN3cub18CUB_300001_SM_10006detail6reduce18DeviceReduceKernelINS2_10policy_hubI11minmax_pairIiEj16minmax_binary_opIiEE10Policy1000EN6thrust24THRUST_300001_SM_1000_NS6detail15normal_iteratorINSC_10device_ptrIfEEEEjS8_S6_15minmax_unary_opIiEEEvT0_PT3_T1_NS0_13GridEvenShareISN_EET2_T4_E12temp_storage+24];
	ld.shared.u32 	%r610, [_ZZN3cub18CUB_300001_SM_10006detail6reduce18DeviceReduceKernelINS2_10policy_hubI11minmax_pairIiEj16minmax_binary_opIiEE10Policy1000EN6thrust24THRUST_300001_SM_1000_NS6detail15normal_iteratorINSC_10device_ptrIfEEEEjS8_S6_15minmax_unary_opIiEEEvT0_PT3_T1_NS0_13GridEvenShareISN_EET2_T4_E12temp_storage+28];
	min.s32 	%r611, %r609, %r607;
	max.s32 	%r612, %r608, %r610;
	selp.b32 	%r613, %r611, %r607, %p43;
	selp.b32 	%r614, %r612, %r608, %p43;
	setp.gt.u32 	%p44, %r6, 96;
	ld.shared.u32 	%r615, [_ZZN3cub18CUB_300001_SM_10006detail6reduce18DeviceReduceKernelINS2_10policy_hubI11minmax_pairIiEj16minmax_binary_opIiEE10Policy1000EN6thrust24THRUST_300001_SM_1000_NS6detail15normal_iteratorINSC_10device_ptrIfEEEEjS8_S6_15minmax_unary_opIiEEEvT0_PT3_T1_NS0_13GridEvenShareISN_EET2_T4_E12temp_storage+32];
	ld.shared.u32 	%r616, [_ZZN3cub18CUB_300001_SM_10006detail6reduce18DeviceReduceKernelINS2_10policy_hubI11minmax_pairIiEj16minmax_binary_opIiEE10Policy1000EN6thrust24THRUST_300001_SM_1000_NS6detail15normal_iteratorINSC_10device_ptrIfEEEEjS8_S6_15minmax_unary_opIiEEEvT0_PT3_T1_NS0_13GridEvenShareISN_EET2_T4_E12temp_storage+36];
	min.s32 	%r617, %r615, %r613;
	max.s32 	%r618, %r614, %r616;
	selp.b32 	%r619, %r617, %r613, %p44;
	selp.b32 	%r620, %r618, %r614, %p44;
	setp.gt.u32 	%p45, %r6, 128;
	ld.shared.u32 	%r621, [_ZZN3cub18CUB_300001_SM_10006detail6reduce18DeviceReduceKernelINS2_10policy_hubI11minmax_pairIiEj16minmax_binary_opIiEE10Policy1000EN6thrust24THRUST_300001_SM_1000_NS6detail15normal_iteratorINSC_10device_ptrIfEEEEjS8_S6_15minmax_unary_opIiEEEvT0_PT3_T1_NS0_13GridEvenShareISN_EET2_T4_E12temp_storage+40];
	ld.shared.u32 	%r622, [_ZZN3cub18CUB_300001_SM_10006detail6reduce18DeviceReduceKernelINS2_10policy_hubI11minmax_pairIiEj16minmax_binary_opIiEE10Policy1000EN6thrust24THRUST_300001_SM_1000_NS6detail15normal_iteratorINSC_10device_ptrIfEEEEjS8_S6_15minmax_unary_opIiEEEvT0_PT3_T1_NS0_13GridEvenShareISN_EET2_T4_E12temp_storage+44];
	min.s32 	%r623, %r621, %r619;
	max.s32 	%r624, %r620, %r622;
	selp.b32 	%r625, %r623, %r619, %p45;
	selp.b32 	%r626, %r624, %r620, %p45;
	setp.gt.u32 	%p46, %r6, 160;
	ld.shared.u32 	%r627, [_ZZN3cub18CUB_300001_SM_10006detail6reduce18DeviceReduceKernelINS2_10policy_hubI11minmax_pairIiEj16minmax_binary_opIiEE10Policy1000EN6thrust24THRUST_300001_SM_1000_NS6detail15normal_iteratorINSC_10device_ptrIfEEEEjS8_S6_15minmax_unary_opIiEEEvT0_PT3_T1_NS0_13GridEvenShareISN_EET2_T4_E12temp_storage+48];
	ld.shared.u32 	%r628, [_ZZN3cub18CUB_300001_SM_10006detail6reduce18DeviceReduceKernelINS2_10policy_hubI11minmax_pairIiEj16minmax_binary_opIiEE10Policy1000EN6thrust24THRUST_300001_SM_1000_NS6detail15normal_iteratorINSC_10device_ptrIfEEEEjS8_S6_15minmax_unary_opIiEEEvT0_PT3_T1_NS0_13GridEvenShareISN_EET2_T4_E12temp_storage+52];
	min.s32 	%r629, %r627, %r625;
	max.s32 	%r630, %r626, %r628;
	selp.b32 	%r631, %r629, %r625, %p46;
	selp.b32 	%r632, %r630, %r626, %p46;
	setp.gt.u32 	%p47, %r6, 192;
	ld.shared.u32 	%r633, [_ZZN3cub18CUB_300001_SM_10006detail6reduce18DeviceReduceKernelINS2_10policy_hubI11minmax_pairIiEj16minmax_binary_opIiEE10Policy1000EN6thrust24THRUST_300001_SM_1000_NS6detail15normal_iteratorINSC_10device_ptrIfEEEEjS8_S6_15minmax_unary_opIiEEEvT0_PT3_T1_NS0_13GridEvenShareISN_EET2_T4_E12temp_storage+56];
	ld.shared.u32 	%r634, [_ZZN3cub18CUB_300001_SM_10006detail6reduce18DeviceReduceKernelINS2_10policy_hubI11minmax_pairIiEj16minmax_binary_opIiEE10Policy1000EN6thrust24THRUST_300001_SM_1000_NS6detail15normal_iteratorINSC_10device_ptrIfEEEEjS8_S6_15minmax_unary_opIiEEEvT0_PT3_T1_NS0_13GridEvenShareISN_EET2_T4_E12temp_storage+60];
	min.s32 	%r635, %r633, %r631;
	max.s32 	%r636, %r632, %r634;
	selp.b32 	%r637, %r635, %r631, %p47;
	selp.b32 	%r638, %r636, %r632, %p47;
	setp.gt.u32 	%p48, %r6, 224;
	ld.shared.u32 	%r639, [_ZZN3cub18CUB_300001_SM_10006detail6reduce18DeviceReduceKernelINS2_10policy_hubI11minmax_pairIiEj16minmax_binary_opIiEE10Policy1000EN6thrust24THRUST_300001_SM_1000_NS6detail15normal_iteratorINSC_10device_ptrIfEEEEjS8_S6_15minmax_unary_opIiEEEvT0_PT3_T1_NS0_13GridEvenShareISN_EET2_T4_E12temp_storage+64];
	ld.shared.u32 	%r640, [_ZZN3cub18CUB_300001_SM_10006detail6reduce18DeviceReduceKernelINS2_10policy_hubI11minmax_pairIiEj16minmax_binary_opIiEE10Policy1000EN6thrust24THRUST_300001_SM_1000_NS6detail15normal_iteratorINSC_10device_ptrIfEEEEjS8_S6_15minmax_unary_opIiEEEvT0_PT3_T1_NS0_13GridEvenShareISN_EET2_T4_E12temp_storage+68];
	min.s32 	%r641, %r639, %r637;
	max.s32 	%r642, %r638, %r640;
	selp.b32 	%r795, %r641, %r637, %p48;
	selp.b32 	%r794, %r642, %r638, %p48;
	bra.uni 	$L__BB4_48;
$L__BB4_26:
	mov.u32 	%r73, %tid.x;
	add.s32 	%r151, %r73, %r767;
	mul.wide.u32 	%rd4, %r151, 4;
	add.s64 	%rd5, %rd1, %rd4;
	ld.global.f32 	%f1, [%rd5];
	cvt.rzi.s32.f32 	%r152, %f1;
	ld.global.f32 	%f2, [%rd5+1024];
	cvt.rzi.s32.f32 	%r153, %f2;
	ld.global.f32 	%f3, [%rd5+2048];
	cvt.rzi.s32.f32 	%r154, %f3;
	ld.global.f32 	%f4, [%rd5+3072];
	cvt.rzi.s32.f32 	%r155, %f4;
	ld.global.f32 	%f5, [%rd5+4096];
	cvt.rzi.s32.f32 	%r156, %f5;
	ld.global.f32 	%f6, [%rd5+5120];
	cvt.rzi.s32.f32 	%r157, %f6;
	ld.global.f32 	%f7, [%rd5+6144];
	cvt.rzi.s32.f32 	%r158, %f7;
	ld.global.f32 	%f8, [%rd5+7168];
	cvt.rzi.s32.f32 	%r159, %f8;
	min.s32 	%r160, %r153, %r152;
	max.s32 	%r161, %r152, %r153;
	min.s32 	%r162, %r154, %r160;
	max.s32 	%r163, %r161, %r154;
	min.s32 	%r164, %r155, %r162;
	max.s32 	%r165, %r163, %r155;
	min.s32 	%r166, %r156, %r164;
	max.s32 	%r167, %r165, %r156;
	min.s32 	%r168, %r157, %r166;
	max.s32 	%r169, %r167, %r157;
	min.s32 	%r170, %r158, %r168;
	max.s32 	%r171, %r169, %r158;
	min.s32 	%r792, %r159, %r170;
	max.s32 	%r793, %r171, %r159;
	setp.lt.u32 	%p2, %r6, %r4;
	@%p2 bra 	$L__BB4_44;
	add.s32 	%r76, %r1, -2048;
	add.s32 	%r77, %r4, %r767;
	not.b32 	%r173, %r73;
	add.s32 	%r174, %r173, %r1;
	sub.s32 	%r175, %r174, %r4;
	sub.s32 	%r762, %r175, %r767;
	add.s32 	%r176, %r77, %r73;
	add.s32 	%r761, %r176, 2048;
	mov.b32 	%r764, 0;
	mov.u32 	%r763, %r77;
$L__BB4_28:
	add.s32 	%r767, %r767, %r4;
	setp.gt.u32 	%p3, %r767, %r76;
	@%p3 bra 	$L__BB4_30;
	add.s32 	%r177, %r73, %r767;
	mul.wide.u32 	%rd6, %r177, 4;
	add.s64 	%rd7, %rd1, %rd6;
	ld.global.f32 	%f9, [%rd7];
	cvt.rzi.s32.f32 	%r178, %f9;
	ld.global.f32 	%f10, [%rd7+1024];
	cvt.rzi.s32.f32 	%r179, %f10;
	ld.global.f32 	%f11, [%rd7+2048];
	cvt.rzi.s32.f32 	%r180, %f11;
	ld.global.f32 	%f12, [%rd7+3072];
	cvt.rzi.s32.f32 	%r181, %f12;
	ld.global.f32 	%f13, [%rd7+4096];
	cvt.rzi.s32.f32 	%r182, %f13;
	ld.global.f32 	%f14, [%rd7+5120];
	cvt.rzi.s32.f32 	%r183, %f14;
	ld.global.f32 	%f15, [%rd7+6144];
	cvt.rzi.s32.f32 	%r184, %f15;
	ld.global.f32 	%f16, [%rd7+7168];
	cvt.rzi.s32.f32 	%r185, %f16;
	min.s32 	%r186, %r178, %r792;
	max.s32 	%r187, %r793, %r178;
	min.s32 	%r188, %r179, %r186;
	max.s32 	%r189, %r187, %r179;
	min.s32 	%r190, %r180, %r188;
	max.s32 	%r191, %r189, %r180;
	min.s32 	%r192, %r181, %r190;
	max.s32 	%r193, %r191, %r181;
	min.s32 	%r194, %r182, %r192;
	max.s32 	%r195, %r193, %r182;
	min.s32 	%r196, %r183, %r194;
	max.s32 	%r197, %r195, %r183;
	min.s32 	%r198, %r184, %r196;
	max.s32 	%r199, %r197, %r184;
	min.s32 	%r792, %r185, %r198;
	max.s32 	%r793, %r199, %r185;
	sub.s32 	%r200, %r1, %r767;
	setp.lt.u32 	%p4, %r200, %r4;
	add.s32 	%r764, %r764, 1;
	add.s32 	%r763, %r763, %r4;
	sub.s32 	%r762, %r762, %r4;
	add.s32 	%r761, %r761, %r4;
	@%p4 bra 	$L__BB4_44;
	bra.uni 	$L__BB4_28;
$L__BB4_30:
	setp.le.u32 	%p5, %r1, %r767;
	sub.s32 	%r201, %r1, %r767;
	setp.ge.s32 	%p6, %r73, %r201;
	or.pred  	%p7, %p5, %p6;
	@%p7 bra 	$L__BB4_44;
	add.s32 	%r205, %r1, %r173;
	sub.s32 	%r206, %r205, %r77;
	mul.lo.s32 	%r207, %r2, %r764;
	shl.b32 	%r208, %r207, 11;
	sub.s32 	%r209, %r206, %r208;
	shr.u32 	%r210, %r209, 8;
	add.s32 	%r94, %r210, 1;
	and.b32  	%r95, %r94, 15;
	setp.lt.u32 	%p8, %r209, 3840;
	mov.u32 	%r780, %r73;
	@%p8 bra 	$L__BB4_35;
	or.b32  	%r770, %r73, 2048;
	shr.u32 	%r211, %r762, 8;
	add.s32 	%r212, %r211, 1;
	and.b32  	%r213, %r212, 33554416;
	neg.s32 	%r768, %r213;
$L__BB4_33:
	.pragma "nounroll";
	add.s32 	%r214, %r761, -2048;
	mul.wide.u32 	%rd8, %r214, 4;
	add.s64 	%rd9, %rd1, %rd8;
	ld.global.f32 	%f17, [%rd9];
	cvt.rzi.s32.f32 	%r215, %f17;
	min.s32 	%r216, %r215, %r792;
	max.s32 	%r217, %r793, %r215;
	add.s32 	%r218, %r761, -1792;
	mul.wide.u32 	%rd10, %r218, 4;
	add.s64 	%rd11, %rd1, %rd10;
	ld.global.f32 	%f18, [%rd11];
	cvt.rzi.s32.f32 	%r219, %f18;
	min.s32 	%r220, %r219, %r216;
	max.s32 	%r221, %r217, %r219;
	add.s32 	%r222, %r761, -1536;
	mul.wide.u32 	%rd12, %r222, 4;
	add.s64 	%rd13, %rd1, %rd12;
	ld.global.f32 	%f19, [%rd13];
	cvt.rzi.s32.f32 	%r223, %f19;
	min.s32 	%r224, %r223, %r220;
	max.s32 	%r225, %r221, %r223;
	add.s32 	%r226, %r761, -1280;
	mul.wide.u32 	%rd14, %r226, 4;
	add.s64 	%rd15, %rd1, %rd14;
	ld.global.f32 	%f20, [%rd15];
	cvt.rzi.s32.f32 	%r227, %f20;
	min.s32 	%r228, %r227, %r224;
	max.s32 	%r229, %r225, %r227;
	add.s32 	%r230, %r761, -1024;
	mul.wide.u32 	%rd16, %r230, 4;
	add.s64 	%rd17, %rd1, %rd16;
	ld.global.f32 	%f21, [%rd17];
	cvt.rzi.s32.f32 	%r231, %f21;
	min.s32 	%r232, %r231, %r228;
	max.s32 	%r233, %r229, %r231;
	add.s32 	%r234, %r761, -768;
	mul.wide.u32 	%rd18, %r234, 4;
	add.s64 	%rd19, %rd1, %rd18;
	ld.global.f32 	%f22, [%rd19];
	cvt.rzi.s32.f32 	%r235, %f22;
	min.s32 	%r236, %r235, %r232;
	max.s32 	%r237, %r233, %r235;
	add.s32 	%r238, %r761, -512;
	mul.wide.u32 	%rd20, %r238, 4;
	add.s64 	%rd21, %rd1, %rd20;
	ld.global.f32 	%f23, [%rd21];
	cvt.rzi.s32.f32 	%r239, %f23;
	min.s32 	%r240, %r239, %r236;
	max.s32 	%r241, %r237, %r239;
	add.s32 	%r242, %r761, 1792;
	add.s32 	%r243, %r761, -256;
	mul.wide.u32 	%rd22, %r243, 4;
	add.s64 	%rd23, %rd1, %rd22;
	ld.global.f32 	%f24, [%rd23];
	cvt.rzi.s32.f32 	%r244, %f24;
	min.s32 	%r245, %r244, %r240;
	max.s32 	%r246, %r241, %r244;
	mul.wide.u32 	%rd24, %r761, 4;
	add.s64 	%rd25, %rd1, %rd24;
	ld.global.f32 	%f25, [%rd25];
	cvt.rzi.s32.f32 	%r247, %f25;
	min.s32 	%r248, %r247, %r245;
	max.s32 	%r249, %r246, %r247;
	add.s32 	%r250, %r761, 256;
	mul.wide.u32 	%rd26, %r250, 4;
	add.s64 	%rd27, %rd1, %rd26;
	ld.global.f32 	%f26, [%rd27];
	cvt.rzi.s32.f32 	%r251, %f26;
	min.s32 	%r252, %r251, %r248;
	max.s32 	%r253, %r249, %r251;
	add.s32 	%r254, %r761, 512;
	mul.wide.u32 	%rd28, %r254, 4;
	add.s64 	%rd29, %rd1, %rd28;
	ld.global.f32 	%f27, [%rd29];
	cvt.rzi.s32.f32 	%r255, %f27;
	min.s32 	%r256, %r255, %r252;
	max.s32 	%r257, %r253, %r255;
	add.s32 	%r258, %r761, 768;
	mul.wide.u32 	%rd30, %r258, 4;
	add.s64 	%rd31, %rd1, %rd30;
	ld.global.f32 	%f28, [%rd31];
	cvt.rzi.s32.f32 	%r259, %f28;
	min.s32 	%r260, %r259, %r256;
	max.s32 	%r261, %r257, %r259;
	add.s32 	%r262, %r761, 1024;
	mul.wide.u32 	%rd32, %r262, 4;
	add.s64 	%rd33, %rd1, %rd32;
	ld.global.f32 	%f29, [%rd33];
	cvt.rzi.s32.f32 	%r263, %f29;
	min.s32 	%r264, %r263, %r260;
	max.s32 	%r265, %r261, %r263;
	add.s32 	%r266, %r761, 1280;
	mul.wide.u32 	%rd34, %r266, 4;
	add.s64 	%rd35, %rd1, %rd34;
	ld.global.f32 	%f30, [%rd35];
	cvt.rzi.s32.f32 	%r267, %f30;
	min.s32 	%r268, %r267, %r264;
	max.s32 	%r269, %r265, %r267;
	add.s32 	%r270, %r761, 1536;
	mul.wide.u32 	%rd36, %r270, 4;
	add.s64 	%rd37, %rd1, %rd36;
	ld.global.f32 	%f31, [%rd37];
	cvt.rzi.s32.f32 	%r271, %f31;
	min.s32 	%r272, %r271, %r268;
	max.s32 	%r273, %r269, %r271;
	mul.wide.u32 	%rd38, %r242, 4;
	add.s64 	%rd39, %rd1, %rd38;
	ld.global.f32 	%f32, [%rd39];
	cvt.rzi.s32.f32 	%r274, %f32;
	min.s32 	%r792, %r274, %r272;
	max.s32 	%r793, %r273, %r274;
	add.s32 	%r770, %r770, 4096;
	add.s32 	%r761, %r761, 4096;
	add.s32 	%r768, %r768, 16;
	setp.ne.s32 	%p9, %r768, 0;
	@%p9 bra 	$L__BB4_33;
	add.s32 	%r780, %r770, -2048;
$L__BB4_35:
	setp.eq.s32 	%p10, %r95, 0;
	@%p10 bra 	$L__BB4_44;
	and.b32  	%r114, %r94, 7;
	setp.lt.u32 	%p11, %r95, 8;
	@%p11 bra 	$L__BB4_38;
	add.s32 	%r276, %r780, %r767;
	mul.wide.u32 	%rd40, %r276, 4;
	add.s64 	%rd41, %rd1, %rd40;
	ld.global.f32 	%f33, [%rd41];
	cvt.rzi.s32.f32 	%r277, %f33;
	min.s32 	%r278, %r277, %r792;
	max.s32 	%r279, %r793, %r277;
	add.s32 	%r280, %r276, 256;
	mul.wide.u32 	%rd42, %r280, 4;
	add.s64 	%rd43, %rd1, %rd42;
	ld.global.f32 	%f34, [%rd43];
	cvt.rzi.s32.f32 	%r281, %f34;
	min.s32 	%r282, %r281, %r278;
	max.s32 	%r283, %r279, %r281;
	add.s32 	%r284, %r276, 512;
	mul.wide.u32 	%rd44, %r284, 4;
	add.s64 	%rd45, %rd1, %rd44;
	ld.global.f32 	%f35, [%rd45];
	cvt.rzi.s32.f32 	%r285, %f35;
	min.s32 	%r286, %r285, %r282;
	max.s32 	%r287, %r283, %r285;
	add.s32 	%r288, %r276, 768;
	mul.wide.u32 	%rd46, %r288, 4;
	add.s64 	%rd47, %rd1, %rd46;
	ld.global.f32 	%f36, [%rd47];
	cvt.rzi.s32.f32 	%r289, %f36;
	min.s32 	%r290, %r289, %r286;
	max.s32 	%r291, %r287, %r289;
	add.s32 	%r292, %r276, 1024;
	mul.wide.u32 	%rd48, %r292, 4;
	add.s64 	%rd49, %rd1, %rd48;
	ld.global.f32 	%f37, [%rd49];
	cvt.rzi.s32.f32 	%r293, %f37;
	min.s32 	%r294, %r293, %r290;
	max.s32 	%r295, %r291, %r293;
	add.s32 	%r296, %r276, 1280;
	mul.wide.u32 	%rd50, %r296, 4;
	add.s64 	%rd51, %rd1, %rd50;
	ld.global.f32 	%f38, [%rd51];
	cvt.rzi.s32.f32 	%r297, %f38;
	min.s32 	%r298, %r297, %r294;
	max.s32 	%r299, %r295, %r297;
	add.s32 	%r300, %r276, 1536;
	mul.wide.u32 	%rd52, %r300, 4;
	add.s64 	%rd53, %rd1, %rd52;
	ld.global.f32 	%f39, [%rd53];
	cvt.rzi.s32.f32 	%r301, %f39;
	min.s32 	%r302, %r301, %r298;
	max.s32 	%r303, %r299, %r301;
	add.s32 	%r304, %r276, 1792;
	mul.wide.u32 	%rd54, %r304, 4;
	add.s64 	%rd55, %rd1, %rd54;
	ld.global.f32 	%f40, [%rd55];
	cvt.rzi.s32.f32 	%r305, %f40;
	min.s32 	%r792, %r305, %r302;
	max.s32 	%r793, %r303, %r305;
	add.s32 	%r780, %r780, 2048;
$L__BB4_38:
	setp.eq.s32 	%p12, %r114, 0;
	@%p12 bra 	$L__BB4_44;
	setp.lt.u32 	%p13, %r114, 4;
	@%p13 bra 	$L__BB4_41;
	add.s32 	%r307, %r780, %r767;
	mul.wide.u32 	%rd56, %r307, 4;
	add.s64 	%rd57, %rd1, %rd56;
	ld.global.f32 	%f41, [%rd57];
	cvt.rzi.s32.f32 	%r308, %f41;
	min.s32 	%r309, %r308, %r792;
	max.s32 	%r310, %r793, %r308;
	add.s32 	%r311, %r307, 256;
	mul.wide.u32 	%rd58, %r311, 4;
	add.s64 	%rd59, %rd1, %rd58;
	ld.global.f32 	%f42, [%rd59];
	cvt.rzi.s32.f32 	%r312, %f42;
	min.s32 	%r313, %r312, %r309;
	max.s32 	%r314, %r310, %r312;
	add.s32 	%r315, %r307, 512;
	mul.wide.u32 	%rd60, %r315, 4;
	add.s64 	%rd61, %rd1, %rd60;
	ld.global.f32 	%f43, [%rd61];
	cvt.rzi.s32.f32 	%r316, %f43;
	min.s32 	%r317, %r316, %r313;
	max.s32 	%r318, %r314, %r316;
	add.s32 	%r319, %r307, 768;
	mul.wide.u32 	%rd62, %r319, 4;
	add.s64 	%rd63, %rd1, %rd62;
	ld.global.f32 	%f44, [%rd63];
	cvt.rzi.s32.f32 	%r320, %f44;
	min.s32 	%r792, %r320, %r317;
	max.s32 	%r793, %r318, %r320;
	add.s32 	%r780, %r780, 1024;
$L__BB4_41:
	and.b32  	%r321, %r94, 3;
	setp.eq.s32 	%p14, %r321, 0;
	@%p14 bra 	$L__BB4_44;
	add.s32 	%r789, %r780, %r763;
	cvt.u16.u32 	%rs1, %r762;
	shr.u16 	%rs2, %rs1, 8;
	add.s16 	%rs3, %rs2, 1;
	cvt.u32.u16 	%r322, %rs3;
	and.b32  	%r323, %r322, 3;
	neg.s32 	%r788, %r323;
$L__BB4_43:
	.pragma "nounroll";
	mul.wide.u32 	%rd64, %r789, 4;
	add.s64 	%rd65, %rd1, %rd64;
	ld.global.f32 	%f45, [%rd65];
	cvt.rzi.s32.f32 	%r324, %f45;
	min.s32 	%r792, %r324, %r792;
	max.s32 	%r793, %r793, %r324;
	add.s32 	%r789, %r789, 256;
	add.s32 	%r788, %r788, 1;
	setp.ne.s32 	%p15, %r788, 0;
	@%p15 bra 	$L__BB4_43;
$L__BB4_44:
	// begin inline asm
	mov.u32 %r325, %laneid;
	// end inline asm
	mov.b32 	%r333, 1;
	mov.b32 	%r374, 31;
	mov.b32 	%r375, -1;
	// begin inline asm
	shfl.sync.down.b32 %r326, %r792, %r333, %r374, %r375;
	// end inline asm
	// begin inline asm
	shfl.sync.down.b32 %r331, %r793, %r333, %r374, %r375;
	// end inline asm
	setp.gt.s32 	%p16, %r325, 30;
	min.s32 	%r376, %r326, %r792;
	max.s32 	%r377, %r793, %r331;
	selp.b32 	%r337, %r792, %r376, %p16;
	selp.b32 	%r342, %r793, %r377, %p16;
	mov.b32 	%r343, 2;
	// begin inline asm
	shfl.sync.down.b32 %r336, %r337, %r343, %r374, %r375;
	// end inline asm
	// begin inline asm
	shfl.sync.down.b32 %r341, %r342, %r343, %r374, %r375;
	// end inline asm
	setp.gt.s32 	%p17, %r325, 29;
	min.s32 	%r378, %r336, %r337;
	max.s32 	%r379, %r342, %r341;
	selp.b32 	%r347, %r337, %r378, %p17;
	selp.b32 	%r352, %r342, %r379, %p17;
	mov.b32 	%r353, 4;
	// begin inline asm
	shfl.sync.down.b32 %r346, %r347, %r353, %r374, %r375;
	// end inline asm
	// begin inline asm
	shfl.sync.down.b32 %r351, %r352, %r353, %r374, %r375;
	// end inline asm
	setp.gt.s32 	%p18, %r325, 27;
	min.s32 	%r380, %r346, %r347;
	max.s32 	%r381, %r352, %r351;
	selp.b32 	%r357, %r347, %r380, %p18;
	selp.b32 	%r362, %r352, %r381, %p18;
	mov.b32 	%r363, 8;
	// begin inline asm
	shfl.sync.down.b32 %r356, %r357, %r363, %r374, %r375;
	// end inline asm
	// begin inline asm
	shfl.sync.down.b32 %r361, %r362, %r363, %r374, %r375;
	// end inline asm
	setp.gt.s32 	%p19, %r325, 23;
	min.s32 	%r382, %r356, %r357;
	max.s32 	%r383, %r362, %r361;
	selp.b32 	%r367, %r357, %r382, %p19;
	selp.b32 	%r372, %r362, %r383, %p19;
	mov.b32 	%r373, 16;
	// begin inline asm
	shfl.sync.down.b32 %r366, %r367, %r373, %r374, %r375;
	// end inline asm
	// begin inline asm
	shfl.sync.down.b32 %r371, %r372, %r373, %r374, %r375;
	// end inline asm
	setp.gt.s32 	%p20, %r325, 15;
	min.s32 	%r143, %r366, %r367;
	max.s32 	%r144, %r372, %r371;
	selp.b32 	%r795, %r367, %r143, %p20;
	selp.b32 	%r794, %r372, %r144, %p20;
	setp.ne.s32 	%p21, %r325, 0;
	@%p21 bra 	$L__BB4_46;
	shr.u32 	%r384, %r73, 2;
	and.b32  	%r385, %r384, 248;
	mov.u32 	%r386, _ZZN3cub18CUB_300001_SM_10006detail6reduce18DeviceReduceKernelINS2_10policy_hubI11minmax_pairIiEj16minmax_binary_opIiEE10Policy1000EN6thrust24THRUST_300001_SM_1000_NS6detail15normal_iteratorINSC_10device_ptrIfEEEEjS8_S6_15minmax_unary_opIiEEEvT0_PT3_T1_NS0_13GridEvenShareISN_EET2_T4_E12temp_storage;
	add.s32 	%r387, %r386, %r385;
	st.shared.u32 	[%r387+8], %r143;
	st.shared.u32 	[%r387+12], %r144;
$L__BB4_46:
	bar.sync 	0;
	setp.ne.s32 	%p22, %r73, 0;
	@%p22 bra 	$L__BB4_48;
	ld.shared.u32 	%r388, [_ZZN3cub18CUB_300001_SM_10006detail6reduce18DeviceReduceKernelINS2_10policy_hubI11minmax_pairIiEj16minmax_binary_opIiEE10Policy1000EN6thrust24THRUST_300001_SM_1000_NS6detail15normal_iteratorINSC_10device_ptrIfEEEEjS8_S6_15minmax_unary_opIiEEEvT0_PT3_T1_NS0_13GridEvenShareISN_EET2_T4_E12temp_storage+16];
	ld.shared.u32 	%r389, [_ZZN3cub18CUB_300001_SM_10006detail6reduce18DeviceReduceKernelINS2_10policy_hubI11minmax_pairIiEj16minmax_binary_opIiEE10Policy1000EN6thrust24THRUST_300001_SM_1000_NS6detail15normal_iteratorINSC_10device_ptrIfEEEEjS8_S6_15minmax_unary_opIiEEEvT0_PT3_T1_NS0_13GridEvenShareISN_EET2_T4_E12temp_storage+20];
	min.s32 	%r390, %r388, %r795;
	max.s32 	%r391, %r794, %r389;
	ld.shared.u32 	%r392, [_ZZN3cub18CUB_300001_SM_10006detail6reduce18DeviceReduceKernelINS2_10policy_hubI11minmax_pairIiEj16minmax_binary_opIiEE10Policy1000EN6thrust24THRUST_300001_SM_1000_NS6detail15normal_iteratorINSC_10device_ptrIfEEEEjS8_S6_15minmax_unary_opIiEEEvT0_PT3_T1_NS0_13GridEvenShareISN_EET2_T4_E12temp_storage+24];
	ld.shared.u32 	%r393, [_ZZN3cub18CUB_300001_SM_10006detail6reduce18DeviceReduceKernelINS2_10policy_hubI11minmax_pairIiEj16minmax_binary_opIiEE10Policy1000EN6thrust24THRUST_300001_SM_1000_NS6detail15normal_iteratorINSC_10device_ptrIfEEEEjS8_S6_15minmax_unary_opIiEEEvT0_PT3_T1_NS0_13GridEvenShareISN_EET2_T4_E12temp_storage+28];
	min.s32 	%r394, %r392, %r390;
	max.s32 	%r395, %r391, %r393;
	ld.shared.u32 	%r396, [_ZZN3cub18CUB_300001_SM_10006detail6reduce18DeviceReduceKernelINS2_10policy_hubI11minmax_pairIiEj16minmax_binary_opIiEE10Policy1000EN6thrust24THRUST_300001_SM_1000_NS6detail15normal_iteratorINSC_10device_ptrIfEEEEjS8_S6_15minmax_unary_opIiEEEvT0_PT3_T1_NS0_13GridEvenShareISN_EET2_T4_E12temp_storage+32];
	ld.shared.u32 	%r397, [_ZZN3cub18CUB_300001_SM_10006detail6reduce18DeviceReduceKernelINS2_10policy_hubI11minmax_pairIiEj16minmax_binary_opIiEE10Policy1000EN6thrust24THRUST_300001_SM_1000_NS6detail15normal_iteratorINSC_10device_ptrIfEEEEjS8_S6_15minmax_unary_opIiEEEvT0_PT3_T1_NS0_13GridEvenShareISN_EET2_T4_E12temp_storage+36];
	min.s32 	%r398, %r396, %r394;
	max.s32 	%r399, %r395, %r397;
	ld.shared.u32 	%r400, [_ZZN3cub18CUB_300001_SM_10006detail6reduce18DeviceReduceKernelINS2_10policy_hubI11minmax_pairIiEj16minmax_binary_opIiEE10Policy1000EN6thrust24THRUST_300001_SM_1000_NS6detail15normal_iteratorINSC_10device_ptrIfEEEEjS8_S6_15minmax_unary_opIiEEEvT0_PT3_T1_NS0_13GridEvenShareISN_EET2_T4_E12temp_storage+40];
	ld.shared.u32 	%r401, [_ZZN3cub18CUB_300001_SM_10006detail6reduce18DeviceReduceKernelINS2_10policy_hubI11minmax_pairIiEj16minmax_binary_opIiEE10Policy1000EN6thrust24THRUST_300001_SM_1000_NS6detail15normal_iteratorINSC_10device_ptrIfEEEEjS8_S6_15minmax_unary_opIiEEEvT0_PT3_T1_NS0_13GridEvenShareISN_EET2_T4_E12temp_storage+44];
	min.s32 	%r402, %r400, %r398;
	max.s32 	%r403, %r399, %r401;
	ld.shared.u32 	%r404, [_ZZN3cub18CUB_300001_SM_10006detail6reduce18DeviceReduceKernelINS2_10policy_hubI11minmax_pairIiEj16minmax_binary_opIiEE10Policy1000EN6thrust24THRUST_300001_SM_1000_NS6detail15normal_iteratorINSC_10device_ptrIfEEEEjS8_S6_15minmax_unary_opIiEEEvT0_PT3_T1_NS0_13GridEvenShareISN_EET2_T4_E12temp_storage+48];
	ld.shared.u32 	%r405, [_ZZN3cub18CUB_300001_SM_10006detail6reduce18DeviceReduceKernelINS2_10policy_hubI11minmax_pairIiEj16minmax_binary_opIiEE10Policy1000EN6thrust24THRUST_300001_SM_1000_NS6detail15normal_iteratorINSC_10device_ptrIfEEEEjS8_S6_15minmax_unary_opIiEEEvT0_PT3_T1_NS0_13GridEvenShareISN_EET2_T4_E12temp_storage+52];
	min.s32 	%r406, %r404, %r402;
	max.s32 	%r407, %r403, %r405;
	ld.shared.u32 	%r408, [_ZZN3cub18CUB_300001_SM_10006detail6reduce18DeviceReduceKernelINS2_10policy_hubI11minmax_pairIiEj16minmax_binary_opIiEE10Policy1000EN6thrust24THRUST_300001_SM_1000_NS6detail15normal_iteratorINSC_10device_ptrIfEEEEjS8_S6_15minmax_unary_opIiEEEvT0_PT3_T1_NS0_13GridEvenShareISN_EET2_T4_E12temp_storage+56];
	ld.shared.u32 	%r409, [_ZZN3cub18CUB_300001_SM_10006detail6reduce18DeviceReduceKernelINS2_10policy_hubI11minmax_pairIiEj16minmax_binary_opIiEE10Policy1000EN6thrust24THRUST_300001_SM_1000_NS6detail15normal_iteratorINSC_10device_ptrIfEEEEjS8_S6_15minmax_unary_opIiEEEvT0_PT3_T1_NS0_13GridEvenShareISN_EET2_T4_E12temp_storage+60];
	min.s32 	%r410, %r408, %r406;
	max.s32 	%r411, %r407, %r409;
	ld.shared.u32 	%r412, [_ZZN3cub18CUB_300001_SM_10006detail6reduce18DeviceReduceKernelINS2_10policy_hubI11minmax_pairIiEj16minmax_binary_opIiEE10Policy1000EN6thrust24THRUST_300001_SM_1000_NS6detail15normal_iteratorINSC_10device_ptrIfEEEEjS8_S6_15minmax_unary_opIiEEEvT0_PT3_T1_NS0_13GridEvenShareISN_EET2_T4_E12temp_storage+64];
	ld.shared.u32 	%r413, [_ZZN3cub18CUB_300001_SM_10006detail6reduce18DeviceReduceKernelINS2_10policy_hubI11minmax_pairIiEj16minmax_binary_opIiEE10Policy1000EN6thrust24THRUST_300001_SM_1000_NS6detail15normal_iteratorINSC_10device_ptrIfEEEEjS8_S6_15minmax_unary_opIiEEEvT0_PT3_T1_NS0_13GridEvenShareISN_EET2_T4_E12temp_storage+68];
	min.s32 	%r795, %r412, %r410;
	max.s32 	%r794, %r411, %r413;
$L__BB4_48:
	mov.u32 	%r732, %tid.x;
	setp.ne.s32 	%p56, %r732, 0;
	@%p56 bra 	$L__BB4_50;
	cvta.to.global.u64 	%rd126, %rd2;
	mul.wide.u32 	%rd127, %r3, 8;
	add.s64 	%rd128, %rd126, %rd127;
	st.global.u32 	[%rd128], %r795;
	st.global.u32 	[%rd128+4], %r794;
$L__BB4_50:
	ret;

}
	// .globl	_ZN3cub18CUB_300001_SM_10006detail6reduce28DeviceReduceSingleTileKernelINS2_10policy_hubI11minmax_pairIiEj16minmax_binary_opIiEE10Policy1000EPS6_SB_iS8_S6_S6_N4cuda3std3__410__identityEEEvT0_T1_T2_T3_T4_T6_
.visible .entry _ZN3cub18CUB_300001_SM_10006detail6reduce28DeviceReduceSingleTileKernelINS2_10policy_hubI11minmax_pairIiEj16minmax_binary_opIiEE10Policy1000EPS6_SB_iS8_S6_S6_N4cuda3std3__410__identityEEEvT0_T1_T2_T3_T4_T6_(
	.param .u64 .ptr .align 1 _ZN3cub18CUB_300001_SM_10006detail6reduce28DeviceReduceSingleTileKernelINS2_10policy_hubI11minmax_pairIiEj16minmax_binary_opIiEE10Policy1000EPS6_SB_iS8_S6_S6_N4cuda3std3__410__identityEEEvT0_T1_T2_T3_T4_T6__param_0,
	.param .u64 .ptr .align 1 _ZN3cub18CUB_300001_SM_10006detail6reduce28DeviceReduceSingleTileKernelINS2_10policy_hubI11minmax_pairIiEj16minmax_binary_opIiEE10Policy1000EPS6_SB_iS8_S6_S6_N4cuda3std3__410__identityEEEvT0_T1_T2_T3_T4_T6__param_1,
	.param .u32 _ZN3cub18CUB_300001_SM_10006detail6reduce28DeviceReduceSingleTileKernelINS2_10policy_hubI11minmax_pairIiEj16minmax_binary_opIiEE10Policy1000EPS6_SB_iS8_S6_S6_N4cuda3std3__410__identityEEEvT0_T1_T2_T3_T4_T6__param_2,
	.param .align 1 .b8 _ZN3cub18CUB_300001_SM_10006detail6reduce28DeviceReduceSingleTileKernelINS2_10policy_hubI11minmax_pairIiEj16minmax_binary_opIiEE10Policy1000EPS6_SB_iS8_S6_S6_N4cuda3std3__410__identityEEEvT0_T1_T2_T3_T4_T6__param_3[1],
	.param .align 4 .b8 _ZN3cub18CUB_300001_SM_10006detail6reduce28DeviceReduceSingleTileKernelINS2_10policy_hubI11minmax_pairIiEj16minmax_binary_opIiEE10Policy1000EPS6_SB_iS8_S6_S6_N4cuda3std3__410__identityEEEvT0_T1_T2_T3_T4_T6__param_4[8],
	.param .align 1 .b8 _ZN3cub18CUB_300001_SM_10006detail6reduce28DeviceReduceSingleTileKernelINS2_10policy_hubI11minmax_pairIiEj16minmax_binary_opIiEE10Policy1000EPS6_SB_iS8_S6_S6_N4cuda3std3__410__identityEEEvT0_T1_T2_T3_T4_T6__param_5[1]
)
.maxntid 256
.minnctapersm 1
{
	.reg .pred 	%p<50>;
	.reg .b32 	%r<540>;
	.reg .b64 	%rd<79>;
	// demoted variable
	.shared .align 4 .b8 _ZZN3cub18CUB_300001_SM_10006detail6reduce28DeviceReduceSingleTileKernelINS2_10policy_hubI11minmax_pairIiEj16minmax_binary_opIiEE10Policy1000EPS6_SB_iS8_S6_S6_N4cuda3std3__410__identityEEEvT0_T1_T2_T3_T4_T6_E12temp_storage[80];
	ld.param.u32 	%r94, [_ZN3cub18CUB_300001_SM_10006detail6reduce28DeviceReduceSingleTileKernelINS2_10policy_hubI11minmax_pairIiEj16minmax_binary_opIiEE10Policy1000EPS6_SB_iS8_S6_S6_N4cuda3std3__410__identityEEEvT0_T1_T2_T3_T4_T6__param_4+4];
	ld.param.u32 	%r93, [_ZN3cub18CUB_300001_SM_10006detail6reduce28DeviceReduceSingleTileKernelINS2_10policy_hubI11minmax_pairIiEj16minmax_binary_opIiEE10Policy1000EPS6_SB_iS8_S6_S6_N4cuda3std3__410__identityEEEvT0_T1_T2_T3_T4_T6__param_4];
	ld.param.u64 	%rd9, [_ZN3cub18CUB_300001_SM_10006detail6reduce28DeviceReduceSingleTileKernelINS2_10policy_hubI11minmax_pairIiEj16minmax_binary_opIiEE10Policy1000EPS6_SB_iS8_S6_S6_N4cuda3std3__410__identityEEEvT0_T1_T2_T3_T4_T6__param_0];
	ld.param.u64 	%rd10, [_ZN3cub18CUB_300001_SM_10006detail6reduce28DeviceReduceSingleTileKernelINS2_10policy_hubI11minmax_pairIiEj16minmax_binary_opIiEE10Policy1000EPS6_SB_iS8_S6_S6_N4cuda3std3__410__identityEEEvT0_T1_T2_T3_T4_T6__param_1];
	ld.param.u32 	%r92, [_ZN3cub18CUB_300001_SM_10006detail6reduce28DeviceReduceSingleTileKernelINS2_10policy_hubI11minmax_pairIiEj16minmax_binary_opIiEE10Policy1000EPS6_SB_iS8_S6_S6_N4cuda3std3__410__identityEEEvT0_T1_T2_T3_T4_T6__param_2];
	cvta.to.global.u64 	%rd1, %rd10;
	setp.ne.s32 	%p1, %r92, 0;
	@%p1 bra 	$L__BB5_3;
	mov.u32 	%r498, %tid.x;
	setp.ne.s32 	%p49, %r498, 0;
	@%p49 bra 	$L__BB5_39;
	st.global.u32 	[%rd1], %r93;
	st.global.u32 	[%rd1+4], %r94;
	bra.uni 	$L__BB5_39;
$L__BB5_3:
	setp.gt.s32 	%p2, %r92, 2047;
	@%p2 bra 	$L__BB5_21;
	mov.u32 	%r1, %tid.x;
	setp.ge.s32 	%p19, %r1, %r92;
	mov.b32 	%r514, 0;
	mov.u32 	%r515, %r514;
	mov.u32 	%r506, %r1;
	@%p19 bra 	$L__BB5_6;
	mul.wide.u32 	%rd64, %r1, 8;
	add.s64 	%rd62, %rd9, %rd64;
	// begin inline asm
	ld.global.nc.u32 %r514, [%rd62];
	// end inline asm
	add.s64 	%rd63, %rd62, 4;
	// begin inline asm
	ld.global.nc.u32 %r515, [%rd63];
	// end inline asm
	add.s32 	%r506, %r1, 256;
$L__BB5_6:
	setp.ge.s32 	%p20, %r506, %r92;
	@%p20 bra 	$L__BB5_12;
	not.b32 	%r272, %r506;
	add.s32 	%r8, %r92, %r272;
	and.b32  	%r273, %r8, 768;
	setp.eq.s32 	%p21, %r273, 768;
	@%p21 bra 	$L__BB5_10;
	mul.wide.u32 	%rd65, %r506, 8;
	add.s64 	%rd77, %rd9, %rd65;
	shr.u32 	%r274, %r8, 8;
	add.s32 	%r275, %r274, 1;
	and.b32  	%r276, %r275, 3;
	neg.s32 	%r502, %r276;
$L__BB5_9:
	.pragma "nounroll";
	// begin inline asm
	ld.global.nc.u32 %r277, [%rd77];
	// end inline asm
	add.s64 	%rd67, %rd77, 4;
	// begin inline asm
	ld.global.nc.u32 %r278, [%rd67];
	// end inline asm
	min.s32 	%r514, %r277, %r514;
	max.s32 	%r515, %r515, %r278;
	add.s32 	%r506, %r506, 256;
	add.s64 	%rd77, %rd77, 2048;
	add.s32 	%r502, %r502, 1;
	setp.ne.s32 	%p22, %r502, 0;
	@%p22 bra 	$L__BB5_9;
$L__BB5_10:
	setp.lt.u32 	%p23, %r8, 768;
	@%p23 bra 	$L__BB5_12;
$L__BB5_11:
	mul.wide.s32 	%rd76, %r506, 8;
	add.s64 	%rd68, %rd9, %rd76;
	// begin inline asm
	ld.global.nc.u32 %r279, [%rd68];
	// end inline asm
	add.s64 	%rd69, %rd68, 4;
	// begin inline asm
	ld.global.nc.u32 %r280, [%rd69];
	// end inline asm
	min.s32 	%r287, %r279, %r514;
	max.s32 	%r288, %r515, %r280;
	add.s64 	%rd70, %rd68, 2048;
	// begin inline asm
	ld.global.nc.u32 %r281, [%rd70];
	// end inline asm
	add.s64 	%rd71, %rd68, 2052;
	// begin inline asm
	ld.global.nc.u32 %r282, [%rd71];
	// end inline asm
	min.s32 	%r289, %r281, %r287;
	max.s32 	%r290, %r288, %r282;
	add.s64 	%rd72, %rd68, 4096;
	// begin inline asm
	ld.global.nc.u32 %r283, [%rd72];
	// end inline asm
	add.s64 	%rd73, %rd68, 4100;
	// begin inline asm
	ld.global.nc.u32 %r284, [%rd73];
	// end inline asm
	min.s32 	%r291, %r283, %r289;
	max.s32 	%r292, %r290, %r284;
	add.s64 	%rd74, %rd68, 6144;
	// begin inline asm
	ld.global.nc.u32 %r285, [%rd74];
	// end inline asm
	add.s64 	%rd75, %rd68, 6148;
	// begin inline asm
	ld.global.nc.u32 %r286, [%rd75];
	// end inline asm
	min.s32 	%r514, %r285, %r291;
	max.s32 	%r515, %r292, %r286;
	add.s32 	%r506, %r506, 1024;
	setp.lt.s32 	%p24, %r506, %r92;
	@%p24 bra 	$L__BB5_11;
$L__BB5_12:
	setp.lt.s32 	%p25, %r92, 256;
	@%p25 bra 	$L__BB5_17;
	// begin inline asm
	mov.u32 %r406, %laneid;
	// end inline asm
	mov.b32 	%r414, 1;
	mov.b32 	%r455, 31;
	mov.b32 	%r456, -1;
	// begin inline asm
	shfl.sync.down.b32 %r407, %r514, %r414, %r455, %r456;
	// end inline asm
	// begin inline asm
	shfl.sync.down.b32 %r412, %r515, %r414, %r455, %r456;
	// end inline asm
	setp.gt.s32 	%p41, %r406, 30;
	min.s32 	%r457, %r407, %r514;
	max.s32 	%r458, %r515, %r412;
	selp.b32 	%r423, %r515, %r458, %p41;
	selp.b32 	%r418, %r514, %r457, %p41;
	mov.b32 	%r424, 2;
	// begin inline asm
	shfl.sync.down.b32 %r417, %r418, %r424, %r455, %r456;
	// end inline asm
	// begin inline asm
	shfl.sync.down.b32 %r422, %r423, %r424, %r455, %r456;
	// end inline asm
	setp.gt.s32 	%p42, %r406, 29;
	min.s32 	%r459, %r417, %r418;
	max.s32 	%r460, %r423, %r422;
	selp.b32 	%r433, %r423, %r460, %p42;
	selp.b32 	%r428, %r418, %r459, %p42;
	mov.b32 	%r434, 4;
	// begin inline asm
	shfl.sync.down.b32 %r427, %r428, %r434, %r455, %r456;
	// end inline asm
	// begin inline asm
	shfl.sync.down.b32 %r432, %r433, %r434, %r455, %r456;
	// end inline asm
	setp.gt.s32 	%p43, %r406, 27;
	min.s32 	%r461, %r427, %r428;
	max.s32 	%r462, %r433, %r432;
	selp.b32 	%r438, %r428, %r461, %p43;
	selp.b32 	%r443, %r433, %r462, %p43;
	mov.b32 	%r444, 8;
	// begin inline asm
	shfl.sync.down.b32 %r437, %r438, %r444, %r455, %r456;
	// end inline asm
	// begin inline asm
	shfl.sync.down.b32 %r442, %r443, %r444, %r455, %r456;
	// end inline asm
	setp.gt.s32 	%p44, %r406, 23;
	min.s32 	%r463, %r437, %r438;
	max.s32 	%r464, %r443, %r442;
	selp.b32 	%r448, %r438, %r463, %p44;
	selp.b32 	%r453, %r443, %r464, %p44;
	mov.b32 	%r454, 16;
	// begin inline asm
	shfl.sync.down.b32 %r447, %r448, %r454, %r455, %r456;
	// end inline asm
	// begin inline asm
	shfl.sync.down.b32 %r452, %r453, %r454, %r455, %r456;
	// end inline asm
	setp.gt.s32 	%p45, %r406, 15;
	min.s32 	%r31, %r447, %r448;
	max.s32 	%r32, %r453, %r452;
	selp.b32 	%r539, %r448, %r31, %p45;
	selp.b32 	%r538, %r453, %r32, %p45;
	setp.ne.s32 	%p46, %r406, 0;
	@%p46 bra 	$L__BB5_15;
	shr.u32 	%r465, %r1, 2;
	and.b32  	%r466, %r465, 248;
	mov.u32 	%r467, _ZZN3cub18CUB_300001_SM_10006detail6reduce28DeviceReduceSingleTileKernelINS2_10policy_hubI11minmax_pairIiEj16minmax_binary_opIiEE10Policy1000EPS6_SB_iS8_S6_S6_N4cuda3std3__410__identityEEEvT0_T1_T2_T3_T4_T6_E12temp_storage;
	add.s32 	%r468, %r467, %r466;
	st.shared.u32 	[%r468+8], %r31;
	st.shared.u32 	[%r468+12], %r32;
$L__BB5_15:
	bar.sync 	0;
	setp.ne.s32 	%p47, %r1, 0;
	@%p47 bra 	$L__BB5_37;
	ld.shared.u32 	%r469, [_ZZN3cub18CUB_300001_SM_10006detail6reduce28DeviceReduceSingleTileKernelINS2_10policy_hubI11minmax_pairIiEj16minmax_binary_opIiEE10Policy1000EPS6_SB_iS8_S6_S6_N4cuda3std3__410__identityEEEvT0_T1_T2_T3_T4_T6_E12temp_storage+16];
	ld.shared.u32 	%r470, [_ZZN3cub18CUB_300001_SM_10006detail6reduce28DeviceReduceSingleTileKernelINS2_10policy_hubI11minmax_pairIiEj16minmax_binary_opIiEE10Policy1000EPS6_SB_iS8_S6_S6_N4cuda3std3__410__identityEEEvT0_T1_T2_T3_T4_T6_E12temp_storage+20];
	min.s32 	%r471, %r469, %r539;
	max.s32 	%r472, %r538, %r470;
	ld.shared.u32 	%r473, [_ZZN3cub18CUB_300001_SM_10006detail6reduce28DeviceReduceSingleTileKernelINS2_10policy_hubI11minmax_pairIiEj16minmax_binary_opIiEE10Policy1000EPS6_SB_iS8_S6_S6_N4cuda3std3__410__identityEEEvT0_T1_T2_T3_T4_T6_E12temp_storage+24];
	ld.shared.u32 	%r474, [_ZZN3cub18CUB_300001_SM_10006detail6reduce28DeviceReduceSingleTileKernelINS2_10policy_hubI11minmax_pairIiEj16minmax_binary_opIiEE10Policy1000EPS6_SB_iS8_S6_S6_N4cuda3std3__410__identityEEEvT0_T1_T2_T3_T4_T6_E12temp_storage+28];
	min.s32 	%r475, %r473, %r471;
	max.s32 	%r476, %r472, %r474;
	ld.shared.u32 	%r477, [_ZZN3cub18CUB_300001_SM_10006detail6reduce28DeviceReduceSingleTileKernelINS2_10policy_hubI11minmax_pairIiEj16minmax_binary_opIiEE10Policy1000EPS6_SB_iS8_S6_S6_N4cuda3std3__410__identityEEEvT0_T1_T2_T3_T4_T6_E12temp_storage+32];
	ld.shared.u32 	%r478, [_ZZN3cub18CUB_300001_SM_10006detail6reduce28DeviceReduceSingleTileKernelINS2_10policy_hubI11minmax_pairIiEj16minmax_binary_opIiEE10Policy1000EPS6_SB_iS8_S6_S6_N4cuda3std3__410__identityEEEvT0_T1_T2_T3_T4_T6_E12temp_storage+36];
	min.s32 	%r479, %r477, %r475;
	max.s32 	%r480, %r476, %r478;
	ld.shared.u32 	%r481, [_ZZN3cub18CUB_300001_SM_10006detail6reduce28DeviceReduceSingleTileKernelINS2_10policy_hubI11minmax_pairIiEj16minmax_binary_opIiEE10Policy1000EPS6_SB_iS8_S6_S6_N4cuda3std3__410__identityEEEvT0_T1_T2_T3_T4_T6_E12temp_storage+40];
	ld.shared.u32 	%r482, [_ZZN3cub18CUB_300001_SM_10006detail6reduce28DeviceReduceSingleTileKernelINS2_10policy_hubI11minmax_pairIiEj16minmax_binary_opIiEE10Policy1000EPS6_SB_iS8_S6_S6_N4cuda3std3__410__identityEEEvT0_T1_T2_T3_T4_T6_E12temp_storage+44];
	min.s32 	%r483, %r481, %r479;
	max.s32 	%r484, %r480, %r482;
	ld.shared.u32 	%r485, [_ZZN3cub18CUB_300001_SM_10006detail6reduce28DeviceReduceSingleTileKernelINS2_10policy_hubI11minmax_pairIiEj16minmax_binary_opIiEE10Policy1000EPS6_SB_iS8_S6_S6_N4cuda3std3__410__identityEEEvT0_T1_T2_T3_T4_T6_E12temp_storage+48];
	ld.shared.u32 	%r486, [_ZZN3cub18CUB_300001_SM_10006detail6reduce28DeviceReduceSingleTileKernelINS2_10policy_hubI11minmax_pairIiEj16minmax_binary_opIiEE10Policy1000EPS6_SB_iS8_S6_S6_N4cuda3std3__410__identityEEEvT0_T1_T2_T3_T4_T6_E12temp_storage+52];
	min.s32 	%r487, %r485, %r483;
	max.s32 	%r488, %r484, %r486;
	ld.shared.u32 	%r489, [_ZZN3cub18CUB_300001_SM_10006detail6reduce28DeviceReduceSingleTileKernelINS2_10policy_hubI11minmax_pairIiEj16minmax_binary_opIiEE10Policy1000EPS6_SB_iS8_S6_S6_N4cuda3std3__410__identityEEEvT0_T1_T2_T3_T4_T6_E12temp_storage+56];
	ld.shared.u32 	%r490, [_ZZN3cub18CUB_300001_SM_10006detail6reduce28DeviceReduceSingleTileKernelINS2_10policy_hubI11minmax_pairIiEj16minmax_binary_opIiEE10Policy1000EPS6_SB_iS8_S6_S6_N4cuda3std3__410__identityEEEvT0_T1_T2_T3_T4_T6_E12temp_storage+60];
	min.s32 	%r491, %r489, %r487;
	max.s32 	%r492, %r488, %r490;
	ld.shared.u32 	%r493, [_ZZN3cub18CUB_300001_SM_10006detail6reduce28DeviceReduceSingleTileKernelINS2_10policy_hubI11minmax_pairIiEj16minmax_binary_opIiEE10Policy1000EPS6_SB_iS8_S6_S6_N4cuda3std3__410__identityEEEvT0_T1_T2_T3_T4_T6_E12temp_storage+64];
	ld.shared.u32 	%r494, [_ZZN3cub18CUB_300001_SM_10006detail6reduce28DeviceReduceSingleTileKernelINS2_10policy_hubI11minmax_pairIiEj16minmax_binary_opIiEE10Policy1000EPS6_SB_iS8_S6_S6_N4cuda3std3__410__identityEEEvT0_T1_T2_T3_T4_T6_E12temp_storage+68];
	min.s32 	%r539, %r493, %r491;
	max.s32 	%r538, %r492, %r494;
	bra.uni 	$L__BB5_37;
$L__BB5_17:
	// begin inline asm
	mov.u32 %r293, %laneid;
	// end inline asm
	and.b32  	%r344, %r1, 992;
	add.s32 	%r345, %r344, 32;
	setp.gt.s32 	%p26, %r345, %r92;
	not.b32 	%r346, %r344;
	add.s32 	%r347, %r92, %r346;
	selp.b32 	%r342, %r347, 31, %p26;
	mov.b32 	%r301, 1;
	mov.b32 	%r343, -1;
	// begin inline asm
	shfl.sync.down.b32 %r294, %r514, %r301, %r342, %r343;
	// end inline asm
	// begin inline asm
	shfl.sync.down.b32 %r299, %r515, %r301, %r342, %r343;
	// end inline asm
	setp.lt.s32 	%p27, %r293, %r342;
	min.s32 	%r348, %r294, %r514;
	max.s32 	%r349, %r515, %r299;
	selp.b32 	%r305, %r348, %r514, %p27;
	selp.b32 	%r310, %r349, %r515, %p27;
	mov.b32 	%r311, 2;
	// begin inline asm
	shfl.sync.down.b32 %r304, %r305, %r311, %r342, %r343;
	// end inline asm
	// begin inline asm
	shfl.sync.down.b32 %r309, %r310, %r311, %r342, %r343;
	// end inline asm
	add.s32 	%r350, %r293, 2;
	setp.gt.s32 	%p28, %r350, %r342;
	min.s32 	%r351, %r304, %r305;
	max.s32 	%r352, %r310, %r309;
	selp.b32 	%r315, %r305, %r351, %p28;
	selp.b32 	%r320, %r310, %r352, %p28;
	mov.b32 	%r321, 4;
	// begin inline asm
	shfl.sync.down.b32 %r314, %r315, %r321, %r342, %r343;
	// end inline asm
	// begin inline asm
	shfl.sync.down.b32 %r319, %r320, %r321, %r342, %r343;
	// end inline asm
	add.s32 	%r353, %r293, 4;
	setp.gt.s32 	%p29, %r353, %r342;
	min.s32 	%r354, %r314, %r315;
	max.s32 	%r355, %r320, %r319;
	selp.b32 	%r325, %r315, %r354, %p29;
	selp.b32 	%r330, %r320, %r355, %p29;
	mov.b32 	%r331, 8;
	// begin inline asm
	shfl.sync.down.b32 %r324, %r325, %r331, %r342, %r343;
	// end inline asm
	// begin inline asm
	shfl.sync.down.b32 %r329, %r330, %r331, %r342, %r343;
	// end inline asm
	add.s32 	%r356, %r293, 8;
	setp.gt.s32 	%p30, %r356, %r342;
	min.s32 	%r357, %r324, %r325;
	max.s32 	%r358, %r330, %r329;
	selp.b32 	%r335, %r325, %r357, %p30;
	selp.b32 	%r340, %r330, %r358, %p30;
	mov.b32 	%r341, 16;
	// begin inline asm
	shfl.sync.down.b32 %r334, %r335, %r341, %r342, %r343;
	// end inline asm
	// begin inline asm
	shfl.sync.down.b32 %r339, %r340, %r341, %r342, %r343;
	// end inline asm
	add.s32 	%r359, %r293, 16;
	setp.gt.s32 	%p31, %r359, %r342;
	min.s32 	%r360, %r334, %r335;
	max.s32 	%r361, %r340, %r339;
	selp.b32 	%r539, %r335, %r360, %p31;
	selp.b32 	%r538, %r340, %r361, %p31;
	setp.ne.s32 	%p32, %r293, 0;
	@%p32 bra 	$L__BB5_19;
	shr.u32 	%r362, %r1, 2;
	and.b32  	%r363, %r362, 248;
	mov.u32 	%r364, _ZZN3cub18CUB_300001_SM_10006detail6reduce28DeviceReduceSingleTileKernelINS2_10policy_hubI11minmax_pairIiEj16minmax_binary_opIiEE10Policy1000EPS6_SB_iS8_S6_S6_N4cuda3std3__410__identityEEEvT0_T1_T2_T3_T4_T6_E12temp_storage;
	add.s32 	%r365, %r364, %r363;
	st.shared.u32 	[%r365+8], %r539;
	st.shared.u32 	[%r365+12], %r538;
$L__BB5_19:
	bar.sync 	0;
	setp.ne.s32 	%p33, %r1, 0;
	@%p33 bra 	$L__BB5_37;
	setp.gt.s32 	%p34, %r92, 32;
	ld.shared.u32 	%r366, [_ZZN3cub18CUB_300001_SM_10006detail6reduce28DeviceReduceSingleTileKernelINS2_10policy_hubI11minmax_pairIiEj16minmax_binary_opIiEE10Policy1000EPS6_SB_iS8_S6_S6_N4cuda3std3__410__identityEEEvT0_T1_T2_T3_T4_T6_E12temp_storage+16];
	ld.shared.u32 	%r367, [_ZZN3cub18CUB_300001_SM_10006detail6reduce28DeviceReduceSingleTileKernelINS2_10policy_hubI11minmax_pairIiEj16minmax_binary_opIiEE10Policy1000EPS6_SB_iS8_S6_S6_N4cuda3std3__410__identityEEEvT0_T1_T2_T3_T4_T6_E12temp_storage+20];
	min.s32 	%r368, %r366, %r539;
	max.s32 	%r369, %r538, %r367;
	selp.b32 	%r370, %r368, %r539, %p34;
	selp.b32 	%r371, %r369, %r538, %p34;
	setp.gt.s32 	%p35, %r92, 64;
	ld.shared.u32 	%r372, [_ZZN3cub18CUB_300001_SM_10006detail6reduce28DeviceReduceSingleTileKernelINS2_10policy_hubI11minmax_pairIiEj16minmax_binary_opIiEE10Policy1000EPS6_SB_iS8_S6_S6_N4cuda3std3__410__identityEEEvT0_T1_T2_T3_T4_T6_E12temp_storage+24];
	ld.shared.u32 	%r373, [_ZZN3cub18CUB_300001_SM_10006detail6reduce28DeviceReduceSingleTileKernelINS2_10policy_hubI11minmax_pairIiEj16minmax_binary_opIiEE10Policy1000EPS6_SB_iS8_S6_S6_N4cuda3std3__410__identityEEEvT0_T1_T2_T3_T4_T6_E12temp_storage+28];
	min.s32 	%r374, %r372, %r370;
	max.s32 	%r375, %r371, %r373;
	selp.b32 	%r376, %r374, %r370, %p35;
	selp.b32 	%r377, %r375, %r371, %p35;
	setp.gt.s32 	%p36, %r92, 96;
	ld.shared.u32 	%r378, [_ZZN3cub18CUB_300001_SM_10006detail6reduce28DeviceReduceSingleTileKernelINS2_10policy_hubI11minmax_pairIiEj16minmax_binary_opIiEE10Policy1000EPS6_SB_iS8_S6_S6_N4cuda3std3__410__identityEEEvT0_T1_T2_T3_T4_T6_E12temp_storage+32];
	ld.shared.u32 	%r379, [_ZZN3cub18CUB_300001_SM_10006detail6reduce28DeviceReduceSingleTileKernelINS2_10policy_hubI11minmax_pairIiEj16minmax_binary_opIiEE10Policy1000EPS6_SB_iS8_S6_S6_N4cuda3std3__410__identityEEEvT0_T1_T2_T3_T4_T6_E12temp_storage+36];
	min.s32 	%r380, %r378, %r376;
	max.s32 	%r381, %r377, %r379;
	selp.b32 	%r382, %r380, %r376, %p36;
	selp.b32 	%r383, %r381, %r377, %p36;
	setp.gt.s32 	%p37, %r92, 128;
	ld.shared.u32 	%r384, [_ZZN3cub18CUB_300001_SM_10006detail6reduce28DeviceReduceSingleTileKernelINS2_10policy_hubI11minmax_pairIiEj16minmax_binary_opIiEE10Policy1000EPS6_SB_iS8_S6_S6_N4cuda3std3__410__identityEEEvT0_T1_T2_T3_T4_T6_E12temp_storage+40];
	ld.shared.u32 	%r385, [_ZZN3cub18CUB_300001_SM_10006detail6reduce28DeviceReduceSingleTileKernelINS2_10policy_hubI11minmax_pairIiEj16minmax_binary_opIiEE10Policy1000EPS6_SB_iS8_S6_S6_N4cuda3std3__410__identityEEEvT0_T1_T2_T3_T4_T6_E12temp_storage+44];
	min.s32 	%r386, %r384, %r382;
	max.s32 	%r387, %r383, %r385;
	selp.b32 	%r388, %r386, %r382, %p37;
	selp.b32 	%r389, %r387, %r383, %p37;
	setp.gt.s32 	%p38, %r92, 160;
	ld.shared.u32 	%r390, [_ZZN3cub18CUB_300001_SM_10006detail6reduce28DeviceReduceSingleTileKernelINS2_10policy_hubI11minmax_pairIiEj16minmax_binary_opIiEE10Policy1000EPS6_SB_iS8_S6_S6_N4cuda3std3__410__identityEEEvT0_T1_T2_T3_T4_T6_E12temp_storage+48];
	ld.shared.u32 	%r391, [_ZZN3cub18CUB_300001_SM_10006detail6reduce28DeviceReduceSingleTileKernelINS2_10policy_hubI11minmax_pairIiEj16minmax_binary_opIiEE10Policy1000EPS6_SB_iS8_S6_S6_N4cuda3std3__410__identityEEEvT0_T1_T2_T3_T4_T6_E12temp_storage+52];
	min.s32 	%r392, %r390, %r388;
	max.s32 	%r393, %r389, %r391;
	selp.b32 	%r394, %r392, %r388, %p38;
	selp.b32 	%r395, %r393, %r389, %p38;
	setp.gt.s32 	%p39, %r92, 192;
	ld.shared.u32 	%r396, [_ZZN3cub18CUB_300001_SM_10006detail6reduce28DeviceReduceSingleTileKernelINS2_10policy_hubI11minmax_pairIiEj16minmax_binary_opIiEE10Policy1000EPS6_SB_iS8_S6_S6_N4cuda3std3__410__identityEEEvT0_T1_T2_T3_T4_T6_E12temp_storage+56];
	ld.shared.u32 	%r397, [_ZZN3cub18CUB_300001_SM_10006detail6reduce28DeviceReduceSingleTileKernelINS2_10policy_hubI11minmax_pairIiEj16minmax_binary_opIiEE10Policy1000EPS6_SB_iS8_S6_S6_N4cuda3std3__410__identityEEEvT0_T1_T2_T3_T4_T6_E12temp_storage+60];
	min.s32 	%r398, %r396, %r394;
	max.s32 	%r399, %r395, %r397;
	selp.b32 	%r400, %r398, %r394, %p39;
	selp.b32 	%r401, %r399, %r395, %p39;
	setp.gt.s32 	%p40, %r92, 224;
	ld.shared.u32 	%r402, [_ZZN3cub18CUB_300001_SM_10006detail6reduce28DeviceReduceSingleTileKernelINS2_10policy_hubI11minmax_pairIiEj16minmax_binary_opIiEE10Policy1000EPS6_SB_iS8_S6_S6_N4cuda3std3__410__identityEEEvT0_T1_T2_T3_T4_T6_E12temp_storage+64];
	ld.shared.u32 	%r403, [_ZZN3cub18CUB_300001_SM_10006detail6reduce28DeviceReduceSingleTileKernelINS2_10policy_hubI11minmax_pairIiEj16minmax_binary_opIiEE10Policy1000EPS6_SB_iS8_S6_S6_N4cuda3std3__410__identityEEEvT0_T1_T2_T3_T4_T6_E12temp_storage+68];
	min.s32 	%r404, %r402, %r400;
	max.s32 	%r405, %r401, %r403;
	selp.b32 	%r539, %r404, %r400, %p40;
	selp.b32 	%r538, %r405, %r401, %p40;
	bra.uni 	$L__BB5_37;
$L__BB5_21:
	mov.u32 	%r41, %tid.x;
	mul.wide.u32 	%rd27, %r41, 8;
	add.s64 	%rd11, %rd9, %rd27;
	// begin inline asm
	ld.global.nc.u32 %r95, [%rd11];
	// end inline asm
	add.s64 	%rd12, %rd11, 4;
	// begin inline asm
	ld.global.nc.u32 %r96, [%rd12];
	// end inline asm
	add.s64 	%rd13, %rd11, 2048;
	// begin inline asm
	ld.global.nc.u32 %r97, [%rd13];
	// end inline asm
	add.s64 	%rd14, %rd11, 2052;
	// begin inline asm
	ld.global.nc.u32 %r98, [%rd14];
	// end inline asm
	add.s64 	%rd15, %rd11, 4096;
	// begin inline asm
	ld.global.nc.u32 %r99, [%rd15];
	// end inline asm
	add.s64 	%rd16, %rd11, 4100;
	// begin inline asm
	ld.global.nc.u32 %r100, [%rd16];
	// end inline asm
	add.s64 	%rd17, %rd11, 6144;
	// begin inline asm
	ld.global.nc.u32 %r101, [%rd17];
	// end inline asm
	add.s64 	%rd18, %rd11, 6148;
	// begin inline asm
	ld.global.nc.u32 %r102, [%rd18];
	// end inline asm
	add.s64 	%rd19, %rd11, 8192;
	// begin inline asm
	ld.global.nc.u32 %r103, [%rd19];
	// end inline asm
	add.s64 	%rd20, %rd11, 8196;
	// begin inline asm
	ld.global.nc.u32 %r104, [%rd20];
	// end inline asm
	add.s64 	%rd21, %rd11, 10240;
	// begin inline asm
	ld.global.nc.u32 %r105, [%rd21];
	// end inline asm
	add.s64 	%rd22, %rd11, 10244;
	// begin inline asm
	ld.global.nc.u32 %r106, [%rd22];
	// end inline asm
	add.s64 	%rd23, %rd11, 12288;
	// begin inline asm
	ld.global.nc.u32 %r107, [%rd23];
	// end inline asm
	add.s64 	%rd24, %rd11, 12292;
	// begin inline asm
	ld.global.nc.u32 %r108, [%rd24];
	// end inline asm
	add.s64 	%rd25, %rd11, 14336;
	// begin inline asm
	ld.global.nc.u32 %r109, [%rd25];
	// end inline asm
	add.s64 	%rd26, %rd11, 14340;
	// begin inline asm
	ld.global.nc.u32 %r110, [%rd26];
	// end inline asm
	min.s32 	%r112, %r97, %r95;
	max.s32 	%r113, %r96, %r98;
	min.s32 	%r114, %r99, %r112;
	max.s32 	%r115, %r113, %r100;
	min.s32 	%r116, %r101, %r114;
	max.s32 	%r117, %r115, %r102;
	min.s32 	%r118, %r103, %r116;
	max.s32 	%r119, %r117, %r104;
	min.s32 	%r120, %r105, %r118;
	max.s32 	%r121, %r119, %r106;
	min.s32 	%r122, %r107, %r120;
	max.s32 	%r123, %r121, %r108;
	min.s32 	%r536, %r109, %r122;
	max.s32 	%r537, %r123, %r110;
	setp.lt.u32 	%p3, %r92, 4096;
	mov.b32 	%r521, 2048;
	@%p3 bra 	$L__BB5_25;
	add.s32 	%r44, %r92, -2048;
	mov.b32 	%r521, 2048;
$L__BB5_23:
	mul.wide.s32 	%rd44, %r521, 8;
	add.s64 	%rd28, %rd11, %rd44;
	// begin inline asm
	ld.global.nc.u32 %r125, [%rd28];
	// end inline asm
	add.s64 	%rd29, %rd28, 4;
	// begin inline asm
	ld.global.nc.u32 %r126, [%rd29];
	// end inline asm
	add.s64 	%rd30, %rd28, 2048;
	// begin inline asm
	ld.global.nc.u32 %r127, [%rd30];
	// end inline asm
	add.s64 	%rd31, %rd28, 2052;
	// begin inline asm
	ld.global.nc.u32 %r128, [%rd31];
	// end inline asm
	add.s64 	%rd32, %rd28, 4096;
	// begin inline asm
	ld.global.nc.u32 %r129, [%rd32];
	// end inline asm
	add.s64 	%rd33, %rd28, 4100;
	// begin inline asm
	ld.global.nc.u32 %r130, [%rd33];
	// end inline asm
	add.s64 	%rd34, %rd28, 6144;
	// begin inline asm
	ld.global.nc.u32 %r131, [%rd34];
	// end inline asm
	add.s64 	%rd35, %rd28, 6148;
	// begin inline asm
	ld.global.nc.u32 %r132, [%rd35];
	// end inline asm
	add.s64 	%rd36, %rd28, 8192;
	// begin inline asm
	ld.global.nc.u32 %r133, [%rd36];
	// end inline asm
	add.s64 	%rd37, %rd28, 8196;
	// begin inline asm
	ld.global.nc.u32 %r134, [%rd37];
	// end inline asm
	add.s64 	%rd38, %rd28, 10240;
	// begin inline asm
	ld.global.nc.u32 %r135, [%rd38];
	// end inline asm
	add.s64 	%rd39, %rd28, 10244;
	// begin inline asm
	ld.global.nc.u32 %r136, [%rd39];
	// end inline asm
	add.s64 	%rd40, %rd28, 12288;
	// begin inline asm
	ld.global.nc.u32 %r137, [%rd40];
	// end inline asm
	add.s64 	%rd41, %rd28, 12292;
	// begin inline asm
	ld.global.nc.u32 %r138, [%rd41];
	// end inline asm
	add.s64 	%rd42, %rd28, 14336;
	// begin inline asm
	ld.global.nc.u32 %r139, [%rd42];
	// end inline asm
	add.s64 	%rd43, %rd28, 14340;
	// begin inline asm
	ld.global.nc.u32 %r140, [%rd43];
	// end inline asm
	min.s32 	%r141, %r125, %r536;
	max.s32 	%r142, %r537, %r126;
	min.s32 	%r143, %r127, %r141;
	max.s32 	%r144, %r142, %r128;
	min.s32 	%r145, %r129, %r143;
	max.s32 	%r146, %r144, %r130;
	min.s32 	%r147, %r131, %r145;
	max.s32 	%r148, %r146, %r132;
	min.s32 	%r149, %r133, %r147;
	max.s32 	%r150, %r148, %r134;
	min.s32 	%r151, %r135, %r149;
	max.s32 	%r152, %r150, %r136;
	min.s32 	%r153, %r137, %r151;
	max.s32 	%r154, %r152, %r138;
	min.s32 	%r536, %r139, %r153;
	max.s32 	%r537, %r154, %r140;
	sub.s32 	%r155, %r92, %r521;
	setp.lt.s32 	%p4, %r155, 2048;
	@%p4 bra 	$L__BB5_33;
	add.s32 	%r521, %r521, 2048;
	setp.le.s32 	%p5, %r521, %r44;
	@%p5 bra 	$L__BB5_23;
$L__BB5_25:
	setp.le.s32 	%p6, %r92, %r521;
	@%p6 bra 	$L__BB5_33;
	sub.s32 	%r54, %r92, %r521;
	setp.ge.s32 	%p7, %r41, %r54;
	@%p7 bra 	$L__BB5_33;
	not.b32 	%r157, %r41;
	add.s32 	%r158, %r92, %r157;
	sub.s32 	%r55, %r158, %r521;
	and.b32  	%r159, %r55, 768;
	setp.eq.s32 	%p8, %r159, 768;
	mov.u32 	%r527, %r41;
	@%p8 bra 	$L__BB5_30;
	add.s32 	%r523, %r41, %r521;
	shr.u32 	%r160, %r55, 8;
	add.s32 	%r161, %r160, 1;
	and.b32  	%r162, %r161, 3;
	neg.s32 	%r522, %r162;
	mov.u32 	%r527, %r41;
$L__BB5_29:
	.pragma "nounroll";
	mul.wide.u32 	%rd47, %r523, 8;
	add.s64 	%rd45, %rd9, %rd47;
	// begin inline asm
	ld.global.nc.u32 %r163, [%rd45];
	// end inline asm
	add.s64 	%rd46, %rd45, 4;
	// begin inline asm
	ld.global.nc.u32 %r164, [%rd46];
	// end inline asm
	min.s32 	%r536, %r163, %r536;
	max.s32 	%r537, %r537, %r164;
	add.s32 	%r527, %r527, 256;
	add.s32 	%r523, %r523, 256;
	add.s32 	%r522, %r522, 1;
	setp.ne.s32 	%p9, %r522, 0;
	@%p9 bra 	$L__BB5_29;
$L__BB5_30:
	setp.lt.u32 	%p10, %r55, 768;
	@%p10 bra 	$L__BB5_33;
	cvt.u64.u32 	%rd48, %r527;
	cvt.u64.u32 	%rd49, %r521;
	add.s64 	%rd50, %rd48, %rd49;
	shl.b64 	%rd51, %rd50, 3;
	add.s64 	%rd52, %rd51, %rd9;
	add.s64 	%rd78, %rd52, 6148;
	add.s32 	%r532, %r527, %r521;
$L__BB5_32:
	mul.wide.u32 	%rd61, %r532, 8;
	add.s64 	%rd53, %rd9, %rd61;
	// begin inline asm
	ld.global.nc.u32 %r165, [%rd53];
	// end inline asm
	add.s64 	%rd54, %rd53, 4;
	// begin inline asm
	ld.global.nc.u32 %r166, [%rd54];
	// end inline asm
	min.s32 	%r173, %r165, %r536;
	max.s32 	%r174, %r537, %r166;
	add.s64 	%rd55, %rd78, -4100;
	// begin inline asm
	ld.global.nc.u32 %r167, [%rd55];
	// end inline asm
	add.s64 	%rd56, %rd78, -4096;
	// begin inline asm
	ld.global.nc.u32 %r168, [%rd56];
	// end inline asm
	min.s32 	%r175, %r167, %r173;
	max.s32 	%r176, %r174, %r168;
	add.s64 	%rd57, %rd78, -2052;
	// begin inline asm
	ld.global.nc.u32 %r169, [%rd57];
	// end inline asm
	add.s64 	%rd58, %rd78, -2048;
	// begin inline asm
	ld.global.nc.u32 %r170, [%rd58];
	// end inline asm
	min.s32 	%r177, %r169, %r175;
	max.s32 	%r178, %r176, %r170;
	add.s64 	%rd59, %rd78, -4;
	// begin inline asm
	ld.global.nc.u32 %r171, [%rd59];
	// end inline asm
	// begin inline asm
	ld.global.nc.u32 %r172, [%rd78];
	// end inline asm
	min.s32 	%r536, %r171, %r177;
	max.s32 	%r537, %r178, %r172;
	add.s32 	%r527, %r527, 1024;
	add.s64 	%rd78, %rd78, 8192;
	add.s32 	%r532, %r532, 1024;
	setp.lt.s32 	%p11, %r527, %r54;
	@%p11 bra 	$L__BB5_32;
$L__BB5_33:
	// begin inline asm
	mov.u32 %r179, %laneid;
	// end inline asm
	mov.b32 	%r187, 1;
	mov.b32 	%r228, 31;
	mov.b32 	%r229, -1;
	// begin inline asm
	shfl.sync.down.b32 %r180, %r536, %r187, %r228, %r229;
	// end inline asm
	// begin inline asm
	shfl.sync.down.b32 %r185, %r537, %r187, %r228, %r229;
	// end inline asm
	setp.gt.s32 	%p12, %r179, 30;
	min.s32 	%r230, %r180, %r536;
	max.s32 	%r231, %r537, %r185;
	selp.b32 	%r191, %r536, %r230, %p12;
	selp.b32 	%r196, %r537, %r231, %p12;
	mov.b32 	%r197, 2;
	// begin inline asm
	shfl.sync.down.b32 %r190, %r191, %r197, %r228, %r229;
	// end inline asm
	// begin inline asm
	shfl.sync.down.b32 %r195, %r196, %r197, %r228, %r229;
	// end inline asm
	setp.gt.s32 	%p13, %r179, 29;
	min.s32 	%r232, %r190, %r191;
	max.s32 	%r233, %r196, %r195;
	selp.b32 	%r201, %r191, %r232, %p13;
	selp.b32 	%r206, %r196, %r233, %p13;
	mov.b32 	%r207, 4;
	// begin inline asm
	shfl.sync.down.b32 %r200, %r201, %r207, %r228, %r229;
	// end inline asm
	// begin inline asm
	shfl.sync.down.b32 %r205, %r206, %r207, %r228, %r229;
	// end inline asm
	setp.gt.s32 	%p14, %r179, 27;
	min.s32 	%r234, %r200, %r201;
	max.s32 	%r235, %r206, %r205;
	selp.b32 	%r211, %r201, %r234, %p14;
	selp.b32 	%r216, %r206, %r235, %p14;
	mov.b32 	%r217, 8;
	// begin inline asm
	shfl.sync.down.b32 %r210, %r211, %r217, %r228, %r229;
	// end inline asm
	// begin inline asm
	shfl.sync.down.b32 %r215, %r216, %r217, %r228, %r229;
	// end inline asm
	setp.gt.s32 	%p15, %r179, 23;
	min.s32 	%r236, %r210, %r211;
	max.s32 	%r237, %r216, %r215;
	selp.b32 	%r221, %r211, %r236, %p15;
	selp.b32 	%r226, %r216, %r237, %p15;
	mov.b32 	%r227, 16;
	// begin inline asm
	shfl.sync.down.b32 %r220, %r221, %r227, %r228, %r229;
	// end inline asm
	// begin inline asm
	shfl.sync.down.b32 %r225, %r226, %r227, %r228, %r229;
	// end inline asm
	setp.gt.s32 	%p16, %r179, 15;
	min.s32 	%r84, %r220, %r221;
	max.s32 	%r85, %r226, %r225;
	selp.b32 	%r539, %r221, %r84, %p16;
	selp.b32 	%r538, %r226, %r85, %p16;
	setp.ne.s32 	%p17, %r179, 0;
	@%p17 bra 	$L__BB5_35;
	shr.u32 	%r238, %r41, 2;
	and.b32  	%r239, %r238, 248;
	mov.u32 	%r240, _ZZN3cub18CUB_300001_SM_10006detail6reduce28DeviceReduceSingleTileKernelINS2_10policy_hubI11minmax_pairIiEj16minmax_binary_opIiEE10Policy1000EPS6_SB_iS8_S6_S6_N4cuda3std3__410__identityEEEvT0_T1_T2_T3_T4_T6_E12temp_storage;
	add.s32 	%r241, %r240, %r239;
	st.shared.u32 	[%r241+8], %r84;
	st.shared.u32 	[%r241+12], %r85;
$L__BB5_35:
	bar.sync 	0;
	setp.ne.s32 	%p18, %r41, 0;
	@%p18 bra 	$L__BB5_37;
	ld.shared.u32 	%r242, [_ZZN3cub18CUB_300001_SM_10006detail6reduce28DeviceReduceSingleTileKernelINS2_10policy_hubI11minmax_pairIiEj16minmax_binary_opIiEE10Policy1000EPS6_SB_iS8_S6_S6_N4cuda3std3__410__identityEEEvT0_T1_T2_T3_T4_T6_E12temp_storage+16];
	ld.shared.u32 	%r243, [_ZZN3cub18CUB_300001_SM_10006detail6reduce28DeviceReduceSingleTileKernelINS2_10policy_hubI11minmax_pairIiEj16minmax_binary_opIiEE10Policy1000EPS6_SB_iS8_S6_S6_N4cuda3std3__410__identityEEEvT0_T1_T2_T3_T4_T6_E12temp_storage+20];
	min.s32 	%r244, %r242, %r539;
	max.s32 	%r245, %r538, %r243;
	ld.shared.u32 	%r246, [_ZZN3cub18CUB_300001_SM_10006detail6reduce28DeviceReduceSingleTileKernelINS2_10policy_hubI11minmax_pairIiEj16minmax_binary_opIiEE10Policy1000EPS6_SB_iS8_S6_S6_N4cuda3std3__410__identityEEEvT0_T1_T2_T3_T4_T6_E12temp_storage+24];
	ld.shared.u32 	%r247, [_ZZN3cub18CUB_300001_SM_10006detail6reduce28DeviceReduceSingleTileKernelINS2_10policy_hubI11minmax_pairIiEj16minmax_binary_opIiEE10Policy1000EPS6_SB_iS8_S6_S6_N4cuda3std3__410__identityEEEvT0_T1_T2_T3_T4_T6_E12temp_storage+28];
	min.s32 	%r248, %r246, %r244;
	max.s32 	%r249, %r245, %r247;
	ld.shared.u32 	%r250, [_ZZN3cub18CUB_300001_SM_10006detail6reduce28DeviceReduceSingleTileKernelINS2_10policy_hubI11minmax_pairIiEj16minmax_binary_opIiEE10Policy1000EPS6_SB_iS8_S6_S6_N4cuda3std3__410__identityEEEvT0_T1_T2_T3_T4_T6_E12temp_storage+32];
	ld.shared.u32 	%r251, [_ZZN3cub18CUB_300001_SM_10006detail6reduce28DeviceReduceSingleTileKernelINS2_10policy_hubI11minmax_pairIiEj16minmax_binary_opIiEE10Policy1000EPS6_SB_iS8_S6_S6_N4cuda3std3__410__identityEEEvT0_T1_T2_T3_T4_T6_E12temp_storage+36];
	min.s32 	%r252, %r250, %r248;
	max.s32 	%r253, %r249, %r251;
	ld.shared.u32 	%r254, [_ZZN3cub18CUB_300001_SM_10006detail6reduce28DeviceReduceSingleTileKernelINS2_10policy_hubI11minmax_pairIiEj16minmax_binary_opIiEE10Policy1000EPS6_SB_iS8_S6_S6_N4cuda3std3__410__identityEEEvT0_T1_T2_T3_T4_T6_E12temp_storage+40];
	ld.shared.u32 	%r255, [_ZZN3cub18CUB_300001_SM_10006detail6reduce28DeviceReduceSingleTileKernelINS2_10policy_hubI11minmax_pairIiEj16minmax_binary_opIiEE10Policy1000EPS6_SB_iS8_S6_S6_N4cuda3std3__410__identityEEEvT0_T1_T2_T3_T4_T6_E12temp_storage+44];
	min.s32 	%r256, %r254, %r252;
	max.s32 	%r257, %r253, %r255;
	ld.shared.u32 	%r258, [_ZZN3cub18CUB_300001_SM_10006detail6reduce28DeviceReduceSingleTileKernelINS2_10policy_hubI11minmax_pairIiEj16minmax_binary_opIiEE10Policy1000EPS6_SB_iS8_S6_S6_N4cuda3std3__410__identityEEEvT0_T1_T2_T3_T4_T6_E12temp_storage+48];
	ld.shared.u32 	%r259, [_ZZN3cub18CUB_300001_SM_10006detail6reduce28DeviceReduceSingleTileKernelINS2_10policy_hubI11minmax_pairIiEj16minmax_binary_opIiEE10Policy1000EPS6_SB_iS8_S6_S6_N4cuda3std3__410__identityEEEvT0_T1_T2_T3_T4_T6_E12temp_storage+52];
	min.s32 	%r260, %r258, %r256;
	max.s32 	%r261, %r257, %r259;
	ld.shared.u32 	%r262, [_ZZN3cub18CUB_300001_SM_10006detail6reduce28DeviceReduceSingleTileKernelINS2_10policy_hubI11minmax_pairIiEj16minmax_binary_opIiEE10Policy1000EPS6_SB_iS8_S6_S6_N4cuda3std3__410__identityEEEvT0_T1_T2_T3_T4_T6_E12temp_storage+56];
	ld.shared.u32 	%r263, [_ZZN3cub18CUB_300001_SM_10006detail6reduce28DeviceReduceSingleTileKernelINS2_10policy_hubI11minmax_pairIiEj16minmax_binary_opIiEE10Policy1000EPS6_SB_iS8_S6_S6_N4cuda3std3__410__identityEEEvT0_T1_T2_T3_T4_T6_E12temp_storage+60];
	min.s32 	%r264, %r262, %r260;
	max.s32 	%r265, %r261, %r263;
	ld.shared.u32 	%r266, [_ZZN3cub18CUB_300001_SM_10006detail6reduce28DeviceReduceSingleTileKernelINS2_10policy_hubI11minmax_pairIiEj16minmax_binary_opIiEE10Policy1000EPS6_SB_iS8_S6_S6_N4cuda3std3__410__identityEEEvT0_T1_T2_T3_T4_T6_E12temp_storage+64];
	ld.shared.u32 	%r267, [_ZZN3cub18CUB_300001_SM_10006detail6reduce28DeviceReduceSingleTileKernelINS2_10policy_hubI11minmax_pairIiEj16minmax_binary_opIiEE10Policy1000EPS6_SB_iS8_S6_S6_N4cuda3std3__410__identityEEEvT0_T1_T2_T3_T4_T6_E12temp_storage+68];
	min.s32 	%r539, %r266, %r264;
	max.s32 	%r538, %r265, %r267;
$L__BB5_37:
	mov.u32 	%r495, %tid.x;
	setp.ne.s32 	%p48, %r495, 0;
	@%p48 bra 	$L__BB5_39;
	min.s32 	%r496, %r539, %r93;
	max.s32 	%r497, %r94, %r538;
	st.global.u32 	[%rd1], %r496;
	st.global.u32 	[%rd1+4], %r497;
$L__BB5_39:
	ret;

}
	// .globl	_ZN3cub18CUB_300001_SM_10006detail6reduce28DeviceReduceSingleTileKernelINS2_10policy_hubI11minmax_pairIiEy16minmax_binary_opIiEE10Policy1000EN6thrust24THRUST_300001_SM_1000_NS6detail15normal_iteratorINSC_10device_ptrIfEEEEPS6_yS8_S6_S6_15minmax_unary_opIiEEEvT0_T1_T2_T3_T4_T6_
.visible .entry _ZN3cub18CUB_300001_SM_10006detail6reduce28DeviceReduceSingleTileKernelINS2_10policy_hubI11minmax_pairIiEy16minmax_binary_opIiEE10Policy1000EN6thrust24THRUST_300001_SM_1000_NS6detail15normal_iteratorINSC_10device_ptrIfEEEEPS6_yS8_S6_S6_15minmax_unary_opIiEEEvT0_T1_T2_T3_T4_T6_(
	.param .align 8 .b8 _ZN3cub18CUB_300001_SM_10006detail6reduce28DeviceReduceSingleTileKernelINS2_10policy_hubI11minmax_pairIiEy16minmax_binary_opIiEE10Policy1000EN6thrust24THRUST_300001_SM_1000_NS6detail15normal_iteratorINSC_10device_ptrIfEEEEPS6_yS8_S6_S6_15minmax_unary_opIiEEEvT0_T1_T2_T3_T4_T6__param_0[8],
	.param .u64 .ptr .align 1 _ZN3cub18CUB_300001_SM_10006detail6reduce28DeviceReduceSingleTileKernelINS2_10policy_hubI11minmax_pairIiEy16minmax_binary_opIiEE10Policy1000EN6thrust24THRUST_300001_SM_1000_NS6detail15normal_iteratorINSC_10device_ptrIfEEEEPS6_yS8_S6_S6_15minmax_unary_opIiEEEvT0_T1_T2_T3_T4_T6__param_1,
	.param .u64 _ZN3cub18CUB_300001_SM_10006detail6reduce28DeviceReduceSingleTileKernelINS2_10policy_hubI11minmax_pairIiEy16minmax_binary_opIiEE10Policy1000EN6thrust24THRUST_300001_SM_1000_NS6detail15normal_iteratorINSC_10device_ptrIfEEEEPS6_yS8_S6_S6_15minmax_unary_opIiEEEvT0_T1_T2_T3_T4_T6__param_2,
	.param .align 1 .b8 _ZN3cub18CUB_300001_SM_10006detail6reduce28DeviceReduceSingleTileKernelINS2_10policy_hubI11minmax_pairIiEy16minmax_binary_opIiEE10Policy1000EN6thrust24THRUST_300001_SM_1000_NS6detail15normal_iteratorINSC_10device_ptrIfEEEEPS6_yS8_S6_S6_15minmax_unary_opIiEEEvT0_T1_T2_T3_T4_T6__param_3[1],
	.param .align 4 .b8 _ZN3cub18CUB_300001_SM_10006detail6reduce28DeviceReduceSingleTileKernelINS2_10policy_hubI11minmax_pairIiEy16minmax_binary_opIiEE10Policy1000EN6thrust24THRUST_300001_SM_1000_NS6detail15normal_iteratorINSC_10device_ptrIfEEEEPS6_yS8_S6_S6_15minmax_unary_opIiEEEvT0_T1_T2_T3_T4_T6__param_4[8],
	.param .align 1 .b8 _ZN3cub18CUB_300001_SM_10006detail6reduce28DeviceReduceSingleTileKernelINS2_10policy_hubI11minmax_pairIiEy16minmax_binary_opIiEE10Policy1000EN6thrust24THRUST_300001_SM_1000_NS6detail15normal_iteratorINSC_10device_ptrIfEEEEPS6_yS8_S6_S6_15minmax_unary_opIiEEEvT0_T1_T2_T3_T4_T6__param_5[1]
)
.maxntid 256
.minnctapersm 1
{
	.reg .pred 	%p<59>;
	.reg .b32 	%r<698>;
	.reg .b32 	%f<76>;
	.reg .b64 	%rd<56>;
	// demoted variable
	.shared .align 4 .b8 _ZZN3cub18CUB_300001_SM_10006detail6reduce28DeviceReduceSingleTileKernelINS2_10policy_hubI11minmax_pairIiEy16minmax_binary_opIiEE10Policy1000EN6thrust24THRUST_300001_SM_1000_NS6detail15normal_iteratorINSC_10device_ptrIfEEEEPS6_yS8_S6_S6_15minmax_unary_opIiEEEvT0_T1_T2_T3_T4_T6_E12temp_storage[80];
	ld.param.u32 	%r123, [_ZN3cub18CUB_300001_SM_10006detail6reduce28DeviceReduceSingleTileKernelINS2_10policy_hubI11minmax_pairIiEy16minmax_binary_opIiEE10Policy1000EN6thrust24THRUST_300001_SM_1000_NS6detail15normal_iteratorINSC_10device_ptrIfEEEEPS6_yS8_S6_S6_15minmax_unary_opIiEEEvT0_T1_T2_T3_T4_T6__param_4+4];
	ld.param.u32 	%r122, [_ZN3cub18CUB_300001_SM_10006detail6reduce28DeviceReduceSingleTileKernelINS2_10policy_hubI11minmax_pairIiEy16minmax_binary_opIiEE10Policy1000EN6thrust24THRUST_300001_SM_1000_NS6detail15normal_iteratorINSC_10device_ptrIfEEEEPS6_yS8_S6_S6_15minmax_unary_opIiEEEvT0_T1_T2_T3_T4_T6__param_4];
	ld.param.u64 	%rd18, [_ZN3cub18CUB_300001_SM_10006detail6reduce28DeviceReduceSingleTileKernelINS2_10policy_hubI11minmax_pairIiEy16minmax_binary_opIiEE10Policy1000EN6thrust24THRUST_300001_SM_1000_NS6detail15normal_iteratorINSC_10device_ptrIfEEEEPS6_yS8_S6_S6_15minmax_unary_opIiEEEvT0_T1_T2_T3_T4_T6__param_0];
	ld.param.u64 	%rd20, [_ZN3cub18CUB_300001_SM_10006detail6reduce28DeviceReduceSingleTileKernelINS2_10policy_hubI11minmax_pairIiEy16minmax_binary_opIiEE10Policy1000EN6thrust24THRUST_300001_SM_1000_NS6detail15normal_iteratorINSC_10device_ptrIfEEEEPS6_yS8_S6_S6_15minmax_unary_opIiEEEvT0_T1_T2_T3_T4_T6__param_1];
	ld.param.u64 	%rd19, [_ZN3cub18CUB_300001_SM_10006detail6reduce28DeviceReduceSingleTileKernelINS2_10policy_hubI11minmax_pairIiEy16minmax_binary_opIiEE10Policy1000EN6thrust24THRUST_300001_SM_1000_NS6detail15normal_iteratorINSC_10device_ptrIfEEEEPS6_yS8_S6_S6_15minmax_unary_opIiEEEvT0_T1_T2_T3_T4_T6__param_2];
	cvta.to.global.u64 	%rd1, %rd20;
	setp.ne.s64 	%p1, %rd19, 0;
	@%p1 bra 	$L__BB6_3;
	mov.u32 	%r640, %tid.x;
	setp.ne.s32 	%p58, %r640, 0;
	@%p58 bra 	$L__BB6_51;
	st.global.u32 	[%rd1], %r122;
	st.global.u32 	[%rd1+4], %r123;
	bra.uni 	$L__BB6_51;
$L__BB6_3:
	cvta.to.global.u64 	%rd2, %rd18;
	setp.gt.u64 	%p2, %rd19, 2047;
	@%p2 bra 	$L__BB6_28;
	cvt.u32.u64 	%r1, %rd19;
	mov.u32 	%r2, %tid.x;
	setp.ge.u32 	%p24, %r2, %r1;
	mov.b32 	%r666, 0;
	mov.u32 	%r649, %r2;
	@%p24 bra 	$L__BB6_6;
	mul.wide.u32 	%rd41, %r2, 4;
	add.s64 	%rd42, %rd2, %rd41;
	ld.global.f32 	%f46, [%rd42];
	cvt.rzi.s32.f32 	%r666, %f46;
	add.s32 	%r649, %r2, 256;
$L__BB6_6:
	setp.ge.u32 	%p25, %r649, %r1;
	mov.u32 	%r667, %r666;
	@%p25 bra 	$L__BB6_19;
	not.b32 	%r350, %r649;
	add.s32 	%r351, %r350, %r1;
	shr.u32 	%r352, %r351, 8;
	add.s32 	%r7, %r352, 1;
	and.b32  	%r8, %r7, 15;
	setp.lt.u32 	%p26, %r351, 3840;
	mov.u32 	%r667, %r666;
	@%p26 bra 	$L__BB6_10;
	and.b32  	%r353, %r7, 33554416;
	neg.s32 	%r643, %r353;
	mul.wide.u32 	%rd43, %r649, 4;
	add.s64 	%rd44, %rd43, %rd2;
	add.s64 	%rd51, %rd44, 8192;
	mov.u32 	%r667, %r666;
$L__BB6_9:
	.pragma "nounroll";
	ld.global.f32 	%f47, [%rd51+-8192];
	cvt.rzi.s32.f32 	%r354, %f47;
	min.s32 	%r355, %r354, %r666;
	max.s32 	%r356, %r667, %r354;
	ld.global.f32 	%f48, [%rd51+-7168];
	cvt.rzi.s32.f32 	%r357, %f48;
	min.s32 	%r358, %r357, %r355;
	max.s32 	%r359, %r356, %r357;
	ld.global.f32 	%f49, [%rd51+-6144];
	cvt.rzi.s32.f32 	%r360, %f49;
	min.s32 	%r361, %r360, %r358;
	max.s32 	%r362, %r359, %r360;
	ld.global.f32 	%f50, [%rd51+-5120];
	cvt.rzi.s32.f32 	%r363, %f50;
	min.s32 	%r364, %r363, %r361;
	max.s32 	%r365, %r362, %r363;
	ld.global.f32 	%f51, [%rd51+-4096];
	cvt.rzi.s32.f32 	%r366, %f51;
	min.s32 	%r367, %r366, %r364;
	max.s32 	%r368, %r365, %r366;
	ld.global.f32 	%f52, [%rd51+-3072];
	cvt.rzi.s32.f32 	%r369, %f52;
	min.s32 	%r370, %r369, %r367;
	max.s32 	%r371, %r368, %r369;
	ld.global.f32 	%f53, [%rd51+-2048];
	cvt.rzi.s32.f32 	%r372, %f53;
	min.s32 	%r373, %r372, %r370;
	max.s32 	%r374, %r371, %r372;
	ld.global.f32 	%f54, [%rd51+-1024];
	cvt.rzi.s32.f32 	%r375, %f54;
	min.s32 	%r376, %r375, %r373;
	max.s32 	%r377, %r374, %r375;
	ld.global.f32 	%f55, [%rd51];
	cvt.rzi.s32.f32 	%r378, %f55;
	min.s32 	%r379, %r378, %r376;
	max.s32 	%r380, %r377, %r378;
	ld.global.f32 	%f56, [%rd51+1024];
	cvt.rzi.s32.f32 	%r381, %f56;
	min.s32 	%r382, %r381, %r379;
	max.s32 	%r383, %r380, %r381;
	ld.global.f32 	%f57, [%rd51+2048];
	cvt.rzi.s32.f32 	%r384, %f57;
	min.s32 	%r385, %r384, %r382;
	max.s32 	%r386, %r383, %r384;
	ld.global.f32 	%f58, [%rd51+3072];
	cvt.rzi.s32.f32 	%r387, %f58;
	min.s32 	%r388, %r387, %r385;
	max.s32 	%r389, %r386, %r387;
	ld.global.f32 	%f59, [%rd51+4096];
	cvt.rzi.s32.f32 	%r390, %f59;
	min.s32 	%r391, %r390, %r388;
	max.s32 	%r392, %r389, %r390;
	ld.global.f32 	%f60, [%rd51+5120];
	cvt.rzi.s32.f32 	%r393, %f60;
	min.s32 	%r394, %r393, %r391;
	max.s32 	%r395, %r392, %r393;
	ld.global.f32 	%f61, [%rd51+6144];
	cvt.rzi.s32.f32 	%r396, %f61;
	min.s32 	%r397, %r396, %r394;
	max.s32 	%r398, %r395, %r396;
	ld.global.f32 	%f62, [%rd51+7168];
	cvt.rzi.s32.f32 	%r399, %f62;
	min.s32 	%r666, %r399, %r397;
	max.s32 	%r667, %r398, %r399;
	add.s32 	%r649, %r649, 4096;
	add.s32 	%r643, %r643, 16;
	add.s64 	%rd51, %rd51, 16384;
	setp.ne.s32 	%p27, %r643, 0;
	@%p27 bra 	$L__BB6_9;
$L__BB6_10:
	setp.eq.s32 	%p28, %r8, 0;
	@%p28 bra 	$L__BB6_19;
	and.b32  	%r23, %r7, 7;
	setp.lt.u32 	%p29, %r8, 8;
	@%p29 bra 	$L__BB6_13;
	mul.wide.s32 	%rd45, %r649, 4;
	add.s64 	%rd46, %rd2, %rd45;
	ld.global.f32 	%f63, [%rd46];
	cvt.rzi.s32.f32 	%r401, %f63;
	min.s32 	%r402, %r401, %r666;
	max.s32 	%r403, %r667, %r401;
	ld.global.f32 	%f64, [%rd46+1024];
	cvt.rzi.s32.f32 	%r404, %f64;
	min.s32 	%r405, %r404, %r402;
	max.s32 	%r406, %r403, %r404;
	ld.global.f32 	%f65, [%rd46+2048];
	cvt.rzi.s32.f32 	%r407, %f65;
	min.s32 	%r408, %r407, %r405;
	max.s32 	%r409, %r406, %r407;
	ld.global.f32 	%f66, [%rd46+3072];
	cvt.rzi.s32.f32 	%r410, %f66;
	min.s32 	%r411, %r410, %r408;
	max.s32 	%r412, %r409, %r410;
	ld.global.f32 	%f67, [%rd46+4096];
	cvt.rzi.s32.f32 	%r413, %f67;
	min.s32 	%r414, %r413, %r411;
	max.s32 	%r415, %r412, %r413;
	ld.global.f32 	%f68, [%rd46+5120];
	cvt.rzi.s32.f32 	%r416, %f68;
	min.s32 	%r417, %r416, %r414;
	max.s32 	%r418, %r415, %r416;
	ld.global.f32 	%f69, [%rd46+6144];
	cvt.rzi.s32.f32 	%r419, %f69;
	min.s32 	%r420, %r419, %r417;
	max.s32 	%r421, %r418, %r419;
	ld.global.f32 	%f70, [%rd46+7168];
	cvt.rzi.s32.f32 	%r422, %f70;
	min.s32 	%r666, %r422, %r420;
	max.s32 	%r667, %r421, %r422;
	add.s32 	%r649, %r649, 2048;
$L__BB6_13:
	setp.eq.s32 	%p30, %r23, 0;
	@%p30 bra 	$L__BB6_19;
	and.b32  	%r32, %r7, 3;
	setp.lt.u32 	%p31, %r23, 4;
	@%p31 bra 	$L__BB6_16;
	mul.wide.s32 	%rd47, %r649, 4;
	add.s64 	%rd48, %rd2, %rd47;
	ld.global.f32 	%f71, [%rd48];
	cvt.rzi.s32.f32 	%r424, %f71;
	min.s32 	%r425, %r424, %r666;
	max.s32 	%r426, %r667, %r424;
	ld.global.f32 	%f72, [%rd48+1024];
	cvt.rzi.s32.f32 	%r427, %f72;
	min.s32 	%r428, %r427, %r425;
	max.s32 	%r429, %r426, %r427;
	ld.global.f32 	%f73, [%rd48+2048];
	cvt.rzi.s32.f32 	%r430, %f73;
	min.s32 	%r431, %r430, %r428;
	max.s32 	%r432, %r429, %r430;
	ld.global.f32 	%f74, [%rd48+3072];
	cvt.rzi.s32.f32 	%r433, %f74;
	min.s32 	%r666, %r433, %r431;
	max.s32 	%r667, %r432, %r433;
	add.s32 	%r649, %r649, 1024;
$L__BB6_16:
	setp.eq.s32 	%p32, %r32, 0;
	@%p32 bra 	$L__BB6_19;
	neg.s32 	%r662, %r32;
$L__BB6_18:
	.pragma "nounroll";
	mul.wide.s32 	%rd49, %r649, 4;
	add.s64 	%rd50, %rd2, %rd49;
	ld.global.f32 	%f75, [%rd50];
	cvt.rzi.s32.f32 	%r434, %f75;
	min.s32 	%r666, %r434, %r666;
	max.s32 	%r667, %r667, %r434;
	add.s32 	%r649, %r649, 256;
	add.s32 	%r662, %r662, 1;
	setp.ne.s32 	%p33, %r662, 0;
	@%p33 bra 	$L__BB6_18;
$L__BB6_19:
	setp.lt.u64 	%p34, %rd19, 256;
	@%p34 bra 	$L__BB6_24;
	// begin inline asm
	mov.u32 %r548, %laneid;
	// end inline asm
	mov.b32 	%r556, 1;
	mov.b32 	%r597, 31;
	mov.b32 	%r598, -1;
	// begin inline asm
	shfl.sync.down.b32 %r549, %r666, %r556, %r597, %r598;
	// end inline asm
	// begin inline asm
	shfl.sync.down.b32 %r554, %r667, %r556, %r597, %r598;
	// end inline asm
	setp.gt.s32 	%p50, %r548, 30;
	min.s32 	%r599, %r549, %r666;
	max.s32 	%r600, %r667, %r554;
	selp.b32 	%r565, %r667, %r600, %p50;
	selp.b32 	%r560, %r666, %r599, %p50;
	mov.b32 	%r566, 2;
	// begin inline asm
	shfl.sync.down.b32 %r559, %r560, %r566, %r597, %r598;
	// end inline asm
	// begin inline asm
	shfl.sync.down.b32 %r564, %r565, %r566, %r597, %r598;
	// end inline asm
	setp.gt.s32 	%p51, %r548, 29;
	min.s32 	%r601, %r559, %r560;
	max.s32 	%r602, %r565, %r564;
	selp.b32 	%r570, %r560, %r601, %p51;
	selp.b32 	%r575, %r565, %r602, %p51;
	mov.b32 	%r576, 4;
	// begin inline asm
	shfl.sync.down.b32 %r569, %r570, %r576, %r597, %r598;
	// end inline asm
	// begin inline asm
	shfl.sync.down.b32 %r574, %r575, %r576, %r597, %r598;
	// end inline asm
	setp.gt.s32 	%p52, %r548, 27;
	min.s32 	%r603, %r569, %r570;
	max.s32 	%r604, %r575, %r574;
	selp.b32 	%r580, %r570, %r603, %p52;
	selp.b32 	%r585, %r575, %r604, %p52;
	mov.b32 	%r586, 8;
	// begin inline asm
	shfl.sync.down.b32 %r579, %r580, %r586, %r597, %r598;
	// end inline asm
	// begin inline asm
	shfl.sync.down.b32 %r584, %r585, %r586, %r597, %r598;
	// end inline asm
	setp.gt.s32 	%p53, %r548, 23;
	min.s32 	%r605, %r579, %r580;
	max.s32 	%r606, %r585, %r584;
	selp.b32 	%r590, %r580, %r605, %p53;
	selp.b32 	%r595, %r585, %r606, %p53;
	mov.b32 	%r596, 16;
	// begin inline asm
	shfl.sync.down.b32 %r589, %r590, %r596, %r597, %r598;
	// end inline asm
	// begin inline asm
	shfl.sync.down.b32 %r594, %r595, %r596, %r597, %r598;
	// end inline asm
	setp.gt.s32 	%p54, %r548, 15;
	min.s32 	%r52, %r589, %r590;
	max.s32 	%r53, %r595, %r594;
	selp.b32 	%r697, %r590, %r52, %p54;
	selp.b32 	%r696, %r595, %r53, %p54;
	setp.ne.s32 	%p55, %r548, 0;
	@%p55 bra 	$L__BB6_22;
	shr.u32 	%r607, %r2, 2;
	and.b32  	%r608, %r607, 248;
	mov.u32 	%r609, _ZZN3cub18CUB_300001_SM_10006detail6reduce28DeviceReduceSingleTileKernelINS2_10policy_hubI11minmax_pairIiEy16minmax_binary_opIiEE10Policy1000EN6thrust24THRUST_300001_SM_1000_NS6detail15normal_iteratorINSC_10device_ptrIfEEEEPS6_yS8_S6_S6_15minmax_unary_opIiEEEvT0_T1_T2_T3_T4_T6_E12temp_storage;
	add.s32 	%r610, %r609, %r608;
	st.shared.u32 	[%r610+8], %r52;
	st.shared.u32 	[%r610+12], %r53;
$L__BB6_22:
	bar.sync 	0;
	setp.ne.s32 	%p56, %r2, 0;
	@%p56 bra 	$L__BB6_49;
	ld.shared.u32 	%r611, [_ZZN3cub18CUB_300001_SM_10006detail6reduce28DeviceReduceSingleTileKernelINS2_10policy_hubI11minmax_pairIiEy16minmax_binary_opIiEE10Policy1000EN6thrust24THRUST_300001_SM_1000_NS6detail15normal_iteratorINSC_10device_ptrIfEEEEPS6_yS8_S6_S6_15minmax_unary_opIiEEEvT0_T1_T2_T3_T4_T6_E12temp_storage+16];
	ld.shared.u32 	%r612, [_ZZN3cub18CUB_300001_SM_10006detail6reduce28DeviceReduceSingleTileKernelINS2_10policy_hubI11minmax_pairIiEy16minmax_binary_opIiEE10Policy1000EN6thrust24THRUST_300001_SM_1000_NS6detail15normal_iteratorINSC_10device_ptrIfEEEEPS6_yS8_S6_S6_15minmax_unary_opIiEEEvT0_T1_T2_T3_T4_T6_E12temp_storage+20];
	min.s32 	%r613, %r611, %r697;
	max.s32 	%r614, %r696, %r612;
	ld.shared.u32 	%r615, [_ZZN3cub18CUB_300001_SM_10006detail6reduce28DeviceReduceSingleTileKernelINS2_10policy_hubI11minmax_pairIiEy16minmax_binary_opIiEE10Policy1000EN6thrust24THRUST_300001_SM_1000_NS6detail15normal_iteratorINSC_10device_ptrIfEEEEPS6_yS8_S6_S6_15minmax_unary_opIiEEEvT0_T1_T2_T3_T4_T6_E12temp_storage+24];
	ld.shared.u32 	%r616, [_ZZN3cub18CUB_300001_SM_10006detail6reduce28DeviceReduceSingleTileKernelINS2_10policy_hubI11minmax_pairIiEy16minmax_binary_opIiEE10Policy1000EN6thrust24THRUST_300001_SM_1000_NS6detail15normal_iteratorINSC_10device_ptrIfEEEEPS6_yS8_S6_S6_15minmax_unary_opIiEEEvT0_T1_T2_T3_T4_T6_E12temp_storage+28];
	min.s32 	%r617, %r615, %r613;
	max.s32 	%r618, %r614, %r616;
	ld.shared.u32 	%r619, [_ZZN3cub18CUB_300001_SM_10006detail6reduce28DeviceReduceSingleTileKernelINS2_10policy_hubI11minmax_pairIiEy16minmax_binary_opIiEE10Policy1000EN6thrust24THRUST_300001_SM_1000_NS6detail15normal_iteratorINSC_10device_ptrIfEEEEPS6_yS8_S6_S6_15minmax_unary_opIiEEEvT0_T1_T2_T3_T4_T6_E12temp_storage+32];
	ld.shared.u32 	%r620, [_ZZN3cub18CUB_300001_SM_10006detail6reduce28DeviceReduceSingleTileKernelINS2_10policy_hubI11minmax_pairIiEy16minmax_binary_opIiEE10Policy1000EN6thrust24THRUST_300001_SM_1000_NS6detail15normal_iteratorINSC_10device_ptrIfEEEEPS6_yS8_S6_S6_15minmax_unary_opIiEEEvT0_T1_T2_T3_T4_T6_E12temp_storage+36];
	min.s32 	%r621, %r619, %r617;
	max.s32 	%r622, %r618, %r620;
	ld.shared.u32 	%r623, [_ZZN3cub18CUB_300001_SM_10006detail6reduce28DeviceReduceSingleTileKernelINS2_10policy_hubI11minmax_pairIiEy16minmax_binary_opIiEE10Policy1000EN6thrust24THRUST_300001_SM_1000_NS6detail15normal_iteratorINSC_10device_ptrIfEEEEPS6_yS8_S6_S6_15minmax_unary_opIiEEEvT0_T1_T2_T3_T4_T6_E12temp_storage+40];
	ld.shared.u32 	%r624, [_ZZN3cub18CUB_300001_SM_10006detail6reduce28DeviceReduceSingleTileKernelINS2_10policy_hubI11minmax_pairIiEy16minmax_binary_opIiEE10Policy1000EN6thrust24THRUST_300001_SM_1000_NS6detail15normal_iteratorINSC_10device_ptrIfEEEEPS6_yS8_S6_S6_15minmax_unary_opIiEEEvT0_T1_T2_T3_T4_T6_E12temp_storage+44];
	min.s32 	%r625, %r623, %r621;
	max.s32 	%r626, %r622, %r624;
	ld.shared.u32 	%r627, [_ZZN3cub18CUB_300001_SM_10006detail6reduce28DeviceReduceSingleTileKernelINS2_10policy_hubI11minmax_pairIiEy16minmax_binary_opIiEE10Policy1000EN6thrust24THRUST_300001_SM_1000_NS6detail15normal_iteratorINSC_10device_ptrIfEEEEPS6_yS8_S6_S6_15minmax_unary_opIiEEEvT0_T1_T2_T3_T4_T6_E12temp_storage+48];
	ld.shared.u32 	%r628, [_ZZN3cub18CUB_300001_SM_10006detail6reduce28DeviceReduceSingleTileKernelINS2_10policy_hubI11minmax_pairIiEy16minmax_binary_opIiEE10Policy1000EN6thrust24THRUST_300001_SM_1000_NS6detail15normal_iteratorINSC_10device_ptrIfEEEEPS6_yS8_S6_S6_15minmax_unary_opIiEEEvT0_T1_T2_T3_T4_T6_E12temp_storage+52];
	min.s32 	%r629, %r627, %r625;
	max.s32 	%r630, %r626, %r628;
	ld.shared.u32 	%r631, [_ZZN3cub18CUB_300001_SM_10006detail6reduce28DeviceReduceSingleTileKernelINS2_10policy_hubI11minmax_pairIiEy16minmax_binary_opIiEE10Policy1000EN6thrust24THRUST_300001_SM_1000_NS6detail15normal_iteratorINSC_10device_ptrIfEEEEPS6_yS8_S6_S6_15minmax_unary_opIiEEEvT0_T1_T2_T3_T4_T6_E12temp_storage+56];
	ld.shared.u32 	%r632, [_ZZN3cub18CUB_300001_SM_10006detail6reduce28DeviceReduceSingleTileKernelINS2_10policy_hubI11minmax_pairIiEy16minmax_binary_opIiEE10Policy1000EN6thrust24THRUST_300001_SM_1000_NS6detail15normal_iteratorINSC_10device_ptrIfEEEEPS6_yS8_S6_S6_15minmax_unary_opIiEEEvT0_T1_T2_T3_T4_T6_E12temp_storage+60];
	min.s32 	%r633, %r631, %r629;
	max.s32 	%r634, %r630, %r632;
	ld.shared.u32 	%r635, [_ZZN3cub18CUB_300001_SM_10006detail6reduce28DeviceReduceSingleTileKernelINS2_10policy_hubI11minmax_pairIiEy16minmax_binary_opIiEE10Policy1000EN6thrust24THRUST_300001_SM_1000_NS6detail15normal_iteratorINSC_10device_ptrIfEEEEPS6_yS8_S6_S6_15minmax_unary_opIiEEEvT0_T1_T2_T3_T4_T6_E12temp_storage+64];
	ld.shared.u32 	%r636, [_ZZN3cub18CUB_300001_SM_10006detail6reduce28DeviceReduceSingleTileKernelINS2_10policy_hubI11minmax_pairIiEy16minmax_binary_opIiEE10Policy1000EN6thrust24THRUST_300001_SM_1000_NS6detail15normal_iteratorINSC_10device_ptrIfEEEEPS6_yS8_S6_S6_15minmax_unary_opIiEEEvT0_T1_T2_T3_T4_T6_E12temp_storage+68];
	min.s32 	%r697, %r635, %r633;
	max.s32 	%r696, %r634, %r636;
	bra.uni 	$L__BB6_49;
$L__BB6_24:
	// begin inline asm
	mov.u32 %r435, %laneid;
	// end inline asm
	and.b32  	%r486, %r2, 992;
	add.s32 	%r487, %r486, 32;
	setp.gt.u32 	%p35, %r487, %r1;
	not.b32 	%r488, %r486;
	add.s32 	%r489, %r1, %r488;
	selp.b32 	%r484, %r489, 31, %p35;
	mov.b32 	%r443, 1;
	mov.b32 	%r485, -1;
	// begin inline asm
	shfl.sync.down.b32 %r436, %r666, %r443, %r484, %r485;
	// end inline asm
	// begin inline asm
	shfl.sync.down.b32 %r441, %r667, %r443, %r484, %r485;
	// end inline asm
	setp.lt.s32 	%p36, %r435, %r484;
	min.s32 	%r490, %r436, %r666;
	max.s32 	%r491, %r667, %r441;
	selp.b32 	%r447, %r490, %r666, %p36;
	selp.b32 	%r452, %r491, %r667, %p36;
	mov.b32 	%r453, 2;
	// begin inline asm
	shfl.sync.down.b32 %r446, %r447, %r453, %r484, %r485;
	// end inline asm
	// begin inline asm
	shfl.sync.down.b32 %r451, %r452, %r453, %r484, %r485;
	// end inline asm
	add.s32 	%r492, %r435, 2;
	setp.gt.s32 	%p37, %r492, %r484;
	min.s32 	%r493, %r446, %r447;
	max.s32 	%r494, %r452, %r451;
	selp.b32 	%r457, %r447, %r493, %p37;
	selp.b32 	%r462, %r452, %r494, %p37;
	mov.b32 	%r463, 4;
	// begin inline asm
	shfl.sync.down.b32 %r456, %r457, %r463, %r484, %r485;
	// end inline asm
	// begin inline asm
	shfl.sync.down.b32 %r461, %r462, %r463, %r484, %r485;
	// end inline asm
	add.s32 	%r495, %r435, 4;
	setp.gt.s32 	%p38, %r495, %r484;
	min.s32 	%r496, %r456, %r457;
	max.s32 	%r497, %r462, %r461;
	selp.b32 	%r467, %r457, %r496, %p38;
	selp.b32 	%r472, %r462, %r497, %p38;
	mov.b32 	%r473, 8;
	// begin inline asm
	shfl.sync.down.b32 %r466, %r467, %r473, %r484, %r485;
	// end inline asm
	// begin inline asm
	shfl.sync.down.b32 %r471, %r472, %r473, %r484, %r485;
	// end inline asm
	add.s32 	%r498, %r435, 8;
	setp.gt.s32 	%p39, %r498, %r484;
	min.s32 	%r499, %r466, %r467;
	max.s32 	%r500, %r472, %r471;
	selp.b32 	%r477, %r467, %r499, %p39;
	selp.b32 	%r482, %r472, %r500, %p39;
	mov.b32 	%r483, 16;
	// begin inline asm
	shfl.sync.down.b32 %r476, %r477, %r483, %r484, %r485;
	// end inline asm
	// begin inline asm
	shfl.sync.down.b32 %r481, %r482, %r483, %r484, %r485;
	// end inline asm
	add.s32 	%r501, %r435, 16;
	setp.gt.s32 	%p40, %r501, %r484;
	min.s32 	%r502, %r476, %r477;
	max.s32 	%r503, %r482, %r481;
	selp.b32 	%r697, %r477, %r502, %p40;
	selp.b32 	%r696, %r482, %r503, %p40;
	setp.ne.s32 	%p41, %r435, 0;
	@%p41 bra 	$L__BB6_26;
	shr.u32 	%r504, %r2, 2;
	and.b32  	%r505, %r504, 248;
	mov.u32 	%r506, _ZZN3cub18CUB_300001_SM_10006detail6reduce28DeviceReduceSingleTileKernelINS2_10policy_hubI11minmax_pairIiEy16minmax_binary_opIiEE10Policy1000EN6thrust24THRUST_300001_SM_1000_NS6detail15normal_iteratorINSC_10device_ptrIfEEEEPS6_yS8_S6_S6_15minmax_unary_opIiEEEvT0_T1_T2_T3_T4_T6_E12temp_storage;
	add.s32 	%r507, %r506, %r505;
	st.shared.u32 	[%r507+8], %r697;
	st.shared.u32 	[%r507+12], %r696;
$L__BB6_26:
	bar.sync 	0;
	setp.ne.s32 	%p42, %r2, 0;
	@%p42 bra 	$L__BB6_49;
	setp.gt.u64 	%p43, %rd19, 32;
	ld.shared.u32 	%r508, [_ZZN3cub18CUB_300001_SM_10006detail6reduce28DeviceReduceSingleTileKernelINS2_10policy_hubI11minmax_pairIiEy16minmax_binary_opIiEE10Policy1000EN6thrust24THRUST_300001_SM_1000_NS6detail15normal_iteratorINSC_10device_ptrIfEEEEPS6_yS8_S6_S6_15minmax_unary_opIiEEEvT0_T1_T2_T3_T4_T6_E12temp_storage+16];
	ld.shared.u32 	%r509, [_ZZN3cub18CUB_300001_SM_10006detail6reduce28DeviceReduceSingleTileKernelINS2_10policy_hubI11minmax_pairIiEy16minmax_binary_opIiEE10Policy1000EN6thrust24THRUST_300001_SM_1000_NS6detail15normal_iteratorINSC_10device_ptrIfEEEEPS6_yS8_S6_S6_15minmax_unary_opIiEEEvT0_T1_T2_T3_T4_T6_E12temp_storage+20];
	min.s32 	%r510, %r508, %r697;
	max.s32 	%r511, %r696, %r509;
	selp.b32 	%r512, %r510, %r697, %p43;
	selp.b32 	%r513, %r511, %r696, %p43;
	setp.gt.u64 	%p44, %rd19, 64;
	ld.shared.u32 	%r514, [_ZZN3cub18CUB_300001_SM_10006detail6reduce28DeviceReduceSingleTileKernelINS2_10policy_hubI11minmax_pairIiEy16minmax_binary_opIiEE10Policy1000EN6thrust24THRUST_300001_SM_1000_NS6detail15normal_iteratorINSC_10device_ptrIfEEEEPS6_yS8_S6_S6_15minmax_unary_opIiEEEvT0_T1_T2_T3_T4_T6_E12temp_storage+24];
	ld.shared.u32 	%r515, [_ZZN3cub18CUB_300001_SM_10006detail6reduce28DeviceReduceSingleTileKernelINS2_10policy_hubI11minmax_pairIiEy16minmax_binary_opIiEE10Policy1000EN6thrust24THRUST_300001_SM_1000_NS6detail15normal_iteratorINSC_10device_ptrIfEEEEPS6_yS8_S6_S6_15minmax_unary_opIiEEEvT0_T1_T2_T3_T4_T6_E12temp_storage+28];
	min.s32 	%r516, %r514, %r512;
	max.s32 	%r517, %r513, %r515;
	selp.b32 	%r518, %r516, %r512, %p44;
	selp.b32 	%r519, %r517, %r513, %p44;
	setp.gt.u64 	%p45, %rd19, 96;
	ld.shared.u32 	%r520, [_ZZN3cub18CUB_300001_SM_10006detail6reduce28DeviceReduceSingleTileKernelINS2_10policy_hubI11minmax_pairIiEy16minmax_binary_opIiEE10Policy1000EN6thrust24THRUST_300001_SM_1000_NS6detail15normal_iteratorINSC_10device_ptrIfEEEEPS6_yS8_S6_S6_15minmax_unary_opIiEEEvT0_T1_T2_T3_T4_T6_E12temp_storage+32];
	ld.shared.u32 	%r521, [_ZZN3cub18CUB_300001_SM_10006detail6reduce28DeviceReduceSingleTileKernelINS2_10policy_hubI11minmax_pairIiEy16minmax_binary_opIiEE10Policy1000EN6thrust24THRUST_300001_SM_1000_NS6detail15normal_iteratorINSC_10device_ptrIfEEEEPS6_yS8_S6_S6_15minmax_unary_opIiEEEvT0_T1_T2_T3_T4_T6_E12temp_storage+36];
	min.s32 	%r522, %r520, %r518;
	max.s32 	%r523, %r519, %r521;
	selp.b32 	%r524, %r522, %r518, %p45;
	selp.b32 	%r525, %r523, %r519, %p45;
	setp.gt.u64 	%p46, %rd19, 128;
	ld.shared.u32 	%r526, [_ZZN3cub18CUB_300001_SM_10006detail6reduce28DeviceReduceSingleTileKernelINS2_10policy_hubI11minmax_pairIiEy16minmax_binary_opIiEE10Policy1000EN6thrust24THRUST_300001_SM_1000_NS6detail15normal_iteratorINSC_10device_ptrIfEEEEPS6_yS8_S6_S6_15minmax_unary_opIiEEEvT0_T1_T2_T3_T4_T6_E12temp_storage+40];
	ld.shared.u32 	%r527, [_ZZN3cub18CUB_300001_SM_10006detail6reduce28DeviceReduceSingleTileKernelINS2_10policy_hubI11minmax_pairIiEy16minmax_binary_opIiEE10Policy1000EN6thrust24THRUST_300001_SM_1000_NS6detail15normal_iteratorINSC_10device_ptrIfEEEEPS6_yS8_S6_S6_15minmax_unary_opIiEEEvT0_T1_T2_T3_T4_T6_E12temp_storage+44];
	min.s32 	%r528, %r526, %r524;
	max.s32 	%r529, %r525, %r527;
	selp.b32 	%r530, %r528, %r524, %p46;
	selp.b32 	%r531, %r529, %r525, %p46;
	setp.gt.u64 	%p47, %rd19, 160;
	ld.shared.u32 	%r532, [_ZZN3cub18CUB_300001_SM_10006detail6reduce28DeviceReduceSingleTileKernelINS2_10policy_hubI11minmax_pairIiEy16minmax_binary_opIiEE10Policy1000EN6thrust24THRUST_300001_SM_1000_NS6detail15normal_iteratorINSC_10device_ptrIfEEEEPS6_yS8_S6_S6_15minmax_unary_opIiEEEvT0_T1_T2_T3_T4_T6_E12temp_storage+48];
	ld.shared.u32 	%r533, [_ZZN3cub18CUB_300001_SM_10006detail6reduce28DeviceReduceSingleTileKernelINS2_10policy_hubI11minmax_pairIiEy16minmax_binary_opIiEE10Policy1000EN6thrust24THRUST_300001_SM_1000_NS6detail15normal_iteratorINSC_10device_ptrIfEEEEPS6_yS8_S6_S6_15minmax_unary_opIiEEEvT0_T1_T2_T3_T4_T6_E12temp_storage+52];
	min.s32 	%r534, %r532, %r530;
	max.s32 	%r535, %r531, %r533;
	selp.b32 	%r536, %r534, %r530, %p47;
	selp.b32 	%r537, %r535, %r531, %p47;
	setp.gt.u64 	%p48, %rd19, 192;
	ld.shared.u32 	%r538, [_ZZN3cub18CUB_300001_SM_10006detail6reduce28DeviceReduceSingleTileKernelINS2_10policy_hubI11minmax_pairIiEy16minmax_binary_opIiEE10Policy1000EN6thrust24THRUST_300001_SM_1000_NS6detail15normal_iteratorINSC_10device_ptrIfEEEEPS6_yS8_S6_S6_15minmax_unary_opIiEEEvT0_T1_T2_T3_T4_T6_E12temp_storage+56];
	ld.shared.u32 	%r539, [_ZZN3cub18CUB_300001_SM_10006detail6reduce28DeviceReduceSingleTileKernelINS2_10policy_hubI11minmax_pairIiEy16minmax_binary_opIiEE10Policy1000EN6thrust24THRUST_300001_SM_1000_NS6detail15normal_iteratorINSC_10device_ptrIfEEEEPS6_yS8_S6_S6_15minmax_unary_opIiEEEvT0_T1_T2_T3_T4_T6_E12temp_storage+60];
	min.s32 	%r540, %r538, %r536;
	max.s32 	%r541, %r537, %r539;
	selp.b32 	%r542, %r540, %r536, %p48;
	selp.b32 	%r543, %r541, %r537, %p48;
	setp.gt.u64 	%p49, %rd19, 224;
	ld.shared.u32 	%r544, [_ZZN3cub18CUB_300001_SM_10006detail6reduce28DeviceReduceSingleTileKernelINS2_10policy_hubI11minmax_pairIiEy16minmax_binary_opIiEE10Policy1000EN6thrust24THRUST_300001_SM_1000_NS6detail15normal_iteratorINSC_10device_ptrIfEEEEPS6_yS8_S6_S6_15minmax_unary_opIiEEEvT0_T1_T2_T3_T4_T6_E12temp_storage+64];
	ld.shared.u32 	%r545, [_ZZN3cub18CUB_300001_SM_10006detail6reduce28DeviceReduceSingleTileKernelINS2_10policy_hubI11minmax_pairIiEy16minmax_binary_opIiEE10Policy1000EN6thrust24THRUST_300001_SM_1000_NS6detail15normal_iteratorINSC_10device_ptrIfEEEEPS6_yS8_S6_S6_15minmax_unary_opIiEEEvT0_T1_T2_T3_T4_T6_E12temp_storage+68];
	min.s32 	%r546, %r544, %r542;
	max.s32 	%r547, %r543, %r545;
	selp.b32 	%r697, %r546, %r542, %p49;
	selp.b32 	%r696, %r547, %r543, %p49;
	bra.uni 	$L__BB6_49;
$L__BB6_28:
	mov.u32 	%r62, %tid.x;
	cvt.u64.u32 	%rd6, %r62;
	mul.wide.u32 	%rd22, %r62, 4;
	add.s64 	%rd7, %rd2, %rd22;
	ld.global.f32 	%f1, [%rd7];
	cvt.rzi.s32.f32 	%r124, %f1;
	ld.global.f32 	%f2, [%rd7+1024];
	cvt.rzi.s32.f32 	%r125, %f2;
	ld.global.f32 	%f3, [%rd7+2048];
	cvt.rzi.s32.f32 	%r126, %f3;
	ld.global.f32 	%f4, [%rd7+3072];
	cvt.rzi.s32.f32 	%r127, %f4;
	ld.global.f32 	%f5, [%rd7+4096];
	cvt.rzi.s32.f32 	%r128, %f5;
	ld.global.f32 	%f6, [%rd7+5120];
	cvt.rzi.s32.f32 	%r129, %f6;
	ld.global.f32 	%f7, [%rd7+6144];
	cvt.rzi.s32.f32 	%r130, %f7;
	ld.global.f32 	%f8, [%rd7+7168];
	cvt.rzi.s32.f32 	%r131, %f8;
	min.s32 	%r132, %r125, %r124;
	max.s32 	%r133, %r124, %r125;
	min.s32 	%r134, %r126, %r132;
	max.s32 	%r135, %r133, %r126;
	min.s32 	%r136, %r127, %r134;
	max.s32 	%r137, %r135, %r127;
	min.s32 	%r138, %r128, %r136;
	max.s32 	%r139, %r137, %r128;
	min.s32 	%r140, %r129, %r138;
	max.s32 	%r141, %r139, %r129;
	min.s32 	%r142, %r130, %r140;
	max.s32 	%r143, %r141, %r130;
	min.s32 	%r694, %r131, %r142;
	max.s32 	%r695, %r143, %r131;
	add.s64 	%rd8, %rd19, -2048;
	setp.lt.u64 	%p3, %rd8, 2048;
	mov.b64 	%rd53, 2048;
	@%p3 bra 	$L__BB6_32;
	mov.b64 	%rd53, 2048;
$L__BB6_30:
	shl.b64 	%rd24, %rd53, 2;
	add.s64 	%rd25, %rd7, %rd24;
	ld.global.f32 	%f9, [%rd25];
	cvt.rzi.s32.f32 	%r144, %f9;
	ld.global.f32 	%f10, [%rd25+1024];
	cvt.rzi.s32.f32 	%r145, %f10;
	ld.global.f32 	%f11, [%rd25+2048];
	cvt.rzi.s32.f32 	%r146, %f11;
	ld.global.f32 	%f12, [%rd25+3072];
	cvt.rzi.s32.f32 	%r147, %f12;
	ld.global.f32 	%f13, [%rd25+4096];
	cvt.rzi.s32.f32 	%r148, %f13;
	ld.global.f32 	%f14, [%rd25+5120];
	cvt.rzi.s32.f32 	%r149, %f14;
	ld.global.f32 	%f15, [%rd25+6144];
	cvt.rzi.s32.f32 	%r150, %f15;
	ld.global.f32 	%f16, [%rd25+7168];
	cvt.rzi.s32.f32 	%r151, %f16;
	min.s32 	%r152, %r144, %r694;
	max.s32 	%r153, %r695, %r144;
	min.s32 	%r154, %r145, %r152;
	max.s32 	%r155, %r153, %r145;
	min.s32 	%r156, %r146, %r154;
	max.s32 	%r157, %r155, %r146;
	min.s32 	%r158, %r147, %r156;
	max.s32 	%r159, %r157, %r147;
	min.s32 	%r160, %r148, %r158;
	max.s32 	%r161, %r159, %r148;
	min.s32 	%r162, %r149, %r160;
	max.s32 	%r163, %r161, %r149;
	min.s32 	%r164, %r150, %r162;
	max.s32 	%r165, %r163, %r150;
	min.s32 	%r694, %r151, %r164;
	max.s32 	%r695, %r165, %r151;
	sub.s64 	%rd26, %rd19, %rd53;
	setp.lt.u64 	%p4, %rd26, 2048;
	@%p4 bra 	$L__BB6_45;
	add.s64 	%rd53, %rd53, 2048;
	setp.le.u64 	%p5, %rd53, %rd8;
	@%p5 bra 	$L__BB6_30;
$L__BB6_32:
	setp.le.u64 	%p6, %rd19, %rd53;
	cvt.u32.u64 	%r166, %rd53;
	cvt.u32.u64 	%r167, %rd19;
	sub.s32 	%r168, %r167, %r166;
	setp.ge.s32 	%p7, %r62, %r168;
	or.pred  	%p8, %p6, %p7;
	@%p8 bra 	$L__BB6_45;
	not.b32 	%r172, %r62;
	add.s32 	%r173, %r172, %r167;
	sub.s32 	%r175, %r173, %r166;
	shr.u32 	%r176, %r175, 8;
	add.s32 	%r71, %r176, 1;
	and.b32  	%r72, %r71, 15;
	setp.lt.u32 	%p9, %r175, 3840;
	mov.u32 	%r678, %r62;
	@%p9 bra 	$L__BB6_36;
	and.b32  	%r177, %r71, 33554416;
	neg.s32 	%r672, %r177;
	add.s64 	%rd27, %rd53, %rd6;
	shl.b64 	%rd28, %rd27, 2;
	add.s64 	%rd29, %rd28, %rd2;
	add.s64 	%rd54, %rd29, 8192;
	mov.u32 	%r678, %r62;
$L__BB6_35:
	.pragma "nounroll";
	ld.global.f32 	%f17, [%rd54+-8192];
	cvt.rzi.s32.f32 	%r178, %f17;
	min.s32 	%r179, %r178, %r694;
	max.s32 	%r180, %r695, %r178;
	ld.global.f32 	%f18, [%rd54+-7168];
	cvt.rzi.s32.f32 	%r181, %f18;
	min.s32 	%r182, %r181, %r179;
	max.s32 	%r183, %r180, %r181;
	ld.global.f32 	%f19, [%rd54+-6144];
	cvt.rzi.s32.f32 	%r184, %f19;
	min.s32 	%r185, %r184, %r182;
	max.s32 	%r186, %r183, %r184;
	ld.global.f32 	%f20, [%rd54+-5120];
	cvt.rzi.s32.f32 	%r187, %f20;
	min.s32 	%r188, %r187, %r185;
	max.s32 	%r189, %r186, %r187;
	ld.global.f32 	%f21, [%rd54+-4096];
	cvt.rzi.s32.f32 	%r190, %f21;
	min.s32 	%r191, %r190, %r188;
	max.s32 	%r192, %r189, %r190;
	ld.global.f32 	%f22, [%rd54+-3072];
	cvt.rzi.s32.f32 	%r193, %f22;
	min.s32 	%r194, %r193, %r191;
	max.s32 	%r195, %r192, %r193;
	ld.global.f32 	%f23, [%rd54+-2048];
	cvt.rzi.s32.f32 	%r196, %f23;
	min.s32 	%r197, %r196, %r194;
	max.s32 	%r198, %r195, %r196;
	ld.global.f32 	%f24, [%rd54+-1024];
	cvt.rzi.s32.f32 	%r199, %f24;
	min.s32 	%r200, %r199, %r197;
	max.s32 	%r201, %r198, %r199;
	ld.global.f32 	%f25, [%rd54];
	cvt.rzi.s32.f32 	%r202, %f25;
	min.s32 	%r203, %r202, %r200;
	max.s32 	%r204, %r201, %r202;
	ld.global.f32 	%f26, [%rd54+1024];
	cvt.rzi.s32.f32 	%r205, %f26;
	min.s32 	%r206, %r205, %r203;
	max.s32 	%r207, %r204, %r205;
	ld.global.f32 	%f27, [%rd54+2048];
	cvt.rzi.s32.f32 	%r208, %f27;
	min.s32 	%r209, %r208, %r206;
	max.s32 	%r210, %r207, %r208;
	ld.global.f32 	%f28, [%rd54+3072];
	cvt.rzi.s32.f32 	%r211, %f28;
	min.s32 	%r212, %r211, %r209;
	max.s32 	%r213, %r210, %r211;
	ld.global.f32 	%f29, [%rd54+4096];
	cvt.rzi.s32.f32 	%r214, %f29;
	min.s32 	%r215, %r214, %r212;
	max.s32 	%r216, %r213, %r214;
	ld.global.f32 	%f30, [%rd54+5120];
	cvt.rzi.s32.f32 	%r217, %f30;
	min.s32 	%r218, %r217, %r215;
	max.s32 	%r219, %r216, %r217;
	ld.global.f32 	%f31, [%rd54+6144];
	cvt.rzi.s32.f32 	%r220, %f31;
	min.s32 	%r221, %r220, %r218;
	max.s32 	%r222, %r219, %r220;
	ld.global.f32 	%f32, [%rd54+7168];
	cvt.rzi.s32.f32 	%r223, %f32;
	min.s32 	%r694, %r223, %r221;
	max.s32 	%r695, %r222, %r223;
	add.s32 	%r678, %r678, 4096;
	add.s32 	%r672, %r672, 16;
	add.s64 	%rd54, %rd54, 16384;
	setp.ne.s32 	%p10, %r672, 0;
	@%p10 bra 	$L__BB6_35;
$L__BB6_36:
	setp.eq.s32 	%p11, %r72, 0;
	@%p11 bra 	$L__BB6_45;
	and.b32  	%r87, %r71, 7;
	setp.lt.u32 	%p12, %r72, 8;
	@%p12 bra 	$L__BB6_39;
	cvt.u64.u32 	%rd30, %r678;
	add.s64 	%rd31, %rd53, %rd30;
	shl.b64 	%rd32, %rd31, 2;
	add.s64 	%rd33, %rd2, %rd32;
	ld.global.f32 	%f33, [%rd33];
	cvt.rzi.s32.f32 	%r225, %f33;
	min.s32 	%r226, %r225, %r694;
	max.s32 	%r227, %r695, %r225;
	ld.global.f32 	%f34, [%rd33+1024];
	cvt.rzi.s32.f32 	%r228, %f34;
	min.s32 	%r229, %r228, %r226;
	max.s32 	%r230, %r227, %r228;
	ld.global.f32 	%f35, [%rd33+2048];
	cvt.rzi.s32.f32 	%r231, %f35;
	min.s32 	%r232, %r231, %r229;
	max.s32 	%r233, %r230, %r231;
	ld.global.f32 	%f36, [%rd33+3072];
	cvt.rzi.s32.f32 	%r234, %f36;
	min.s32 	%r235, %r234, %r232;
	max.s32 	%r236, %r233, %r234;
	ld.global.f32 	%f37, [%rd33+4096];
	cvt.rzi.s32.f32 	%r237, %f37;
	min.s32 	%r238, %r237, %r235;
	max.s32 	%r239, %r236, %r237;
	ld.global.f32 	%f38, [%rd33+5120];
	cvt.rzi.s32.f32 	%r240, %f38;
	min.s32 	%r241, %r240, %r238;
	max.s32 	%r242, %r239, %r240;
	ld.global.f32 	%f39, [%rd33+6144];
	cvt.rzi.s32.f32 	%r243, %f39;
	min.s32 	%r244, %r243, %r241;
	max.s32 	%r245, %r242, %r243;
	ld.global.f32 	%f40, [%rd33+7168];
	cvt.rzi.s32.f32 	%r246, %f40;
	min.s32 	%r694, %r246, %r244;
	max.s32 	%r695, %r245, %r246;
	add.s32 	%r678, %r678, 2048;
$L__BB6_39:
	setp.eq.s32 	%p13, %r87, 0;
	@%p13 bra 	$L__BB6_45;
	and.b32  	%r96, %r71, 3;
	setp.lt.u32 	%p14, %r87, 4;
	@%p14 bra 	$L__BB6_42;
	cvt.u64.u32 	%rd34, %r678;
	add.s64 	%rd35, %rd53, %rd34;
	shl.b64 	%rd36, %rd35, 2;
	add.s64 	%rd37, %rd2, %rd36;
	ld.global.f32 	%f41, [%rd37];
	cvt.rzi.s32.f32 	%r248, %f41;
	min.s32 	%r249, %r248, %r694;
	max.s32 	%r250, %r695, %r248;
	ld.global.f32 	%f42, [%rd37+1024];
	cvt.rzi.s32.f32 	%r251, %f42;
	min.s32 	%r252, %r251, %r249;
	max.s32 	%r253, %r250, %r251;
	ld.global.f32 	%f43, [%rd37+2048];
	cvt.rzi.s32.f32 	%r254, %f43;
	min.s32 	%r255, %r254, %r252;
	max.s32 	%r256, %r253, %r254;
	ld.global.f32 	%f44, [%rd37+3072];
	cvt.rzi.s32.f32 	%r257, %f44;
	min.s32 	%r694, %r257, %r255;
	max.s32 	%r695, %r256, %r257;
	add.s32 	%r678, %r678, 1024;
$L__BB6_42:
	setp.eq.s32 	%p15, %r96, 0;
	@%p15 bra 	$L__BB6_45;
	cvt.u64.u32 	%rd38, %r678;
	add.s64 	%rd39, %rd53, %rd38;
	shl.b64 	%rd40, %rd39, 2;
	add.s64 	%rd55, %rd2, %rd40;
	neg.s32 	%r691, %r96;
$L__BB6_44:
	.pragma "nounroll";
	ld.global.f32 	%f45, [%rd55];
	cvt.rzi.s32.f32 	%r258, %f45;
	min.s32 	%r694, %r258, %r694;
	max.s32 	%r695, %r695, %r258;
	add.s64 	%rd55, %rd55, 1024;
	add.s32 	%r691, %r691, 1;
	setp.ne.s32 	%p16, %r691, 0;
	@%p16 bra 	$L__BB6_44;
$L__BB6_45:
	// begin inline asm
	mov.u32 %r259, %laneid;
	// end inline asm
	mov.b32 	%r267, 1;
	mov.b32 	%r308, 31;
	mov.b32 	%r309, -1;
	// begin inline asm
	shfl.sync.down.b32 %r260, %r694, %r267, %r308, %r309;
	// end inline asm
	// begin inline asm
	shfl.sync.down.b32 %r265, %r695, %r267, %r308, %r309;
	// end inline asm
	setp.gt.s32 	%p17, %r259, 30;
	min.s32 	%r310, %r260, %r694;
	max.s32 	%r311, %r695, %r265;
	selp.b32 	%r271, %r694, %r310, %p17;
	selp.b32 	%r276, %r695, %r311, %p17;
	mov.b32 	%r277, 2;
	// begin inline asm
	shfl.sync.down.b32 %r270, %r271, %r277, %r308, %r309;
	// end inline asm
	// begin inline asm
	shfl.sync.down.b32 %r275, %r276, %r277, %r308, %r309;
	// end inline asm
	setp.gt.s32 	%p18, %r259, 29;
	min.s32 	%r312, %r270, %r271;
	max.s32 	%r313, %r276, %r275;
	selp.b32 	%r281, %r271, %r312, %p18;
	selp.b32 	%r286, %r276, %r313, %p18;
	mov.b32 	%r287, 4;
	// begin inline asm
	shfl.sync.down.b32 %r280, %r281, %r287, %r308, %r309;
	// end inline asm
	// begin inline asm
	shfl.sync.down.b32 %r285, %r286, %r287, %r308, %r309;
	// end inline asm
	setp.gt.s32 	%p19, %r259, 27;
	min.s32 	%r314, %r280, %r281;
	max.s32 	%r315, %r286, %r285;
	selp.b32 	%r291, %r281, %r314, %p19;
	selp.b32 	%r296, %r286, %r315, %p19;
	mov.b32 	%r297, 8;
	// begin inline asm
	shfl.sync.down.b32 %r290, %r291, %r297, %r308, %r309;
	// end inline asm
	// begin inline asm
	shfl.sync.down.b32 %r295, %r296, %r297, %r308, %r309;
	// end inline asm
	setp.gt.s32 	%p20, %r259, 23;
	min.s32 	%r316, %r290, %r291;
	max.s32 	%r317, %r296, %r295;
	selp.b32 	%r301, %r291, %r316, %p20;
	selp.b32 	%r306, %r296, %r317, %p20;
	mov.b32 	%r307, 16;
	// begin inline asm
	shfl.sync.down.b32 %r300, %r301, %r307, %r308, %r309;
	// end inline asm
	// begin inline asm
	shfl.sync.down.b32 %r305, %r306, %r307, %r308, %r309;
	// end inline asm
	setp.gt.s32 	%p21, %r259, 15;
	min.s32 	%r114, %r300, %r301;
	max.s32 	%r115, %r306, %r305;
	selp.b32 	%r697, %r301, %r114, %p21;
	selp.b32 	%r696, %r306, %r115, %p21;
	setp.ne.s32 	%p22, %r259, 0;
	@%p22 bra 	$L__BB6_47;
	shr.u32 	%r318, %r62, 2;
	and.b32  	%r319, %r318, 248;
	mov.u32 	%r320, _ZZN3cub18CUB_300001_SM_10006detail6reduce28DeviceReduceSingleTileKernelINS2_10policy_hubI11minmax_pairIiEy16minmax_binary_opIiEE10Policy1000EN6thrust24THRUST_300001_SM_1000_NS6detail15normal_iteratorINSC_10device_ptrIfEEEEPS6_yS8_S6_S6_15minmax_unary_opIiEEEvT0_T1_T2_T3_T4_T6_E12temp_storage;
	add.s32 	%r321, %r320, %r319;
	st.shared.u32 	[%r321+8], %r114;
	st.shared.u32 	[%r321+12], %r115;
$L__BB6_47:
	bar.sync 	0;
	setp.ne.s32 	%p23, %r62, 0;
	@%p23 bra 	$L__BB6_49;
	ld.shared.u32 	%r322, [_ZZN3cub18CUB_300001_SM_10006detail6reduce28DeviceReduceSingleTileKernelINS2_10policy_hubI11minmax_pairIiEy16minmax_binary_opIiEE10Policy1000EN6thrust24THRUST_300001_SM_1000_NS6detail15normal_iteratorINSC_10device_ptrIfEEEEPS6_yS8_S6_S6_15minmax_unary_opIiEEEvT0_T1_T2_T3_T4_T6_E12temp_storage+16];
	ld.shared.u32 	%r323, [_ZZN3cub18CUB_300001_SM_10006detail6reduce28DeviceReduceSingleTileKernelINS2_10policy_hubI11minmax_pairIiEy16minmax_binary_opIiEE10Policy1000EN6thrust24THRUST_300001_SM_1000_NS6detail15normal_iteratorINSC_10device_ptrIfEEEEPS6_yS8_S6_S6_15minmax_unary_opIiEEEvT0_T1_T2_T3_T4_T6_E12temp_storage+20];
	min.s32 	%r324, %r322, %r697;
	max.s32 	%r325, %r696, %r323;
	ld.shared.u32 	%r326, [_ZZN3cub18CUB_300001_SM_10006detail6reduce28DeviceReduceSingleTileKernelINS2_10policy_hubI11minmax_pairIiEy16minmax_binary_opIiEE10Policy1000EN6thrust24THRUST_300001_SM_1000_NS6detail15normal_iteratorINSC_10device_ptrIfEEEEPS6_yS8_S6_S6_15minmax_unary_opIiEEEvT0_T1_T2_T3_T4_T6_E12temp_storage+24];
	ld.shared.u32 	%r327, [_ZZN3cub18CUB_300001_SM_10006detail6reduce28DeviceReduceSingleTileKernelINS2_10policy_hubI11minmax_pairIiEy16minmax_binary_opIiEE10Policy1000EN6thrust24THRUST_300001_SM_1000_NS6detail15normal_iteratorINSC_10device_ptrIfEEEEPS6_yS8_S6_S6_15minmax_unary_opIiEEEvT0_T1_T2_T3_T4_T6_E12temp_storage+28];
	min.s32 	%r328, %r326, %r324;
	max.s32 	%r329, %r325, %r327;
	ld.shared.u32 	%r330, [_ZZN3cub18CUB_300001_SM_10006detail6reduce28DeviceReduceSingleTileKernelINS2_10policy_hubI11minmax_pairIiEy16minmax_binary_opIiEE10Policy1000EN6thrust24THRUST_300001_SM_1000_NS6detail15normal_iteratorINSC_10device_ptrIfEEEEPS6_yS8_S6_S6_15minmax_unary_opIiEEEvT0_T1_T2_T3_T4_T6_E12temp_storage+32];
	ld.shared.u32 	%r331, [_ZZN3cub18CUB_300001_SM_10006detail6reduce28DeviceReduceSingleTileKernelINS2_10policy_hubI11minmax_pairIiEy16minmax_binary_opIiEE10Policy1000EN6thrust24THRUST_300001_SM_1000_NS6detail15normal_iteratorINSC_10device_ptrIfEEEEPS6_yS8_S6_S6_15minmax_unary_opIiEEEvT0_T1_T2_T3_T4_T6_E12temp_storage+36];
	min.s32 	%r332, %r330, %r328;
	max.s32 	%r333, %r329, %r331;
	ld.shared.u32 	%r334, [_ZZN3cub18CUB_300001_SM_10006detail6reduce28DeviceReduceSingleTileKernelINS2_10policy_hubI11minmax_pairIiEy16minmax_binary_opIiEE10Policy1000EN6thrust24THRUST_300001_SM_1000_NS6detail15normal_iteratorINSC_10device_ptrIfEEEEPS6_yS8_S6_S6_15minmax_unary_opIiEEEvT0_T1_T2_T3_T4_T6_E12temp_storage+40];
	ld.shared.u32 	%r335, [_ZZN3cub18CUB_300001_SM_10006detail6reduce28DeviceReduceSingleTileKernelINS2_10policy_hubI11minmax_pairIiEy16minmax_binary_opIiEE10Policy1000EN6thrust24THRUST_300001_SM_1000_NS6detail15normal_iteratorINSC_10device_ptrIfEEEEPS6_yS8_S6_S6_15minmax_unary_opIiEEEvT0_T1_T2_T3_T4_T6_E12temp_storage+44];
	min.s32 	%r336, %r334, %r332;
	max.s32 	%r337, %r333, %r335;
	ld.shared.u32 	%r338, [_ZZN3cub18CUB_300001_SM_10006detail6reduce28DeviceReduceSingleTileKernelINS2_10policy_hubI11minmax_pairIiEy16minmax_binary_opIiEE10Policy1000EN6thrust24THRUST_300001_SM_1000_NS6detail15normal_iteratorINSC_10device_ptrIfEEEEPS6_yS8_S6_S6_15minmax_unary_opIiEEEvT0_T1_T2_T3_T4_T6_E12temp_storage+48];
	ld.shared.u32 	%r339, [_ZZN3cub18CUB_300001_SM_10006detail6reduce28DeviceReduceSingleTileKernelINS2_10policy_hubI11minmax_pairIiEy16minmax_binary_opIiEE10Policy1000EN6thrust24THRUST_300001_SM_1000_NS6detail15normal_iteratorINSC_10device_ptrIfEEEEPS6_yS8_S6_S6_15minmax_unary_opIiEEEvT0_T1_T2_T3_T4_T6_E12temp_storage+52];
	min.s32 	%r340, %r338, %r336;
	max.s32 	%r341, %r337, %r339;
	ld.shared.u32 	%r342, [_ZZN3cub18CUB_300001_SM_10006detail6reduce28DeviceReduceSingleTileKernelINS2_10policy_hubI11minmax_pairIiEy16minmax_binary_opIiEE10Policy1000EN6thrust24THRUST_300001_SM_1000_NS6detail15normal_iteratorINSC_10device_ptrIfEEEEPS6_yS8_S6_S6_15minmax_unary_opIiEEEvT0_T1_T2_T3_T4_T6_E12temp_storage+56];
	ld.shared.u32 	%r343, [_ZZN3cub18CUB_300001_SM_10006detail6reduce28DeviceReduceSingleTileKernelINS2_10policy_hubI11minmax_pairIiEy16minmax_binary_opIiEE10Policy1000EN6thrust24THRUST_300001_SM_1000_NS6detail15normal_iteratorINSC_10device_ptrIfEEEEPS6_yS8_S6_S6_15minmax_unary_opIiEEEvT0_T1_T2_T3_T4_T6_E12temp_storage+60];
	min.s32 	%r344, %r342, %r340;
	max.s32 	%r345, %r341, %r343;
	ld.shared.u32 	%r346, [_ZZN3cub18CUB_300001_SM_10006detail6reduce28DeviceReduceSingleTileKernelINS2_10policy_hubI11minmax_pairIiEy16minmax_binary_opIiEE10Policy1000EN6thrust24THRUST_300001_SM_1000_NS6detail15normal_iteratorINSC_10device_ptrIfEEEEPS6_yS8_S6_S6_15minmax_unary_opIiEEEvT0_T1_T2_T3_T4_T6_E12temp_storage+64];
	ld.shared.u32 	%r347, [_ZZN3cub18CUB_300001_SM_10006detail6reduce28DeviceReduceSingleTileKernelINS2_10policy_hubI11minmax_pairIiEy16minmax_binary_opIiEE10Policy1000EN6thrust24THRUST_300001_SM_1000_NS6detail15normal_iteratorINSC_10device_ptrIfEEEEPS6_yS8_S6_S6_15minmax_unary_opIiEEEvT0_T1_T2_T3_T4_T6_E12temp_storage+68];
	min.s32 	%r697, %r346, %r344;
	max.s32 	%r696, %r345, %r347;
$L__BB6_49:
	mov.u32 	%r637, %tid.x;
	setp.ne.s32 	%p57, %r637, 0;
	@%p57 bra 	$L__BB6_51;
	min.s32 	%r638, %r697, %r122;
	max.s32 	%r639, %r123, %r696;
	st.global.u32 	[%rd1], %r638;
	st.global.u32 	[%rd1+4], %r639;
$L__BB6_51:
	ret;

}
	// .globl	_ZN3cub18CUB_300001_SM_10006detail6reduce18DeviceReduceKernelINS2_10policy_hubI11minmax_pairIiEy16minmax_binary_opIiEE10Policy1000EN6thrust24THRUST_300001_SM_1000_NS6detail15normal_iteratorINSC_10device_ptrIfEEEEyS8_S6_15minmax_unary_opIiEEEvT0_PT3_T1_NS0_13GridEvenShareISN_EET2_T4_
.visible .entry _ZN3cub18CUB_300001_SM_10006detail6reduce18DeviceReduceKernelINS2_10policy_hubI11minmax_pairIiEy16minmax_binary_opIiEE10Policy1000EN6thrust24THRUST_300001_SM_1000_NS6detail15normal_iteratorINSC_10device_ptrIfEEEEyS8_S6_15minmax_unary_opIiEEEvT0_PT3_T1_NS0_13GridEvenShareISN_EET2_T4_(
	.param .align 8 .b8 _ZN3cub18CUB_300001_SM_10006detail6reduce18DeviceReduceKernelINS2_10policy_hubI11minmax_pairIiEy16minmax_binary_opIiEE10Policy1000EN6thrust24THRUST_300001_SM_1000_NS6detail15normal_iteratorINSC_10device_ptrIfEEEEyS8_S6_15minmax_unary_opIiEEEvT0_PT3_T1_NS0_13GridEvenShareISN_EET2_T4__param_0[8],
	.param .u64 .ptr .align 1 _ZN3cub18CUB_300001_SM_10006detail6reduce18DeviceReduceKernelINS2_10policy_hubI11minmax_pairIiEy16minmax_binary_opIiEE10Policy1000EN6thrust24THRUST_300001_SM_1000_NS6detail15normal_iteratorINSC_10device_ptrIfEEEEyS8_S6_15minmax_unary_opIiEEEvT0_PT3_T1_NS0_13GridEvenShareISN_EET2_T4__param_1,
	.param .u64 _ZN3cub18CUB_300001_SM_10006detail6reduce18DeviceReduceKernelINS2_10policy_hubI11minmax_pairIiEy16minmax_binary_opIiEE10Policy1000EN6thrust24THRUST_300001_SM_1000_NS6detail15normal_iteratorINSC_10device_ptrIfEEEEyS8_S6_15minmax_unary_opIiEEEvT0_PT3_T1_NS0_13GridEvenShareISN_EET2_T4__param_2,
	.param .align 8 .b8 _ZN3cub18CUB_300001_SM_10006detail6reduce18DeviceReduceKernelINS2_10policy_hubI11minmax_pairIiEy16minmax_binary_opIiEE10Policy1000EN6thrust24THRUST_300001_SM_1000_NS6detail15normal_iteratorINSC_10device_ptrIfEEEEyS8_S6_15minmax_unary_opIiEEEvT0_PT3_T1_NS0_13GridEvenShareISN_EET2_T4__param_3[72],
	.param .align 1 .b8 _ZN3cub18CUB_300001_SM_10006detail6reduce18DeviceReduceKernelINS2_10policy_hubI11minmax_pairIiEy16minmax_binary_opIiEE10Policy1000EN6thrust24THRUST_300001_SM_1000_NS6detail15normal_iteratorINSC_10device_ptrIfEEEEyS8_S6_15minmax_unary_opIiEEEvT0_PT3_T1_NS0_13GridEvenShareISN_EET2_T4__param_4[1],
	.param .align 1 .b8 _ZN3cub18CUB_300001_SM_10006detail6reduce18DeviceReduceKernelINS2_10policy_hubI11minmax_pairIiEy16minmax_binary_opIiEE10Policy1000EN6thrust24THRUST_300001_SM_1000_NS6detail15normal_iteratorINSC_10device_ptrIfEEEEyS8_S6_15minmax_unary_opIiEEEvT0_PT3_T1_NS0_13GridEvenShareISN_EET2_T4__param_5[1]
)
.maxntid 256
{
	.reg .pred 	%p<57>;
	.reg .b16 	%rs<4>;
	.reg .b32 	%r<724>;
	.reg .b32 	%f<76>;
	.reg .b64 	%rd<74>;
	// demoted variable
	.shared .align 4 .b8 _ZZN3cub18CUB_300001_SM_10006detail6reduce18DeviceReduceKernelINS2_10policy_hubI11minmax_pairIiEy16minmax_binary_opIiEE10Policy1000EN6thrust24THRUST_300001_SM_1000_NS6detail15normal_iteratorINSC_10device_ptrIfEEEEyS8_S6_15minmax_unary_opIiEEEvT0_PT3_T1_NS0_13GridEvenShareISN_EET2_T4_E12temp_storage[80];
	ld.param.u64 	%rd1, [_ZN3cub18CUB_300001_SM_10006detail6reduce18DeviceReduceKernelINS2_10policy_hubI11minmax_pairIiEy16minmax_binary_opIiEE10Policy1000EN6thrust24THRUST_300001_SM_1000_NS6detail15normal_iteratorINSC_10device_ptrIfEEEEyS8_S6_15minmax_unary_opIiEEEvT0_PT3_T1_NS0_13GridEvenShareISN_EET2_T4__param_3+32];
	ld.param.u32 	%r1, [_ZN3cub18CUB_300001_SM_10006detail6reduce18DeviceReduceKernelINS2_10policy_hubI11minmax_pairIiEy16minmax_binary_opIiEE10Policy1000EN6thrust24THRUST_300001_SM_1000_NS6detail15normal_iteratorINSC_10device_ptrIfEEEEyS8_S6_15minmax_unary_opIiEEEvT0_PT3_T1_NS0_13GridEvenShareISN_EET2_T4__param_3+40];
	ld.param.u64 	%rd26, [_ZN3cub18CUB_300001_SM_10006detail6reduce18DeviceReduceKernelINS2_10policy_hubI11minmax_pairIiEy16minmax_binary_opIiEE10Policy1000EN6thrust24THRUST_300001_SM_1000_NS6detail15normal_iteratorINSC_10device_ptrIfEEEEyS8_S6_15minmax_unary_opIiEEEvT0_PT3_T1_NS0_13GridEvenShareISN_EET2_T4__param_0];
	ld.param.u64 	%rd25, [_ZN3cub18CUB_300001_SM_10006detail6reduce18DeviceReduceKernelINS2_10policy_hubI11minmax_pairIiEy16minmax_binary_opIiEE10Policy1000EN6thrust24THRUST_300001_SM_1000_NS6detail15normal_iteratorINSC_10device_ptrIfEEEEyS8_S6_15minmax_unary_opIiEEEvT0_PT3_T1_NS0_13GridEvenShareISN_EET2_T4__param_1];
	cvta.to.global.u64 	%rd2, %rd26;
	mov.u32 	%r2, %ctaid.x;
	shl.b32 	%r128, %r1, 11;
	cvt.s64.s32 	%rd3, %r128;
	shl.b32 	%r129, %r2, 11;
	cvt.u64.u32 	%rd4, %r129;
	sub.s64 	%rd5, %rd1, %rd4;
	setp.gt.u64 	%p1, %rd5, 2047;
	@%p1 bra 	$L__BB7_25;
	cvt.u32.u64 	%r373, %rd4;
	cvt.u32.u64 	%r3, %rd1;
	sub.s32 	%r4, %r3, %r373;
	mov.u32 	%r5, %tid.x;
	setp.ge.s32 	%p23, %r5, %r4;
	mov.b32 	%r692, 0;
	mov.u32 	%r675, %r5;
	@%p23 bra 	$L__BB7_3;
	add.s32 	%r375, %r373, %r5;
	mul.wide.u32 	%rd48, %r375, 4;
	add.s64 	%rd49, %rd2, %rd48;
	ld.global.f32 	%f46, [%rd49];
	cvt.rzi.s32.f32 	%r692, %f46;
	add.s32 	%r675, %r5, 256;
$L__BB7_3:
	setp.ge.s32 	%p24, %r675, %r4;
	mov.u32 	%r693, %r692;
	@%p24 bra 	$L__BB7_16;
	not.b32 	%r378, %r675;
	add.s32 	%r379, %r378, %r3;
	sub.s32 	%r380, %r379, %r373;
	shr.u32 	%r381, %r380, 8;
	add.s32 	%r10, %r381, 1;
	and.b32  	%r11, %r10, 15;
	setp.lt.u32 	%p25, %r380, 3840;
	mov.u32 	%r693, %r692;
	@%p25 bra 	$L__BB7_7;
	and.b32  	%r382, %r10, 33554416;
	neg.s32 	%r669, %r382;
	mul.wide.u32 	%rd50, %r2, 8192;
	mul.wide.u32 	%rd51, %r675, 4;
	or.b64  	%rd52, %rd50, %rd51;
	add.s64 	%rd53, %rd52, %rd2;
	add.s64 	%rd68, %rd53, 8192;
	mov.u32 	%r693, %r692;
$L__BB7_6:
	.pragma "nounroll";
	ld.global.f32 	%f47, [%rd68+-8192];
	cvt.rzi.s32.f32 	%r383, %f47;
	min.s32 	%r384, %r383, %r692;
	max.s32 	%r385, %r693, %r383;
	ld.global.f32 	%f48, [%rd68+-7168];
	cvt.rzi.s32.f32 	%r386, %f48;
	min.s32 	%r387, %r386, %r384;
	max.s32 	%r388, %r385, %r386;
	ld.global.f32 	%f49, [%rd68+-6144];
	cvt.rzi.s32.f32 	%r389, %f49;
	min.s32 	%r390, %r389, %r387;
	max.s32 	%r391, %r388, %r389;
	ld.global.f32 	%f50, [%rd68+-5120];
	cvt.rzi.s32.f32 	%r392, %f50;
	min.s32 	%r393, %r392, %r390;
	max.s32 	%r394, %r391, %r392;
	ld.global.f32 	%f51, [%rd68+-4096];
	cvt.rzi.s32.f32 	%r395, %f51;
	min.s32 	%r396, %r395, %r393;
	max.s32 	%r397, %r394, %r395;
	ld.global.f32 	%f52, [%rd68+-3072];
	cvt.rzi.s32.f32 	%r398, %f52;
	min.s32 	%r399, %r398, %r396;
	max.s32 	%r400, %r397, %r398;
	ld.global.f32 	%f53, [%rd68+-2048];
	cvt.rzi.s32.f32 	%r401, %f53;
	min.s32 	%r402, %r401, %r399;
	max.s32 	%r403, %r400, %r401;
	ld.global.f32 	%f54, [%rd68+-1024];
	cvt.rzi.s32.f32 	%r404, %f54;
	min.s32 	%r405, %r404, %r402;
	max.s32 	%r406, %r403, %r404;
	ld.global.f32 	%f55, [%rd68];
	cvt.rzi.s32.f32 	%r407, %f55;
	min.s32 	%r408, %r407, %r405;
	max.s32 	%r409, %r406, %r407;
	ld.global.f32 	%f56, [%rd68+1024];
	cvt.rzi.s32.f32 	%r410, %f56;
	min.s32 	%r411, %r410, %r408;
	max.s32 	%r412, %r409, %r410;
	ld.global.f32 	%f57, [%rd68+2048];
	cvt.rzi.s32.f32 	%r413, %f57;
	min.s32 	%r414, %r413, %r411;
	max.s32 	%r415, %r412, %r413;
	ld.global.f32 	%f58, [%rd68+3072];
	cvt.rzi.s32.f32 	%r416, %f58;
	min.s32 	%r417, %r416, %r414;
	max.s32 	%r418, %r415, %r416;
	ld.global.f32 	%f59, [%rd68+4096];
	cvt.rzi.s32.f32 	%r419, %f59;
	min.s32 	%r420, %r419, %r417;
	max.s32 	%r421, %r418, %r419;
	ld.global.f32 	%f60, [%rd68+5120];
	cvt.rzi.s32.f32 	%r422, %f60;
	min.s32 	%r423, %r422, %r420;
	max.s32 	%r424, %r421, %r422;
	ld.global.f32 	%f61, [%rd68+6144];
	cvt.rzi.s32.f32 	%r425, %f61;
	min.s32 	%r426, %r425, %r423;
	max.s32 	%r427, %r424, %r425;
	ld.global.f32 	%f62, [%rd68+7168];
	cvt.rzi.s32.f32 	%r428, %f62;
	min.s32 	%r692, %r428, %r426;
	max.s32 	%r693, %r427, %r428;
	add.s32 	%r675, %r675, 4096;
	add.s32 	%r669, %r669, 16;
	add.s64 	%rd68, %rd68, 16384;
	setp.ne.s32 	%p26, %r669, 0;
	@%p26 bra 	$L__BB7_6;
$L__BB7_7:
	setp.eq.s32 	%p27, %r11, 0;
	@%p27 bra 	$L__BB7_16;
	and.b32  	%r26, %r10, 7;
	setp.lt.u32 	%p28, %r11, 8;
	@%p28 bra 	$L__BB7_10;
	cvt.s64.s32 	%rd54, %r675;
	add.s64 	%rd55, %rd54, %rd4;
	shl.b64 	%rd56, %rd55, 2;
	add.s64 	%rd57, %rd2, %rd56;
	ld.global.f32 	%f63, [%rd57];
	cvt.rzi.s32.f32 	%r430, %f63;
	min.s32 	%r431, %r430, %r692;
	max.s32 	%r432, %r693, %r430;
	ld.global.f32 	%f64, [%rd57+1024];
	cvt.rzi.s32.f32 	%r433, %f64;
	min.s32 	%r434, %r433, %r431;
	max.s32 	%r435, %r432, %r433;
	ld.global.f32 	%f65, [%rd57+2048];
	cvt.rzi.s32.f32 	%r436, %f65;
	min.s32 	%r437, %r436, %r434;
	max.s32 	%r438, %r435, %r436;
	ld.global.f32 	%f66, [%rd57+3072];
	cvt.rzi.s32.f32 	%r439, %f66;
	min.s32 	%r440, %r439, %r437;
	max.s32 	%r441, %r438, %r439;
	ld.global.f32 	%f67, [%rd57+4096];
	cvt.rzi.s32.f32 	%r442, %f67;
	min.s32 	%r443, %r442, %r440;
	max.s32 	%r444, %r441, %r442;
	ld.global.f32 	%f68, [%rd57+5120];
	cvt.rzi.s32.f32 	%r445, %f68;
	min.s32 	%r446, %r445, %r443;
	max.s32 	%r447, %r444, %r445;
	ld.global.f32 	%f69, [%rd57+6144];
	cvt.rzi.s32.f32 	%r448, %f69;
	min.s32 	%r449, %r448, %r446;
	max.s32 	%r450, %r447, %r448;
	ld.global.f32 	%f70, [%rd57+7168];
	cvt.rzi.s32.f32 	%r451, %f70;
	min.s32 	%r692, %r451, %r449;
	max.s32 	%r693, %r450, %r451;
	add.s32 	%r675, %r675, 2048;
$L__BB7_10:
	setp.eq.s32 	%p29, %r26, 0;
	@%p29 bra 	$L__BB7_16;
	and.b32  	%r35, %r10, 3;
	setp.lt.u32 	%p30, %r26, 4;
	@%p30 bra 	$L__BB7_13;
	cvt.s64.s32 	%rd58, %r675;
	add.s64 	%rd59, %rd58, %rd4;
	shl.b64 	%rd60, %rd59, 2;
	add.s64 	%rd61, %rd2, %rd60;
	ld.global.f32 	%f71, [%rd61];
	cvt.rzi.s32.f32 	%r453, %f71;
	min.s32 	%r454, %r453, %r692;
	max.s32 	%r455, %r693, %r453;
	ld.global.f32 	%f72, [%rd61+1024];
	cvt.rzi.s32.f32 	%r456, %f72;
	min.s32 	%r457, %r456, %r454;
	max.s32 	%r458, %r455, %r456;
	ld.global.f32 	%f73, [%rd61+2048];
	cvt.rzi.s32.f32 	%r459, %f73;
	min.s32 	%r460, %r459, %r457;
	max.s32 	%r461, %r458, %r459;
	ld.global.f32 	%f74, [%rd61+3072];
	cvt.rzi.s32.f32 	%r462, %f74;
	min.s32 	%r692, %r462, %r460;
	max.s32 	%r693, %r461, %r462;
	add.s32 	%r675, %r675, 1024;
$L__BB7_13:
	setp.eq.s32 	%p31, %r35, 0;
	@%p31 bra 	$L__BB7_16;
	mul.wide.u32 	%rd62, %r2, 8192;
	add.s64 	%rd9, %rd2, %rd62;
	neg.s32 	%r688, %r35;
$L__BB7_15:
	.pragma "nounroll";
	mul.wide.s32 	%rd63, %r675, 4;
	add.s64 	%rd64, %rd9, %rd63;
	ld.global.f32 	%f75, [%rd64];
	cvt.rzi.s32.f32 	%r463, %f75;
	min.s32 	%r692, %r463, %r692;
	max.s32 	%r693, %r693, %r463;
	add.s32 	%r675, %r675, 256;
	add.s32 	%r688, %r688, 1;
	setp.ne.s32 	%p32, %r688, 0;
	@%p32 bra 	$L__BB7_15;
$L__BB7_16:
	setp.lt.s32 	%p33, %r4, 256;
	@%p33 bra 	$L__BB7_21;
	// begin inline asm
	mov.u32 %r577, %laneid;
	// end inline asm
	mov.b32 	%r585, 1;
	mov.b32 	%r626, 31;
	mov.b32 	%r627, -1;
	// begin inline asm
	shfl.sync.down.b32 %r578, %r692, %r585, %r626, %r627;
	// end inline asm
	// begin inline asm
	shfl.sync.down.b32 %r583, %r693, %r585, %r626, %r627;
	// end inline asm
	setp.gt.s32 	%p49, %r577, 30;
	min.s32 	%r628, %r578, %r692;
	max.s32 	%r629, %r693, %r583;
	selp.b32 	%r594, %r693, %r629, %p49;
	selp.b32 	%r589, %r692, %r628, %p49;
	mov.b32 	%r595, 2;
	// begin inline asm
	shfl.sync.down.b32 %r588, %r589, %r595, %r626, %r627;
	// end inline asm
	// begin inline asm
	shfl.sync.down.b32 %r593, %r594, %r595, %r626, %r627;
	// end inline asm
	setp.gt.s32 	%p50, %r577, 29;
	min.s32 	%r630, %r588, %r589;
	max.s32 	%r631, %r594, %r593;
	selp.b32 	%r599, %r589, %r630, %p50;
	selp.b32 	%r604, %r594, %r631, %p50;
	mov.b32 	%r605, 4;
	// begin inline asm
	shfl.sync.down.b32 %r598, %r599, %r605, %r626, %r627;
	// end inline asm
	// begin inline asm
	shfl.sync.down.b32 %r603, %r604, %r605, %r626, %r627;
	// end inline asm
	setp.gt.s32 	%p51, %r577, 27;
	min.s32 	%r632, %r598, %r599;
	max.s32 	%r633, %r604, %r603;
	selp.b32 	%r609, %r599, %r632, %p51;
	selp.b32 	%r614, %r604, %r633, %p51;
	mov.b32 	%r615, 8;
	// begin inline asm
	shfl.sync.down.b32 %r608, %r609, %r615, %r626, %r627;
	// end inline asm
	// begin inline asm
	shfl.sync.down.b32 %r613, %r614, %r615, %r626, %r627;
	// end inline asm
	setp.gt.s32 	%p52, %r577, 23;
	min.s32 	%r634, %r608, %r609;
	max.s32 	%r635, %r614, %r613;
	selp.b32 	%r619, %r609, %r634, %p52;
	selp.b32 	%r624, %r614, %r635, %p52;
	mov.b32 	%r625, 16;
	// begin inline asm
	shfl.sync.down.b32 %r618, %r619, %r625, %r626, %r627;
	// end inline asm
	// begin inline asm
	shfl.sync.down.b32 %r623, %r624, %r625, %r626, %r627;
	// end inline asm
	setp.gt.s32 	%p53, %r577, 15;
	min.s32 	%r55, %r618, %r619;
	max.s32 	%r56, %r624, %r623;
	selp.b32 	%r723, %r619, %r55, %p53;
	selp.b32 	%r722, %r624, %r56, %p53;
	setp.ne.s32 	%p54, %r577, 0;
	@%p54 bra 	$L__BB7_19;
	shr.u32 	%r636, %r5, 2;
	and.b32  	%r637, %r636, 248;
	mov.u32 	%r638, _ZZN3cub18CUB_300001_SM_10006detail6reduce18DeviceReduceKernelINS2_10policy_hubI11minmax_pairIiEy16minmax_binary_opIiEE10Policy1000EN6thrust24THRUST_300001_SM_1000_NS6detail15normal_iteratorINSC_10device_ptrIfEEEEyS8_S6_15minmax_unary_opIiEEEvT0_PT3_T1_NS0_13GridEvenShareISN_EET2_T4_E12temp_storage;
	add.s32 	%r639, %r638, %r637;
	st.shared.u32 	[%r639+8], %r55;
	st.shared.u32 	[%r639+12], %r56;
$L__BB7_19:
	bar.sync 	0;
	setp.ne.s32 	%p55, %r5, 0;
	@%p55 bra 	$L__BB7_46;
	ld.shared.u32 	%r640, [_ZZN3cub18CUB_300001_SM_10006detail6reduce18DeviceReduceKernelINS2_10policy_hubI11minmax_pairIiEy16minmax_binary_opIiEE10Policy1000EN6thrust24THRUST_300001_SM_1000_NS6detail15normal_iteratorINSC_10device_ptrIfEEEEyS8_S6_15minmax_unary_opIiEEEvT0_PT3_T1_NS0_13GridEvenShareISN_EET2_T4_E12temp_storage+16];
	ld.shared.u32 	%r641, [_ZZN3cub18CUB_300001_SM_10006detail6reduce18DeviceReduceKernelINS2_10policy_hubI11minmax_pairIiEy16minmax_binary_opIiEE10Policy1000EN6thrust24THRUST_300001_SM_1000_NS6detail15normal_iteratorINSC_10device_ptrIfEEEEyS8_S6_15minmax_unary_opIiEEEvT0_PT3_T1_NS0_13GridEvenShareISN_EET2_T4_E12temp_storage+20];
	min.s32 	%r642, %r640, %r723;
	max.s32 	%r643, %r722, %r641;
	ld.shared.u32 	%r644, [_ZZN3cub18CUB_300001_SM_10006detail6reduce18DeviceReduceKernelINS2_10policy_hubI11minmax_pairIiEy16minmax_binary_opIiEE10Policy1000EN6thrust24THRUST_300001_SM_1000_NS6detail15normal_iteratorINSC_10device_ptrIfEEEEyS8_S6_15minmax_unary_opIiEEEvT0_PT3_T1_NS0_13GridEvenShareISN_EET2_T4_E12temp_storage+24];
	ld.shared.u32 	%r645, [_ZZN3cub18CUB_300001_SM_10006detail6reduce18DeviceReduceKernelINS2_10policy_hubI11minmax_pairIiEy16minmax_binary_opIiEE10Policy1000EN6thrust24THRUST_300001_SM_1000_NS6detail15normal_iteratorINSC_10device_ptrIfEEEEyS8_S6_15minmax_unary_opIiEEEvT0_PT3_T1_NS0_13GridEvenShareISN_EET2_T4_E12temp_storage+28];
	min.s32 	%r646, %r644, %r642;
	max.s32 	%r647, %r643, %r645;
	ld.shared.u32 	%r648, [_ZZN3cub18CUB_300001_SM_10006detail6reduce18DeviceReduceKernelINS2_10policy_hubI11minmax_pairIiEy16minmax_binary_opIiEE10Policy1000EN6thrust24THRUST_300001_SM_1000_NS6detail15normal_iteratorINSC_10device_ptrIfEEEEyS8_S6_15minmax_unary_opIiEEEvT0_PT3_T1_NS0_13GridEvenShareISN_EET2_T4_E12temp_storage+32];
	ld.shared.u32 	%r649, [_ZZN3cub18CUB_300001_SM_10006detail6reduce18DeviceReduceKernelINS2_10policy_hubI11minmax_pairIiEy16minmax_binary_opIiEE10Policy1000EN6thrust24THRUST_300001_SM_1000_NS6detail15normal_iteratorINSC_10device_ptrIfEEEEyS8_S6_15minmax_unary_opIiEEEvT0_PT3_T1_NS0_13GridEvenShareISN_EET2_T4_E12temp_storage+36];
	min.s32 	%r650, %r648, %r646;
	max.s32 	%r651, %r647, %r649;
	ld.shared.u32 	%r652, [_ZZN3cub18CUB_300001_SM_10006detail6reduce18DeviceReduceKernelINS2_10policy_hubI11minmax_pairIiEy16minmax_binary_opIiEE10Policy1000EN6thrust24THRUST_300001_SM_1000_NS6detail15normal_iteratorINSC_10device_ptrIfEEEEyS8_S6_15minmax_unary_opIiEEEvT0_PT3_T1_NS0_13GridEvenShareISN_EET2_T4_E12temp_storage+40];
	ld.shared.u32 	%r653, [_ZZN3cub18CUB_300001_SM_10006detail6reduce18DeviceReduceKernelINS2_10policy_hubI11minmax_pairIiEy16minmax_binary_opIiEE10Policy1000EN6thrust24THRUST_300001_SM_1000_NS6detail15normal_iteratorINSC_10device_ptrIfEEEEyS8_S6_15minmax_unary_opIiEEEvT0_PT3_T1_NS0_13GridEvenShareISN_EET2_T4_E12temp_storage+44];
	min.s32 	%r654, %r652, %r650;
	max.s32 	%r655, %r651, %r653;
	ld.shared.u32 	%r656, [_ZZN3cub18CUB_300001_SM_10006detail6reduce18DeviceReduceKernelINS2_10policy_hubI11minmax_pairIiEy16minmax_binary_opIiEE10Policy1000EN6thrust24THRUST_300001_SM_1000_NS6detail15normal_iteratorINSC_10device_ptrIfEEEEyS8_S6_15minmax_unary_opIiEEEvT0_PT3_T1_NS0_13GridEvenShareISN_EET2_T4_E12temp_storage+48];
	ld.shared.u32 	%r657, [_ZZN3cub18CUB_300001_SM_10006detail6reduce18DeviceReduceKernelINS2_10policy_hubI11minmax_pairIiEy16minmax_binary_opIiEE10Policy1000EN6thrust24THRUST_300001_SM_1000_NS6detail15normal_iteratorINSC_10device_ptrIfEEEEyS8_S6_15minmax_unary_opIiEEEvT0_PT3_T1_NS0_13GridEvenShareISN_EET2_T4_E12temp_storage+52];
	min.s32 	%r658, %r656, %r654;
	max.s32 	%r659, %r655, %r657;
	ld.shared.u32 	%r660, [_ZZN3cub18CUB_300001_SM_10006detail6reduce18DeviceReduceKernelINS2_10policy_hubI11minmax_pairIiEy16minmax_binary_opIiEE10Policy1000EN6thrust24THRUST_300001_SM_1000_NS6detail15normal_iteratorINSC_10device_ptrIfEEEEyS8_S6_15minmax_unary_opIiEEEvT0_PT3_T1_NS0_13GridEvenShareISN_EET2_T4_E12temp_storage+56];
	ld.shared.u32 	%r661, [_ZZN3cub18CUB_300001_SM_10006detail6reduce18DeviceReduceKernelINS2_10policy_hubI11minmax_pairIiEy16minmax_binary_opIiEE10Policy1000EN6thrust24THRUST_300001_SM_1000_NS6detail15normal_iteratorINSC_10device_ptrIfEEEEyS8_S6_15minmax_unary_opIiEEEvT0_PT3_T1_NS0_13GridEvenShareISN_EET2_T4_E12temp_storage+60];
	min.s32 	%r662, %r660, %r658;
	max.s32 	%r663, %r659, %r661;
	ld.shared.u32 	%r664, [_ZZN3cub18CUB_300001_SM_10006detail6reduce18DeviceReduceKernelINS2_10policy_hubI11minmax_pairIiEy16minmax_binary_opIiEE10Policy1000EN6thrust24THRUST_300001_SM_1000_NS6detail15normal_iteratorINSC_10device_ptrIfEEEEyS8_S6_15minmax_unary_opIiEEEvT0_PT3_T1_NS0_13GridEvenShareISN_EET2_T4_E12temp_storage+64];
	ld.shared.u32 	%r665, [_ZZN3cub18CUB_300001_SM_10006detail6reduce18DeviceReduceKernelINS2_10policy_hubI11minmax_pairIiEy16minmax_binary_opIiEE10Policy1000EN6thrust24THRUST_300001_SM_1000_NS6detail15normal_iteratorINSC_10device_ptrIfEEEEyS8_S6_15minmax_unary_opIiEEEvT0_PT3_T1_NS0_13GridEvenShareISN_EET2_T4_E12temp_storage+68];
	min.s32 	%r723, %r664, %r662;
	max.s32 	%r722, %r663, %r665;
	bra.uni 	$L__BB7_46;
$L__BB7_21:
	// begin inline asm
	mov.u32 %r464, %laneid;
	// end inline asm
	and.b32  	%r515, %r5, 992;
	add.s32 	%r516, %r515, 32;
	setp.gt.s32 	%p34, %r516, %r4;
	not.b32 	%r517, %r515;
	add.s32 	%r518, %r4, %r517;
	selp.b32 	%r513, %r518, 31, %p34;
	mov.b32 	%r472, 1;
	mov.b32 	%r514, -1;
	// begin inline asm
	shfl.sync.down.b32 %r465, %r692, %r472, %r513, %r514;
	// end inline asm
	// begin inline asm
	shfl.sync.down.b32 %r470, %r693, %r472, %r513, %r514;
	// end inline asm
	setp.lt.s32 	%p35, %r464, %r513;
	min.s32 	%r519, %r465, %r692;
	max.s32 	%r520, %r693, %r470;
	selp.b32 	%r476, %r519, %r692, %p35;
	selp.b32 	%r481, %r520, %r693, %p35;
	mov.b32 	%r482, 2;
	// begin inline asm
	shfl.sync.down.b32 %r475, %r476, %r482, %r513, %r514;
	// end inline asm
	// begin inline asm
	shfl.sync.down.b32 %r480, %r481, %r482, %r513, %r514;
	// end inline asm
	add.s32 	%r521, %r464, 2;
	setp.gt.s32 	%p36, %r521, %r513;
	min.s32 	%r522, %r475, %r476;
	max.s32 	%r523, %r481, %r480;
	selp.b32 	%r486, %r476, %r522, %p36;
	selp.b32 	%r491, %r481, %r523, %p36;
	mov.b32 	%r492, 4;
	// begin inline asm
	shfl.sync.down.b32 %r485, %r486, %r492, %r513, %r514;
	// end inline asm
	// begin inline asm
	shfl.sync.down.b32 %r490, %r491, %r492, %r513, %r514;
	// end inline asm
	add.s32 	%r524, %r464, 4;
	setp.gt.s32 	%p37, %r524, %r513;
	min.s32 	%r525, %r485, %r486;
	max.s32 	%r526, %r491, %r490;
	selp.b32 	%r496, %r486, %r525, %p37;
	selp.b32 	%r501, %r491, %r526, %p37;
	mov.b32 	%r502, 8;
	// begin inline asm
	shfl.sync.down.b32 %r495, %r496, %r502, %r513, %r514;
	// end inline asm
	// begin inline asm
	shfl.sync.down.b32 %r500, %r501, %r502, %r513, %r514;
	// end inline asm
	add.s32 	%r527, %r464, 8;
	setp.gt.s32 	%p38, %r527, %r513;
	min.s32 	%r528, %r495, %r496;
	max.s32 	%r529, %r501, %r500;
	selp.b32 	%r506, %r496, %r528, %p38;
	selp.b32 	%r511, %r501, %r529, %p38;
	mov.b32 	%r512, 16;
	// begin inline asm
	shfl.sync.down.b32 %r505, %r506, %r512, %r513, %r514;
	// end inline asm
	// begin inline asm
	shfl.sync.down.b32 %r510, %r511, %r512, %r513, %r514;
	// end inline asm
	add.s32 	%r530, %r464, 16;
	setp.gt.s32 	%p39, %r530, %r513;
	min.s32 	%r531, %r505, %r506;
	max.s32 	%r532, %r511, %r510;
	selp.b32 	%r723, %r506, %r531, %p39;
	selp.b32 	%r722, %r511, %r532, %p39;
	setp.ne.s32 	%p40, %r464, 0;
	@%p40 bra 	$L__BB7_23;
	shr.u32 	%r533, %r5, 2;
	and.b32  	%r534, %r533, 248;
	mov.u32 	%r535, _ZZN3cub18CUB_300001_SM_10006detail6reduce18DeviceReduceKernelINS2_10policy_hubI11minmax_pairIiEy16minmax_binary_opIiEE10Policy1000EN6thrust24THRUST_300001_SM_1000_NS6detail15normal_iteratorINSC_10device_ptrIfEEEEyS8_S6_15minmax_unary_opIiEEEvT0_PT3_T1_NS0_13GridEvenShareISN_EET2_T4_E12temp_storage;
	add.s32 	%r536, %r535, %r534;
	st.shared.u32 	[%r536+8], %r723;
	st.shared.u32 	[%r536+12], %r722;
$L__BB7_23:
	bar.sync 	0;
	setp.ne.s32 	%p41, %r5, 0;
	@%p41 bra 	$L__BB7_46;
	setp.gt.s32 	%p42, %r4, 32;
	ld.shared.u32 	%r537, [_ZZN3cub18CUB_300001_SM_10006detail6reduce18DeviceReduceKernelINS2_10policy_hubI11minmax_pairIiEy16minmax_binary_opIiEE10Policy1000EN6thrust24THRUST_300001_SM_1000_NS6detail15normal_iteratorINSC_10device_ptrIfEEEEyS8_S6_15minmax_unary_opIiEEEvT0_PT3_T1_NS0_13GridEvenShareISN_EET2_T4_E12temp_storage+16];
	ld.shared.u32 	%r538, [_ZZN3cub18CUB_300001_SM_10006detail6reduce18DeviceReduceKernelINS2_10policy_hubI11minmax_pairIiEy16minmax_binary_opIiEE10Policy1000EN6thrust24THRUST_300001_SM_1000_NS6detail15normal_iteratorINSC_10device_ptrIfEEEEyS8_S6_15minmax_unary_opIiEEEvT0_PT3_T1_NS0_13GridEvenShareISN_EET2_T4_E12temp_storage+20];
	min.s32 	%r539, %r537, %r723;
	max.s32 	%r540, %r722, %r538;
	selp.b32 	%r541, %r539, %r723, %p42;
	selp.b32 	%r542, %r540, %r722, %p42;
	setp.gt.s32 	%p43, %r4, 64;
	ld.shared.u32 	%r543, [_ZZN3cub18CUB_300001_SM_10006detail6reduce18DeviceReduceKernelINS2_10policy_hubI11minmax_pairIiEy16minmax_binary_opIiEE10Policy1000EN6thrust24THRUST_300001_SM_1000_NS6detail15normal_iteratorINSC_10device_ptrIfEEEEyS8_S6_15minmax_unary_opIiEEEvT0_PT3_T1_NS0_13GridEvenShareISN_EET2_T4_E12temp_storage+24];
	ld.shared.u32 	%r544, [_ZZN3cub18CUB_300001_SM_10006detail6reduce18DeviceReduceKernelINS2_10policy_hubI11minmax_pairIiEy16minmax_binary_opIiEE10Policy1000EN6thrust24THRUST_300001_SM_1000_NS6detail15normal_iteratorINSC_10device_ptrIfEEEEyS8_S6_15minmax_unary_opIiEEEvT0_PT3_T1_NS0_13GridEvenShareISN_EET2_T4_E12temp_storage+28];
	min.s32 	%r545, %r543, %r541;
	max.s32 	%r546, %r542, %r544;
	selp.b32 	%r547, %r545, %r541, %p43;
	selp.b32 	%r548, %r546, %r542, %p43;
	setp.gt.s32 	%p44, %r4, 96;
	ld.shared.u32 	%r549, [_ZZN3cub18CUB_300001_SM_10006detail6reduce18DeviceReduceKernelINS2_10policy_hubI11minmax_pairIiEy16minmax_binary_opIiEE10Policy1000EN6thrust24THRUST_300001_SM_1000_NS6detail15normal_iteratorINSC_10device_ptrIfEEEEyS8_S6_15minmax_unary_opIiEEEvT0_PT3_T1_NS0_13GridEvenShareISN_EET2_T4_E12temp_storage+32];
	ld.shared.u32 	%r550, [_ZZN3cub18CUB_300001_SM_10006detail6reduce18DeviceReduceKernelINS2_10policy_hubI11minmax_pairIiEy16minmax_binary_opIiEE10Policy1000EN6thrust24THRUST_300001_SM_1000_NS6detail15normal_iteratorINSC_10device_ptrIfEEEEyS8_S6_15minmax_unary_opIiEEEvT0_PT3_T1_NS0_13GridEvenShareISN_EET2_T4_E12temp_storage+36];
	min.s32 	%r551, %r549, %r547;
	max.s32 	%r552, %r548, %r550;
	selp.b32 	%r553, %r551, %r547, %p44;
	selp.b32 	%r554, %r552, %r548, %p44;
	setp.gt.s32 	%p45, %r4, 128;
	ld.shared.u32 	%r555, [_ZZN3cub18CUB_300001_SM_10006detail6reduce18DeviceReduceKernelINS2_10policy_hubI11minmax_pairIiEy16minmax_binary_opIiEE10Policy1000EN6thrust24THRUST_300001_SM_1000_NS6detail15normal_iteratorINSC_10device_ptrIfEEEEyS8_S6_15minmax_unary_opIiEEEvT0_PT3_T1_NS0_13GridEvenShareISN_EET2_T4_E12temp_storage+40];
	ld.shared.u32 	%r556, [_ZZN3cub18CUB_300001_SM_10006detail6reduce18DeviceReduceKernelINS2_10policy_hubI11minmax_pairIiEy16minmax_binary_opIiEE10Policy1000EN6thrust24THRUST_300001_SM_1000_NS6detail15normal_iteratorINSC_10device_ptrIfEEEEyS8_S6_15minmax_unary_opIiEEEvT0_PT3_T1_NS0_13GridEvenShareISN_EET2_T4_E12temp_storage+44];
	min.s32 	%r557, %r555, %r553;
	max.s32 	%r558, %r554, %r556;
	selp.b32 	%r559, %r557, %r553, %p45;
	selp.b32 	%r560, %r558, %r554, %p45;
	setp.gt.s32 	%p46, %r4, 160;
	ld.shared.u32 	%r561, [_ZZN3cub18CUB_300001_SM_10006detail6reduce18DeviceReduceKernelINS2_10policy_hubI11minmax_pairIiEy16minmax_binary_opIiEE10Policy1000EN6thrust24THRUST_300001_SM_1000_NS6detail15normal_iteratorINSC_10device_ptrIfEEEEyS8_S6_15minmax_unary_opIiEEEvT0_PT3_T1_NS0_13GridEvenShareISN_EET2_T4_E12temp_storage+48];
	ld.shared.u32 	%r562, [_ZZN3cub18CUB_300001_SM_10006detail6reduce18DeviceReduceKernelINS2_10policy_hubI11minmax_pairIiEy16minmax_binary_opIiEE10Policy1000EN6thrust24THRUST_300001_SM_1000_NS6detail15normal_iteratorINSC_10device_ptrIfEEEEyS8_S6_15minmax_unary_opIiEEEvT0_PT3_T1_NS0_13GridEvenShareISN_EET2_T4_E12temp_storage+52];
	min.s32 	%r563, %r561, %r559;
	max.s32 	%r564, %r560, %r562;
	selp.b32 	%r565, %r563, %r559, %p46;
	selp.b32 	%r566, %r564, %r560, %p46;
	setp.gt.s32 	%p47, %r4, 192;
	ld.shared.u32 	%r567, [_ZZN3cub18CUB_300001_SM_10006detail6reduce18DeviceReduceKernelINS2_10policy_hubI11minmax_pairIiEy16minmax_binary_opIiEE10Policy1000EN6thrust24THRUST_300001_SM_1000_NS6detail15normal_iteratorINSC_10device_ptrIfEEEEyS8_S6_15minmax_unary_opIiEEEvT0_PT3_T1_NS0_13GridEvenShareISN_EET2_T4_E12temp_storage+56];
	ld.shared.u32 	%r568, [_ZZN3cub18CUB_300001_SM_10006detail6reduce18DeviceReduceKernelINS2_10policy_hubI11minmax_pairIiEy16minmax_binary_opIiEE10Policy1000EN6thrust24THRUST_300001_SM_1000_NS6detail15normal_iteratorINSC_10device_ptrIfEEEEyS8_S6_15minmax_unary_opIiEEEvT0_PT3_T1_NS0_13GridEvenShareISN_EET2_T4_E12temp_storage+60];
	min.s32 	%r569, %r567, %r565;
	max.s32 	%r570, %r566, %r568;
	selp.b32 	%r571, %r569, %r565, %p47;
	selp.b32 	%r572, %r570, %r566, %p47;
	setp.gt.s32 	%p48, %r4, 224;
	ld.shared.u32 	%r573, [_ZZN3cub18CUB_300001_SM_10006detail6reduce18DeviceReduceKernelINS2_10policy_hubI11minmax_pairIiEy16minmax_binary_opIiEE10Policy1000EN6thrust24THRUST_300001_SM_1000_NS6detail15normal_iteratorINSC_10device_ptrIfEEEEyS8_S6_15minmax_unary_opIiEEEvT0_PT3_T1_NS0_13GridEvenShareISN_EET2_T4_E12temp_storage+64];
	ld.shared.u32 	%r574, [_ZZN3cub18CUB_300001_SM_10006detail6reduce18DeviceReduceKernelINS2_10policy_hubI11minmax_pairIiEy16minmax_binary_opIiEE10Policy1000EN6thrust24THRUST_300001_SM_1000_NS6detail15normal_iteratorINSC_10device_ptrIfEEEEyS8_S6_15minmax_unary_opIiEEEvT0_PT3_T1_NS0_13GridEvenShareISN_EET2_T4_E12temp_storage+68];
	min.s32 	%r575, %r573, %r571;
	max.s32 	%r576, %r572, %r574;
	selp.b32 	%r723, %r575, %r571, %p48;
	selp.b32 	%r722, %r576, %r572, %p48;
	bra.uni 	$L__BB7_46;
$L__BB7_25:
	cvt.u32.u64 	%r130, %rd4;
	mov.u32 	%r65, %tid.x;
	add.s32 	%r131, %r65, %r130;
	mul.wide.u32 	%rd27, %r131, 4;
	add.s64 	%rd28, %rd2, %rd27;
	ld.global.f32 	%f1, [%rd28];
	cvt.rzi.s32.f32 	%r132, %f1;
	ld.global.f32 	%f2, [%rd28+1024];
	cvt.rzi.s32.f32 	%r133, %f2;
	ld.global.f32 	%f3, [%rd28+2048];
	cvt.rzi.s32.f32 	%r134, %f3;
	ld.global.f32 	%f4, [%rd28+3072];
	cvt.rzi.s32.f32 	%r135, %f4;
	ld.global.f32 	%f5, [%rd28+4096];
	cvt.rzi.s32.f32 	%r136, %f5;
	ld.global.f32 	%f6, [%rd28+5120];
	cvt.rzi.s32.f32 	%r137, %f6;
	ld.global.f32 	%f7, [%rd28+6144];
	cvt.rzi.s32.f32 	%r138, %f7;
	ld.global.f32 	%f8, [%rd28+7168];
	cvt.rzi.s32.f32 	%r139, %f8;
	min.s32 	%r140, %r133, %r132;
	max.s32 	%r141, %r132, %r133;
	min.s32 	%r142, %r134, %r140;
	max.s32 	%r143, %r141, %r134;
	min.s32 	%r144, %r135, %r142;
	max.s32 	%r145, %r143, %r135;
	min.s32 	%r146, %r136, %r144;
	max.s32 	%r147, %r145, %r136;
	min.s32 	%r148, %r137, %r146;
	max.s32 	%r149, %r147, %r137;
	min.s32 	%r150, %r138, %r148;
	max.s32 	%r151, %r149, %r138;
	min.s32 	%r720, %r139, %r150;
	max.s32 	%r721, %r151, %r139;
	setp.lt.u64 	%p2, %rd5, %rd3;
	@%p2 bra 	$L__BB7_42;
	cvt.u32.u64 	%r153, %rd3;
	cvt.u64.u32 	%rd10, %r65;
	add.s64 	%rd70, %rd4, %rd3;
	cvt.u32.u64 	%r68, %rd1;
	not.b32 	%r155, %r65;
	add.s32 	%r156, %r155, %r68;
	sub.s32 	%r157, %r156, %r153;
	sub.s32 	%r694, %r157, %r130;
	add.s64 	%rd29, %rd70, %rd10;
	shl.b64 	%rd30, %rd29, 2;
	add.s64 	%rd31, %rd30, %rd2;
	add.s64 	%rd69, %rd31, 8192;
	shl.b64 	%rd13, %rd3, 2;
	mov.b32 	%r695, 0;
	mov.u64 	%rd71, %rd4;
$L__BB7_27:
	add.s64 	%rd71, %rd71, %rd3;
	add.s64 	%rd32, %rd1, -2048;
	setp.gt.u64 	%p3, %rd71, %rd32;
	@%p3 bra 	$L__BB7_29;
	cvt.u32.u64 	%r158, %rd3;
	add.s64 	%rd33, %rd71, %rd10;
	shl.b64 	%rd34, %rd33, 2;
	add.s64 	%rd35, %rd2, %rd34;
	ld.global.f32 	%f9, [%rd35];
	cvt.rzi.s32.f32 	%r159, %f9;
	ld.global.f32 	%f10, [%rd35+1024];
	cvt.rzi.s32.f32 	%r160, %f10;
	ld.global.f32 	%f11, [%rd35+2048];
	cvt.rzi.s32.f32 	%r161, %f11;
	ld.global.f32 	%f12, [%rd35+3072];
	cvt.rzi.s32.f32 	%r162, %f12;
	ld.global.f32 	%f13, [%rd35+4096];
	cvt.rzi.s32.f32 	%r163, %f13;
	ld.global.f32 	%f14, [%rd35+5120];
	cvt.rzi.s32.f32 	%r164, %f14;
	ld.global.f32 	%f15, [%rd35+6144];
	cvt.rzi.s32.f32 	%r165, %f15;
	ld.global.f32 	%f16, [%rd35+7168];
	cvt.rzi.s32.f32 	%r166, %f16;
	min.s32 	%r167, %r159, %r720;
	max.s32 	%r168, %r721, %r159;
	min.s32 	%r169, %r160, %r167;
	max.s32 	%r170, %r168, %r160;
	min.s32 	%r171, %r161, %r169;
	max.s32 	%r172, %r170, %r161;
	min.s32 	%r173, %r162, %r171;
	max.s32 	%r174, %r172, %r162;
	min.s32 	%r175, %r163, %r173;
	max.s32 	%r176, %r174, %r163;
	min.s32 	%r177, %r164, %r175;
	max.s32 	%r178, %r176, %r164;
	min.s32 	%r179, %r165, %r177;
	max.s32 	%r180, %r178, %r165;
	min.s32 	%r720, %r166, %r179;
	max.s32 	%r721, %r180, %r166;
	sub.s64 	%rd36, %rd1, %rd71;
	setp.lt.u64 	%p4, %rd36, %rd3;
	add.s32 	%r695, %r695, 1;
	add.s64 	%rd70, %rd70, %rd3;
	sub.s32 	%r694, %r694, %r158;
	add.s64 	%rd69, %rd69, %rd13;
	@%p4 bra 	$L__BB7_42;
	bra.uni 	$L__BB7_27;
$L__BB7_29:
	setp.le.u64 	%p5, %rd1, %rd71;
	cvt.u32.u64 	%r181, %rd71;
	cvt.u32.u64 	%r182, %rd1;
	sub.s32 	%r183, %r182, %r181;
	setp.ge.s32 	%p6, %r65, %r183;
	or.pred  	%p7, %p5, %p6;
	@%p7 bra 	$L__BB7_42;
	cvt.u32.u64 	%r186, %rd3;
	cvt.u32.u64 	%r187, %rd4;
	not.b32 	%r188, %r65;
	add.s32 	%r189, %r188, %r68;
	add.s32 	%r190, %r186, %r187;
	sub.s32 	%r191, %r189, %r190;
	mul.lo.s32 	%r192, %r1, %r695;
	shl.b32 	%r193, %r192, 11;
	sub.s32 	%r194, %r191, %r193;
	shr.u32 	%r195, %r194, 8;
	add.s32 	%r78, %r195, 1;
	and.b32  	%r79, %r78, 15;
	setp.lt.u32 	%p8, %r194, 3840;
	mov.u32 	%r704, %r65;
	@%p8 bra 	$L__BB7_33;
	shr.u32 	%r196, %r694, 8;
	add.s32 	%r197, %r196, 1;
	and.b32  	%r198, %r197, 33554416;
	neg.s32 	%r698, %r198;
	mov.u32 	%r704, %r65;
$L__BB7_32:
	.pragma "nounroll";
	ld.global.f32 	%f17, [%rd69+-8192];
	cvt.rzi.s32.f32 	%r199, %f17;
	min.s32 	%r200, %r199, %r720;
	max.s32 	%r201, %r721, %r199;
	ld.global.f32 	%f18, [%rd69+-7168];
	cvt.rzi.s32.f32 	%r202, %f18;
	min.s32 	%r203, %r202, %r200;
	max.s32 	%r204, %r201, %r202;
	ld.global.f32 	%f19, [%rd69+-6144];
	cvt.rzi.s32.f32 	%r205, %f19;
	min.s32 	%r206, %r205, %r203;
	max.s32 	%r207, %r204, %r205;
	ld.global.f32 	%f20, [%rd69+-5120];
	cvt.rzi.s32.f32 	%r208, %f20;
	min.s32 	%r209, %r208, %r206;
	max.s32 	%r210, %r207, %r208;
	ld.global.f32 	%f21, [%rd69+-4096];
	cvt.rzi.s32.f32 	%r211, %f21;
	min.s32 	%r212, %r211, %r209;
	max.s32 	%r213, %r210, %r211;
	ld.global.f32 	%f22, [%rd69+-3072];
	cvt.rzi.s32.f32 	%r214, %f22;
	min.s32 	%r215, %r214, %r212;
	max.s32 	%r216, %r213, %r214;
	ld.global.f32 	%f23, [%rd69+-2048];
	cvt.rzi.s32.f32 	%r217, %f23;
	min.s32 	%r218, %r217, %r215;
	max.s32 	%r219, %r216, %r217;
	ld.global.f32 	%f24, [%rd69+-1024];
	cvt.rzi.s32.f32 	%r220, %f24;
	min.s32 	%r221, %r220, %r218;
	max.s32 	%r222, %r219, %r220;
	ld.global.f32 	%f25, [%rd69];
	cvt.rzi.s32.f32 	%r223, %f25;
	min.s32 	%r224, %r223, %r221;
	max.s32 	%r225, %r222, %r223;
	ld.global.f32 	%f26, [%rd69+1024];
	cvt.rzi.s32.f32 	%r226, %f26;
	min.s32 	%r227, %r226, %r224;
	max.s32 	%r228, %r225, %r226;
	ld.global.f32 	%f27, [%rd69+2048];
	cvt.rzi.s32.f32 	%r229, %f27;
	min.s32 	%r230, %r229, %r227;
	max.s32 	%r231, %r228, %r229;
	ld.global.f32 	%f28, [%rd69+3072];
	cvt.rzi.s32.f32 	%r232, %f28;
	min.s32 	%r233, %r232, %r230;
	max.s32 	%r234, %r231, %r232;
	ld.global.f32 	%f29, [%rd69+4096];
	cvt.rzi.s32.f32 	%r235, %f29;
	min.s32 	%r236, %r235, %r233;
	max.s32 	%r237, %r234, %r235;
	ld.global.f32 	%f30, [%rd69+5120];
	cvt.rzi.s32.f32 	%r238, %f30;
	min.s32 	%r239, %r238, %r236;
	max.s32 	%r240, %r237, %r238;
	ld.global.f32 	%f31, [%rd69+6144];
	cvt.rzi.s32.f32 	%r241, %f31;
	min.s32 	%r242, %r241, %r239;
	max.s32 	%r243, %r240, %r241;
	ld.global.f32 	%f32, [%rd69+7168];
	cvt.rzi.s32.f32 	%r244, %f32;
	min.s32 	%r720, %r244, %r242;
	max.s32 	%r721, %r243, %r244;
	add.s32 	%r704, %r704, 4096;
	add.s32 	%r698, %r698, 16;
	add.s64 	%rd69, %rd69, 16384;
	setp.ne.s32 	%p9, %r698, 0;
	@%p9 bra 	$L__BB7_32;
$L__BB7_33:
	setp.eq.s32 	%p10, %r79, 0;
	@%p10 bra 	$L__BB7_42;
	and.b32  	%r94, %r78, 7;
	setp.lt.u32 	%p11, %r79, 8;
	@%p11 bra 	$L__BB7_36;
	cvt.u64.u32 	%rd37, %r704;
	add.s64 	%rd38, %rd71, %rd37;
	shl.b64 	%rd39, %rd38, 2;
	add.s64 	%rd40, %rd2, %rd39;
	ld.global.f32 	%f33, [%rd40];
	cvt.rzi.s32.f32 	%r246, %f33;
	min.s32 	%r247, %r246, %r720;
	max.s32 	%r248, %r721, %r246;
	ld.global.f32 	%f34, [%rd40+1024];
	cvt.rzi.s32.f32 	%r249, %f34;
	min.s32 	%r250, %r249, %r247;
	max.s32 	%r251, %r248, %r249;
	ld.global.f32 	%f35, [%rd40+2048];
	cvt.rzi.s32.f32 	%r252, %f35;
	min.s32 	%r253, %r252, %r250;
	max.s32 	%r254, %r251, %r252;
	ld.global.f32 	%f36, [%rd40+3072];
	cvt.rzi.s32.f32 	%r255, %f36;
	min.s32 	%r256, %r255, %r253;
	max.s32 	%r257, %r254, %r255;
	ld.global.f32 	%f37, [%rd40+4096];
	cvt.rzi.s32.f32 	%r258, %f37;
	min.s32 	%r259, %r258, %r256;
	max.s32 	%r260, %r257, %r258;
	ld.global.f32 	%f38, [%rd40+5120];
	cvt.rzi.s32.f32 	%r261, %f38;
	min.s32 	%r262, %r261, %r259;
	max.s32 	%r263, %r260, %r261;
	ld.global.f32 	%f39, [%rd40+6144];
	cvt.rzi.s32.f32 	%r264, %f39;
	min.s32 	%r265, %r264, %r262;
	max.s32 	%r266, %r263, %r264;
	ld.global.f32 	%f40, [%rd40+7168];
	cvt.rzi.s32.f32 	%r267, %f40;
	min.s32 	%r720, %r267, %r265;
	max.s32 	%r721, %r266, %r267;
	add.s32 	%r704, %r704, 2048;
$L__BB7_36:
	setp.eq.s32 	%p12, %r94, 0;
	@%p12 bra 	$L__BB7_42;
	setp.lt.u32 	%p13, %r94, 4;
	@%p13 bra 	$L__BB7_39;
	cvt.u64.u32 	%rd41, %r704;
	add.s64 	%rd42, %rd71, %rd41;
	shl.b64 	%rd43, %rd42, 2;
	add.s64 	%rd44, %rd2, %rd43;
	ld.global.f32 	%f41, [%rd44];
	cvt.rzi.s32.f32 	%r269, %f41;
	min.s32 	%r270, %r269, %r720;
	max.s32 	%r271, %r721, %r269;
	ld.global.f32 	%f42, [%rd44+1024];
	cvt.rzi.s32.f32 	%r272, %f42;
	min.s32 	%r273, %r272, %r270;
	max.s32 	%r274, %r271, %r272;
	ld.global.f32 	%f43, [%rd44+2048];
	cvt.rzi.s32.f32 	%r275, %f43;
	min.s32 	%r276, %r275, %r273;
	max.s32 	%r277, %r274, %r275;
	ld.global.f32 	%f44, [%rd44+3072];
	cvt.rzi.s32.f32 	%r278, %f44;
	min.s32 	%r720, %r278, %r276;
	max.s32 	%r721, %r277, %r278;
	add.s32 	%r704, %r704, 1024;
$L__BB7_39:
	and.b32  	%r279, %r78, 3;
	setp.eq.s32 	%p14, %r279, 0;
	@%p14 bra 	$L__BB7_42;
	cvt.u64.u32 	%rd45, %r704;
	add.s64 	%rd46, %rd45, %rd70;
	shl.b64 	%rd47, %rd46, 2;
	add.s64 	%rd73, %rd2, %rd47;
	cvt.u16.u32 	%rs1, %r694;
	shr.u16 	%rs2, %rs1, 8;
	add.s16 	%rs3, %rs2, 1;
	cvt.u32.u16 	%r280, %rs3;
	and.b32  	%r281, %r280, 3;
	neg.s32 	%r717, %r281;
$L__BB7_41:
	.pragma "nounroll";
	ld.global.f32 	%f45, [%rd73];
	cvt.rzi.s32.f32 	%r282, %f45;
	min.s32 	%r720, %r282, %r720;
	max.s32 	%r721, %r721, %r282;
	add.s64 	%rd73, %rd73, 1024;
	add.s32 	%r717, %r717, 1;
	setp.ne.s32 	%p15, %r717, 0;
	@%p15 bra 	$L__BB7_41;
$L__BB7_42:
	// begin inline asm
	mov.u32 %r283, %laneid;
	// end inline asm
	mov.b32 	%r291, 1;
	mov.b32 	%r332, 31;
	mov.b32 	%r333, -1;
	// begin inline asm
	shfl.sync.down.b32 %r284, %r720, %r291, %r332, %r333;
	// end inline asm
	// begin inline asm
	shfl.sync.down.b32 %r289, %r721, %r291, %r332, %r333;
	// end inline asm
	setp.gt.s32 	%p16, %r283, 30;
	min.s32 	%r334, %r284, %r720;
	max.s32 	%r335, %r721, %r289;
	selp.b32 	%r295, %r720, %r334, %p16;
	selp.b32 	%r300, %r721, %r335, %p16;
	mov.b32 	%r301, 2;
	// begin inline asm
	shfl.sync.down.b32 %r294, %r295, %r301, %r332, %r333;
	// end inline asm
	// begin inline asm
	shfl.sync.down.b32 %r299, %r300, %r301, %r332, %r333;
	// end inline asm
	setp.gt.s32 	%p17, %r283, 29;
	min.s32 	%r336, %r294, %r295;
	max.s32 	%r337, %r300, %r299;
	selp.b32 	%r305, %r295, %r336, %p17;
	selp.b32 	%r310, %r300, %r337, %p17;
	mov.b32 	%r311, 4;
	// begin inline asm
	shfl.sync.down.b32 %r304, %r305, %r311, %r332, %r333;
	// end inline asm
	// begin inline asm
	shfl.sync.down.b32 %r309, %r310, %r311, %r332, %r333;
	// end inline asm
	setp.gt.s32 	%p18, %r283, 27;
	min.s32 	%r338, %r304, %r305;
	max.s32 	%r339, %r310, %r309;
	selp.b32 	%r315, %r305, %r338, %p18;
	selp.b32 	%r320, %r310, %r339, %p18;
	mov.b32 	%r321, 8;
	// begin inline asm
	shfl.sync.down.b32 %r314, %r315, %r321, %r332, %r333;
	// end inline asm
	// begin inline asm
	shfl.sync.down.b32 %r319, %r320, %r321, %r332, %r333;
	// end inline asm
	setp.gt.s32 	%p19, %r283, 23;
	min.s32 	%r340, %r314, %r315;
	max.s32 	%r341, %r320, %r319;
	selp.b32 	%r325, %r315, %r340, %p19;
	selp.b32 	%r330, %r320, %r341, %p19;
	mov.b32 	%r331, 16;
	// begin inline asm
	shfl.sync.down.b32 %r324, %r325, %r331, %r332, %r333;
	// end inline asm
	// begin inline asm
	shfl.sync.down.b32 %r329, %r330, %r331, %r332, %r333;
	// end inline asm
	setp.gt.s32 	%p20, %r283, 15;
	min.s32 	%r120, %r324, %r325;
	max.s32 	%r121, %r330, %r329;
	selp.b32 	%r723, %r325, %r120, %p20;
	selp.b32 	%r722, %r330, %r121, %p20;
	setp.ne.s32 	%p21, %r283, 0;
	@%p21 bra 	$L__BB7_44;
	shr.u32 	%r342, %r65, 2;
	and.b32  	%r343, %r342, 248;
	mov.u32 	%r344, _ZZN3cub18CUB_300001_SM_10006detail6reduce18DeviceReduceKernelINS2_10policy_hubI11minmax_pairIiEy16minmax_binary_opIiEE10Policy1000EN6thrust24THRUST_300001_SM_1000_NS6detail15normal_iteratorINSC_10device_ptrIfEEEEyS8_S6_15minmax_unary_opIiEEEvT0_PT3_T1_NS0_13GridEvenShareISN_EET2_T4_E12temp_storage;
	add.s32 	%r345, %r344, %r343;
	st.shared.u32 	[%r345+8], %r120;
	st.shared.u32 	[%r345+12], %r121;
$L__BB7_44:
	bar.sync 	0;
	setp.ne.s32 	%p22, %r65, 0;
	@%p22 bra 	$L__BB7_46;
	ld.shared.u32 	%r346, [_ZZN3cub18CUB_300001_SM_10006detail6reduce18DeviceReduceKernelINS2_10policy_hubI11minmax_pairIiEy16minmax_binary_opIiEE10Policy1000EN6thrust24THRUST_300001_SM_1000_NS6detail15normal_iteratorINSC_10device_ptrIfEEEEyS8_S6_15minmax_unary_opIiEEEvT0_PT3_T1_NS0_13GridEvenShareISN_EET2_T4_E12temp_storage+16];
	ld.shared.u32 	%r347, [_ZZN3cub18CUB_300001_SM_10006detail6reduce18DeviceReduceKernelINS2_10policy_hubI11minmax_pairIiEy16minmax_binary_opIiEE10Policy1000EN6thrust24THRUST_300001_SM_1000_NS6detail15normal_iteratorINSC_10device_ptrIfEEEEyS8_S6_15minmax_unary_opIiEEEvT0_PT3_T1_NS0_13GridEvenShareISN_EET2_T4_E12temp_storage+20];
	min.s32 	%r348, %r346, %r723;
	max.s32 	%r349, %r722, %r347;
	ld.shared.u32 	%r350, [_ZZN3cub18CUB_300001_SM_10006detail6reduce18DeviceReduceKernelINS2_10policy_hubI11minmax_pairIiEy16minmax_binary_opIiEE10Policy1000EN6thrust24THRUST_300001_SM_1000_NS6detail15normal_iteratorINSC_10device_ptrIfEEEEyS8_S6_15minmax_unary_opIiEEEvT0_PT3_T1_NS0_13GridEvenShareISN_EET2_T4_E12temp_storage+24];
	ld.shared.u32 	%r351, [_ZZN3cub18CUB_300001_SM_10006detail6reduce18DeviceReduceKernelINS2_10policy_hubI11minmax_pairIiEy16minmax_binary_opIiEE10Policy1000EN6thrust24THRUST_300001_SM_1000_NS6detail15normal_iteratorINSC_10device_ptrIfEEEEyS8_S6_15minmax_unary_opIiEEEvT0_PT3_T1_NS0_13GridEvenShareISN_EET2_T4_E12temp_storage+28];
	min.s32 	%r352, %r350, %r348;
	max.s32 	%r353, %r349, %r351;
	ld.shared.u32 	%r354, [_ZZN3cub18CUB_300001_SM_10006detail6reduce18DeviceReduceKernelINS2_10policy_hubI11minmax_pairIiEy16minmax_binary_opIiEE10Policy1000EN6thrust24THRUST_300001_SM_1000_NS6detail15normal_iteratorINSC_10device_ptrIfEEEEyS8_S6_15minmax_unary_opIiEEEvT0_PT3_T1_NS0_13GridEvenShareISN_EET2_T4_E12temp_storage+32];
	ld.shared.u32 	%r355, [_ZZN3cub18CUB_300001_SM_10006detail6reduce18DeviceReduceKernelINS2_10policy_hubI11minmax_pairIiEy16minmax_binary_opIiEE10Policy1000EN6thrust24THRUST_300001_SM_1000_NS6detail15normal_iteratorINSC_10device_ptrIfEEEEyS8_S6_15minmax_unary_opIiEEEvT0_PT3_T1_NS0_13GridEvenShareISN_EET2_T4_E12temp_storage+36];
	min.s32 	%r356, %r354, %r352;
	max.s32 	%r357, %r353, %r355;
	ld.shared.u32 	%r358, [_ZZN3cub18CUB_300001_SM_10006detail6reduce18DeviceReduceKernelINS2_10policy_hubI11minmax_pairIiEy16minmax_binary_opIiEE10Policy1000EN6thrust24THRUST_300001_SM_1000_NS6detail15normal_iteratorINSC_10device_ptrIfEEEEyS8_S6_15minmax_unary_opIiEEEvT0_PT3_T1_NS0_13GridEvenShareISN_EET2_T4_E12temp_storage+40];
	ld.shared.u32 	%r359, [_ZZN3cub18CUB_300001_SM_10006detail6reduce18DeviceReduceKernelINS2_10policy_hubI11minmax_pairIiEy16minmax_binary_opIiEE10Policy1000EN6thrust24THRUST_300001_SM_1000_NS6detail15normal_iteratorINSC_10device_ptrIfEEEEyS8_S6_15minmax_unary_opIiEEEvT0_PT3_T1_NS0_13GridEvenShareISN_EET2_T4_E12temp_storage+44];
	min.s32 	%r360, %r358, %r356;
	max.s32 	%r361, %r357, %r359;
	ld.shared.u32 	%r362, [_ZZN3cub18CUB_300001_SM_10006detail6reduce18DeviceReduceKernelINS2_10policy_hubI11minmax_pairIiEy16minmax_binary_opIiEE10Policy1000EN6thrust24THRUST_300001_SM_1000_NS6detail15normal_iteratorINSC_10device_ptrIfEEEEyS8_S6_15minmax_unary_opIiEEEvT0_PT3_T1_NS0_13GridEvenShareISN_EET2_T4_E12temp_storage+48];
	ld.shared.u32 	%r363, [_ZZN3cub18CUB_300001_SM_10006detail6reduce18DeviceReduceKernelINS2_10policy_hubI11minmax_pairIiEy16minmax_binary_opIiEE10Policy1000EN6thrust24THRUST_300001_SM_1000_NS6detail15normal_iteratorINSC_10device_ptrIfEEEEyS8_S6_15minmax_unary_opIiEEEvT0_PT3_T1_NS0_13GridEvenShareISN_EET2_T4_E12temp_storage+52];
	min.s32 	%r364, %r362, %r360;
	max.s32 	%r365, %r361, %r363;
	ld.shared.u32 	%r366, [_ZZN3cub18CUB_300001_SM_10006detail6reduce18DeviceReduceKernelINS2_10policy_hubI11minmax_pairIiEy16minmax_binary_opIiEE10Policy1000EN6thrust24THRUST_300001_SM_1000_NS6detail15normal_iteratorINSC_10device_ptrIfEEEEyS8_S6_15minmax_unary_opIiEEEvT0_PT3_T1_NS0_13GridEvenShareISN_EET2_T4_E12temp_storage+56];
	ld.shared.u32 	%r367, [_ZZN3cub18CUB_300001_SM_10006detail6reduce18DeviceReduceKernelINS2_10policy_hubI11minmax_pairIiEy16minmax_binary_opIiEE10Policy1000EN6thrust24THRUST_300001_SM_1000_NS6detail15normal_iteratorINSC_10device_ptrIfEEEEyS8_S6_15minmax_unary_opIiEEEvT0_PT3_T1_NS0_13GridEvenShareISN_EET2_T4_E12temp_storage+60];
	min.s32 	%r368, %r366, %r364;
	max.s32 	%r369, %r365, %r367;
	ld.shared.u32 	%r370, [_ZZN3cub18CUB_300001_SM_10006detail6reduce18DeviceReduceKernelINS2_10policy_hubI11minmax_pairIiEy16minmax_binary_opIiEE10Policy1000EN6thrust24THRUST_300001_SM_1000_NS6detail15normal_iteratorINSC_10device_ptrIfEEEEyS8_S6_15minmax_unary_opIiEEEvT0_PT3_T1_NS0_13GridEvenShareISN_EET2_T4_E12temp_storage+64];
	ld.shared.u32 	%r371, [_ZZN3cub18CUB_300001_SM_10006detail6reduce18DeviceReduceKernelINS2_10policy_hubI11minmax_pairIiEy16minmax_binary_opIiEE10Policy1000EN6thrust24THRUST_300001_SM_1000_NS6detail15normal_iteratorINSC_10device_ptrIfEEEEyS8_S6_15minmax_unary_opIiEEEvT0_PT3_T1_NS0_13GridEvenShareISN_EET2_T4_E12temp_storage+68];
	min.s32 	%r723, %r370, %r368;
	max.s32 	%r722, %r369, %r371;
$L__BB7_46:
	mov.u32 	%r666, %tid.x;
	setp.ne.s32 	%p56, %r666, 0;
	@%p56 bra 	$L__BB7_48;
	cvta.to.global.u64 	%rd65, %rd25;
	mul.wide.u32 	%rd66, %r2, 8;
	add.s64 	%rd67, %rd65, %rd66;
	st.global.u32 	[%rd67], %r723;
	st.global.u32 	[%rd67+4], %r722;
$L__BB7_48:
	ret;

}
	// .globl	_ZN3cub18CUB_300001_SM_10006detail6reduce28DeviceReduceSingleTileKernelINS2_10policy_hubI11minmax_pairIiEy16minmax_binary_opIiEE10Policy1000EPS6_SB_iS8_S6_S6_N4cuda3std3__410__identityEEEvT0_T1_T2_T3_T4_T6_
.visible .entry _ZN3cub18CUB_300001_SM_10006detail6reduce28DeviceReduceSingleTileKernelINS2_10policy_hubI11minmax_pairIiEy16minmax_binary_opIiEE10Policy1000EPS6_SB_iS8_S6_S6_N4cuda3std3__410__identityEEEvT0_T1_T2_T3_T4_T6_(
	.param .u64 .ptr .align 1 _ZN3cub18CUB_300001_SM_10006detail6reduce28DeviceReduceSingleTileKernelINS2_10policy_hubI11minmax_pairIiEy16minmax_binary_opIiEE10Policy1000EPS6_SB_iS8_S6_S6_N4cuda3std3__410__identityEEEvT0_T1_T2_T3_T4_T6__param_0,
	.param .u64 .ptr .align 1 _ZN3cub18CUB_300001_SM_10006detail6reduce28DeviceReduceSingleTileKernelINS2_10policy_hubI11minmax_pairIiEy16minmax_binary_opIiEE10Policy1000EPS6_SB_iS8_S6_S6_N4cuda3std3__410__identityEEEvT0_T1_T2_T3_T4_T6__param_1,
	.param .u32 _ZN3cub18CUB_300001_SM_10006detail6reduce28DeviceReduceSingleTileKernelINS2_10policy_hubI11minmax_pairIiEy16minmax_binary_opIiEE10Policy1000EPS6_SB_iS8_S6_S6_N4cuda3std3__410__identityEEEvT0_T1_T2_T3_T4_T6__param_2,
	.param .align 1 .b8 _ZN3cub18CUB_300001_SM_10006detail6reduce28DeviceReduceSingleTileKernelINS2_10policy_hubI11minmax_pairIiEy16minmax_binary_opIiEE10Policy1000EPS6_SB_iS8_S6_S6_N4cuda3std3__410__identityEEEvT0_T1_T2_T3_T4_T6__param_3[1],
	.param .align 4 .b8 _ZN3cub18CUB_300001_SM_10006detail6reduce28DeviceReduceSingleTileKernelINS2_10policy_hubI11minmax_pairIiEy16minmax_binary_opIiEE10Policy1000EPS6_SB_iS8_S6_S6_N4cuda3std3__410__identityEEEvT0_T1_T2_T3_T4_T6__param_4[8],
	.param .align 1 .b8 _ZN3cub18CUB_300001_SM_10006detail6reduce28DeviceReduceSingleTileKernelINS2_10policy_hubI11minmax_pairIiEy16minmax_binary_opIiEE10Policy1000EPS6_SB_iS8_S6_S6_N4cuda3std3__410__identityEEEvT0_T1_T2_T3_T4_T6__param_5[1]
)
.maxntid 256
.minnctapersm 1
{
	.reg .pred 	%p<50>;
	.reg .b32 	%r<540>;
	.reg .b64 	%rd<79>;
	// demoted variable
	.shared .align 4 .b8 _ZZN3cub18CUB_300001_SM_10006detail6reduce28DeviceReduceSingleTileKernelINS2_10policy_hubI11minmax_pairIiEy16minmax_binary_opIiEE10Policy1000EPS6_SB_iS8_S6_S6_N4cuda3std3__410__identityEEEvT0_T1_T2_T3_T4_T6_E12temp_storage[80];
	ld.param.u32 	%r94, [_ZN3cub18CUB_300001_SM_10006detail6reduce28DeviceReduceSingleTileKernelINS2_10policy_hubI11minmax_pairIiEy16minmax_binary_opIiEE10Policy1000EPS6_SB_iS8_S6_S6_N4cuda3std3__410__identityEEEvT0_T1_T2_T3_T4_T6__param_4+4];
	ld.param.u32 	%r93, [_ZN3cub18CUB_300001_SM_10006detail6reduce28DeviceReduceSingleTileKernelINS2_10policy_hubI11minmax_pairIiEy16minmax_binary_opIiEE10Policy1000EPS6_SB_iS8_S6_S6_N4cuda3std3__410__identityEEEvT0_T1_T2_T3_T4_T6__param_4];
	ld.param.u64 	%rd9, [_ZN3cub18CUB_300001_SM_10006detail6reduce28DeviceReduceSingleTileKernelINS2_10policy_hubI11minmax_pairIiEy16minmax_binary_opIiEE10Policy1000EPS6_SB_iS8_S6_S6_N4cuda3std3__410__identityEEEvT0_T1_T2_T3_T4_T6__param_0];
	ld.param.u64 	%rd10, [_ZN3cub18CUB_300001_SM_10006detail6reduce28DeviceReduceSingleTileKernelINS2_10policy_hubI11minmax_pairIiEy16minmax_binary_opIiEE10Policy1000EPS6_SB_iS8_S6_S6_N4cuda3std3__410__identityEEEvT0_T1_T2_T3_T4_T6__param_1];
	ld.param.u32 	%r92, [_ZN3cub18CUB_300001_SM_10006detail6reduce28DeviceReduceSingleTileKernelINS2_10policy_hubI11minmax_pairIiEy16minmax_binary_opIiEE10Policy1000EPS6_SB_iS8_S6_S6_N4cuda3std3__410__identityEEEvT0_T1_T2_T3_T4_T6__param_2];
	cvta.to.global.u64 	%rd1, %rd10;
	setp.ne.s32 	%p1, %r92, 0;
	@%p1 bra 	$L__BB8_3;
	mov.u32 	%r498, %tid.x;
	setp.ne.s32 	%p49, %r498, 0;
	@%p49 bra 	$L__BB8_39;
	st.global.u32 	[%rd1], %r93;
	st.global.u32 	[%rd1+4], %r94;
	bra.uni 	$L__BB8_39;
$L__BB8_3:
	setp.gt.s32 	%p2, %r92, 2047;
	@%p2 bra 	$L__BB8_21;
	mov.u32 	%r1, %tid.x;
	setp.ge.s32 	%p19, %r1, %r92;
	mov.b32 	%r514, 0;
	mov.u32 	%r515, %r514;
	mov.u32 	%r506, %r1;
	@%p19 bra 	$L__BB8_6;
	mul.wide.u32 	%rd64, %r1, 8;
	add.s64 	%rd62, %rd9, %rd64;
	// begin inline asm
	ld.global.nc.u32 %r514, [%rd62];
	// end inline asm
	add.s64 	%rd63, %rd62, 4;
	// begin inline asm
	ld.global.nc.u32 %r515, [%rd63];
	// end inline asm
	add.s32 	%r506, %r1, 256;
$L__BB8_6:
	setp.ge.s32 	%p20, %r506, %r92;
	@%p20 bra 	$L__BB8_12;
	not.b32 	%r272, %r506;
	add.s32 	%r8, %r92, %r272;
	and.b32  	%r273, %r8, 768;
	setp.eq.s32 	%p21, %r273, 768;
	@%p21 bra 	$L__BB8_10;
	mul.wide.u32 	%rd65, %r506, 8;
	add.s64 	%rd77, %rd9, %rd65;
	shr.u32 	%r274, %r8, 8;
	add.s32 	%r275, %r274, 1;
	and.b32  	%r276, %r275, 3;
	neg.s32 	%r502, %r276;
$L__BB8_9:
	.pragma "nounroll";
	// begin inline asm
	ld.global.nc.u32 %r277, [%rd77];
	// end inline asm
	add.s64 	%rd67, %rd77, 4;
	// begin inline asm
	ld.global.nc.u32 %r278, [%rd67];
	// end inline asm
	min.s32 	%r514, %r277, %r514;
	max.s32 	%r515, %r515, %r278;
	add.s32 	%r506, %r506, 256;
	add.s64 	%rd77, %rd77, 2048;
	add.s32 	%r502, %r502, 1;
	setp.ne.s32 	%p22, %r502, 0;
	@%p22 bra 	$L__BB8_9;
$L__BB8_10:
	setp.lt.u32 	%p23, %r8, 768;
	@%p23 bra 	$L__BB8_12;
$L__BB8_11:
	mul.wide.s32 	%rd76, %r506, 8;
	add.s64 	%rd68, %rd9, %rd76;
	// begin inline asm
	ld.global.nc.u32 %r279, [%rd68];
	// end inline asm
	add.s64 	%rd69, %rd68, 4;
	// begin inline asm
	ld.global.nc.u32 %r280, [%rd69];
	// end inline asm
	min.s32 	%r287, %r279, %r514;
	max.s32 	%r288, %r515, %r280;
	add.s64 	%rd70, %rd68, 2048;
	// begin inline asm
	ld.global.nc.u32 %r281, [%rd70];
	// end inline asm
	add.s64 	%rd71, %rd68, 2052;
	// begin inline asm
	ld.global.nc.u32 %r282, [%rd71];
	// end inline asm
	min.s32 	%r289, %r281, %r287;
	max.s32 	%r290, %r288, %r282;
	add.s64 	%rd72, %rd68, 4096;
	// begin inline asm
	ld.global.nc.u32 %r283, [%rd72];
	// end inline asm
	add.s64 	%rd73, %rd68, 4100;
	// begin inline asm
	ld.global.nc.u32 %r284, [%rd73];
	// end inline asm
	min.s32 	%r291, %r283, %r289;
	max.s32 	%r292, %r290, %r284;
	add.s64 	%rd74, %rd68, 6144;
	// begin inline asm
	ld.global.nc.u32 %r285, [%rd74];
	// end inline asm
	add.s64 	%rd75, %rd68, 6148;
	// begin inline asm
	ld.global.nc.u32 %r286, [%rd75];
	// end inline asm
	min.s32 	%r514, %r285, %r291;
	max.s32 	%r515, %r292, %r286;
	add.s32 	%r506, %r506, 1024;
	setp.lt.s32 	%p24, %r506, %r92;
	@%p24 bra 	$L__BB8_11;
$L__BB8_12:
	setp.lt.s32 	%p25, %r92, 256;
	@%p25 bra 	$L__BB8_17;
	// begin inline asm
	mov.u32 %r406, %laneid;
	// end inline asm
	mov.b32 	%r414, 1;
	mov.b32 	%r455, 31;
	mov.b32 	%r456, -1;
	// begin inline asm
	shfl.sync.down.b32 %r407, %r514, %r414, %r455, %r456;
	// end inline asm
	// begin inline asm
	shfl.sync.down.b32 %r412, %r515, %r414, %r455, %r456;
	// end inline asm
	setp.gt.s32 	%p41, %r406, 30;
	min.s32 	%r457, %r407, %r514;
	max.s32 	%r458, %r515, %r412;
	selp.b32 	%r423, %r515, %r458, %p41;
	selp.b32 	%r418, %r514, %r457, %p41;
	mov.b32 	%r424, 2;
	// begin inline asm
	shfl.sync.down.b32 %r417, %r418, %r424, %r455, %r456;
	// end inline asm
	// begin inline asm
	shfl.sync.down.b32 %r422, %r423, %r424, %r455, %r456;
	// end inline asm
	setp.gt.s32 	%p42, %r406, 29;
	min.s32 	%r459, %r417, %r418;
	max.s32 	%r460, %r423, %r422;
	selp.b32 	%r433, %r423, %r460, %p42;
	selp.b32 	%r428, %r418, %r459, %p42;
	mov.b32 	%r434, 4;
	// begin inline asm
	shfl.sync.down.b32 %r427, %r428, %r434, %r455, %r456;
	// end inline asm
	// begin inline asm
	shfl.sync.down.b32 %r432, %r433, %r434, %r455, %r456;
	// end inline asm
	setp.gt.s32 	%p43, %r406, 27;
	min.s32 	%r461, %r427, %r428;
	max.s32 	%r462, %r433, %r432;
	selp.b32 	%r438, %r428, %r461, %p43;
	selp.b32 	%r443, %r433, %r462, %p43;
	mov.b32 	%r444, 8;
	// begin inline asm
	shfl.sync.down.b32 %r437, %r438, %r444, %r455, %r456;
	// end inline asm
	// begin inline asm
	shfl.sync.down.b32 %r442, %r443, %r444, %r455, %r456;
	// end inline asm
	setp.gt.s32 	%p44, %r406, 23;
	min.s32 	%r463, %r437, %r438;
	max.s32 	%r464, %r443, %r442;
	selp.b32 	%r448, %r438, %r463, %p44;
	selp.b32 	%r453, %r443, %r464, %p44;
	mov.b32 	%r454, 16;
	// begin inline asm
	shfl.sync.down.b32 %r447, %r448, %r454, %r455, %r456;
	// end inline asm
	// begin inline asm
	shfl.sync.down.b32 %r452, %r453, %r454, %r455, %r456;
	// end inline asm
	setp.gt.s32 	%p45, %r406, 15;
	min.s32 	%r31, %r447, %r448;
	max.s32 	%r32, %r453, %r452;
	selp.b32 	%r539, %r448, %r31, %p45;
	selp.b32 	%r538, %r453, %r32, %p45;
	setp.ne.s32 	%p46, %r406, 0;
	@%p46 bra 	$L__BB8_15;
	shr.u32 	%r465, %r1, 2;
	and.b32  	%r466, %r465, 248;
	mov.u32 	%r467, _ZZN3cub18CUB_300001_SM_10006detail6reduce28DeviceReduceSingleTileKernelINS2_10policy_hubI11minmax_pairIiEy16minmax_binary_opIiEE10Policy1000EPS6_SB_iS8_S6_S6_N4cuda3std3__410__identityEEEvT0_T1_T2_T3_T4_T6_E12temp_storage;
	add.s32 	%r468, %r467, %r466;
	st.shared.u32 	[%r468+8], %r31;
	st.shared.u32 	[%r468+12], %r32;
$L__BB8_15:
	bar.sync 	0;
	setp.ne.s32 	%p47, %r1, 0;
	@%p47 bra 	$L__BB8_37;
	ld.shared.u32 	%r469, [_ZZN3cub18CUB_300001_SM_10006detail6reduce28DeviceReduceSingleTileKernelINS2_10policy_hubI11minmax_pairIiEy16minmax_binary_opIiEE10Policy1000EPS6_SB_iS8_S6_S6_N4cuda3std3__410__identityEEEvT0_T1_T2_T3_T4_T6_E12temp_storage+16];
	ld.shared.u32 	%r470, [_ZZN3cub18CUB_300001_SM_10006detail6reduce28DeviceReduceSingleTileKernelINS2_10policy_hubI11minmax_pairIiEy16minmax_binary_opIiEE10Policy1000EPS6_SB_iS8_S6_S6_N4cuda3std3__410__identityEEEvT0_T1_T2_T3_T4_T6_E12temp_storage+20];
	min.s32 	%r471, %r469, %r539;
	max.s32 	%r472, %r538, %r470;
	ld.shared.u32 	%r473, [_ZZN3cub18CUB_300001_SM_10006detail6reduce28DeviceReduceSingleTileKernelINS2_10policy_hubI11minmax_pairIiEy16minmax_binary_opIiEE10Policy1000EPS6_SB_iS8_S6_S6_N4cuda3std3__410__identityEEEvT0_T1_T2_T3_T4_T6_E12temp_storage+24];
	ld.shared.u32 	%r474, [_ZZN3cub18CUB_300001_SM_10006detail6reduce28DeviceReduceSingleTileKernelINS2_10policy_hubI11minmax_pairIiEy16minmax_binary_opIiEE10Policy1000EPS6_SB_iS8_S6_S6_N4cuda3std3__410__identityEEEvT0_T1_T2_T3_T4_T6_E12temp_storage+28];
	min.s32 	%r475, %r473, %r471;
	max.s32 	%r476, %r472, %r474;
	ld.shared.u32 	%r477, [_ZZN3cub18CUB_300001_SM_10006detail6reduce28DeviceReduceSingleTileKernelINS2_10policy_hubI11minmax_pairIiEy16minmax_binary_opIiEE10Policy1000EPS6_SB_iS8_S6_S6_N4cuda3std3__410__identityEEEvT0_T1_T2_T3_T4_T6_E12temp_storage+32];
	ld.shared.u32 	%r478, [_ZZN3cub18CUB_300001_SM_10006detail6reduce28DeviceReduceSingleTileKernelINS2_10policy_hubI11minmax_pairIiEy16minmax_binary_opIiEE10Policy1000EPS6_SB_iS8_S6_S6_N4cuda3std3__410__identityEEEvT0_T1_T2_T3_T4_T6_E12temp_storage+36];
	min.s32 	%r479, %r477, %r475;
	max.s32 	%r480, %r476, %r478;
	ld.shared.u32 	%r481, [_ZZN3cub18CUB_300001_SM_10006detail6reduce28DeviceReduceSingleTileKernelINS2_10policy_hubI11minmax_pairIiEy16minmax_binary_opIiEE10Policy1000EPS6_SB_iS8_S6_S6_N4cuda3std3__410__identityEEEvT0_T1_T2_T3_T4_T6_E12temp_storage+40];
	ld.shared.u32 	%r482, [_ZZN3cub18CUB_300001_SM_10006detail6reduce28DeviceReduceSingleTileKernelINS2_10policy_hubI11minmax_pairIiEy16minmax_binary_opIiEE10Policy1000EPS6_SB_iS8_S6_S6_N4cuda3std3__410__identityEEEvT0_T1_T2_T3_T4_T6_E12temp_storage+44];
	min.s32 	%r483, %r481, %r479;
	max.s32 	%r484, %r480, %r482;
	ld.shared.u32 	%r485, [_ZZN3cub18CUB_300001_SM_10006detail6reduce28DeviceReduceSingleTileKernelINS2_10policy_hubI11minmax_pairIiEy16minmax_binary_opIiEE10Policy1000EPS6_SB_iS8_S6_S6_N4cuda3std3__410__identityEEEvT0_T1_T2_T3_T4_T6_E12temp_storage+48];
	ld.shared.u32 	%r486, [_ZZN3cub18CUB_300001_SM_10006detail6reduce28DeviceReduceSingleTileKernelINS2_10policy_hubI11minmax_pairIiEy16minmax_binary_opIiEE10Policy1000EPS6_SB_iS8_S6_S6_N4cuda3std3__410__identityEEEvT0_T1_T2_T3_T4_T6_E12temp_storage+52];
	min.s32 	%r487, %r485, %r483;
	max.s32 	%r488, %r484, %r486;
	ld.shared.u32 	%r489, [_ZZN3cub18CUB_300001_SM_10006detail6reduce28DeviceReduceSingleTileKernelINS2_10policy_hubI11minmax_pairIiEy16minmax_binary_opIiEE10Policy1000EPS6_SB_iS8_S6_S6_N4cuda3std3__410__identityEEEvT0_T1_T2_T3_T4_T6_E12temp_storage+56];
	ld.shared.u32 	%r490, [_ZZN3cub18CUB_300001_SM_10006detail6reduce28DeviceReduceSingleTileKernelINS2_10policy_hubI11minmax_pairIiEy16minmax_binary_opIiEE10Policy1000EPS6_SB_iS8_S6_S6_N4cuda3std3__410__identityEEEvT0_T1_T2_T3_T4_T6_E12temp_storage+60];
	min.s32 	%r491, %r489, %r487;
	max.s32 	%r492, %r488, %r490;
	ld.shared.u32 	%r493, [_ZZN3cub18CUB_300001_SM_10006detail6reduce28DeviceReduceSingleTileKernelINS2_10policy_hubI11minmax_pairIiEy16minmax_binary_opIiEE10Policy1000EPS6_SB_iS8_S6_S6_N4cuda3std3__410__identityEEEvT0_T1_T2_T3_T4_T6_E12temp_storage+64];
	ld.shared.u32 	%r494, [_ZZN3cub18CUB_300001_SM_10006detail6reduce28DeviceReduceSingleTileKernelINS2_10policy_hubI11minmax_pairIiEy16minmax_binary_opIiEE10Policy1000EPS6_SB_iS8_S6_S6_N4cuda3std3__410__identityEEEvT0_T1_T2_T3_T4_T6_E12temp_storage+68];
	min.s32 	%r539, %r493, %r491;
	max.s32 	%r538, %r492, %r494;
	bra.uni 	$L__BB8_37;
$L__BB8_17:
	// begin inline asm
	mov.u32 %r293, %laneid;
	// end inline asm
	and.b32  	%r344, %r1, 992;
	add.s32 	%r345, %r344, 32;
	setp.gt.s32 	%p26, %r345, %r92;
	not.b32 	%r346, %r344;
	add.s32 	%r347, %r92, %r346;
	selp.b32 	%r342, %r347, 31, %p26;
	mov.b32 	%r301, 1;
	mov.b32 	%r343, -1;
	// begin inline asm
	shfl.sync.down.b32 %r294, %r514, %r301, %r342, %r343;
	// end inline asm
	// begin inline asm
	shfl.sync.down.b32 %r299, %r515, %r301, %r342, %r343;
	// end inline asm
	setp.lt.s32 	%p27, %r293, %r342;
	min.s32 	%r348, %r294, %r514;
	max.s32 	%r349, %r515, %r299;
	selp.b32 	%r305, %r348, %r514, %p27;
	selp.b32 	%r310, %r349, %r515, %p27;
	mov.b32 	%r311, 2;
	// begin inline asm
	shfl.sync.down.b32 %r304, %r305, %r311, %r342, %r343;
	// end inline asm
	// begin inline asm
	shfl.sync.down.b32 %r309, %r310, %r311, %r342, %r343;
	// end inline asm
	add.s32 	%r350, %r293, 2;
	setp.gt.s32 	%p28, %r350, %r342;
	min.s32 	%r351, %r304, %r305;
	max.s32 	%r352, %r310, %r309;
	selp.b32 	%r315, %r305, %r351, %p28;
	selp.b32 	%r320, %r310, %r352, %p28;
	mov.b32 	%r321, 4;
	// begin inline asm
	shfl.sync.down.b32 %r314, %r315, %r321, %r342, %r343;
	// end inline asm
	// begin inline asm
	shfl.sync.down.b32 %r319, %r320, %r321, %r342, %r343;
	// end inline asm
	add.s32 	%r353, %r293, 4;
	setp.gt.s32 	%p29, %r353, %r342;
	min.s32 	%r354, %r314, %r315;
	max.s32 	%r355, %r320, %r319;
	selp.b32 	%r325, %r315, %r354, %p29;
	selp.b32 	%r330, %r320, %r355, %p29;
	mov.b32 	%r331, 8;
	// begin inline asm
	shfl.sync.down.b32 %r324, %r325, %r331, %r342, %r343;
	// end inline asm
	// begin inline asm
	shfl.sync.down.b32 %r329, %r330, %r331, %r342, %r343;
	// end inline asm
	add.s32 	%r356, %r293, 8;
	setp.gt.s32 	%p30, %r356, %r342;
	min.s32 	%r357, %r324, %r325;
	max.s32 	%r358, %r330, %r329;
	selp.b32 	%r335, %r325, %r357, %p30;
	selp.b32 	%r340, %r330, %r358, %p30;
	mov.b32 	%r341, 16;
	// begin inline asm
	shfl.sync.down.b32 %r334, %r335, %r341, %r342, %r343;
	// end inline asm
	// begin inline asm
	shfl.sync.down.b32 %r339, %r340, %r341, %r342, %r343;
	// end inline asm
	add.s32 	%r359, %r293, 16;
	setp.gt.s32 	%p31, %r359, %r342;
	min.s32 	%r360, %r334, %r335;
	max.s32 	%r361, %r340, %r339;
	selp.b32 	%r539, %r335, %r360, %p31;
	selp.b32 	%r538, %r340, %r361, %p31;
	setp.ne.s32 	%p32, %r293, 0;
	@%p32 bra 	$L__BB8_19;
	shr.u32 	%r362, %r1, 2;
	and.b32  	%r363, %r362, 248;
	mov.u32 	%r364, _ZZN3cub18CUB_300001_SM_10006detail6reduce28DeviceReduceSingleTileKernelINS2_10policy_hubI11minmax_pairIiEy16minmax_binary_opIiEE10Policy1000EPS6_SB_iS8_S6_S6_N4cuda3std3__410__identityEEEvT0_T1_T2_T3_T4_T6_E12temp_storage;
	add.s32 	%r365, %r364, %r363;
	st.shared.u32 	[%r365+8], %r539;
	st.shared.u32 	[%r365+12], %r538;
$L__BB8_19:
	bar.sync 	0;
	setp.ne.s32 	%p33, %r1, 0;
	@%p33 bra 	$L__BB8_37;
	setp.gt.s32 	%p34, %r92, 32;
	ld.shared.u32 	%r366, [_ZZN3cub18CUB_300001_SM_10006detail6reduce28DeviceReduceSingleTileKernelINS2_10policy_hubI11minmax_pairIiEy16minmax_binary_opIiEE10Policy1000EPS6_SB_iS8_S6_S6_N4cuda3std3__410__identityEEEvT0_T1_T2_T3_T4_T6_E12temp_storage+16];
	ld.shared.u32 	%r367, [_ZZN3cub18CUB_300001_SM_10006detail6reduce28DeviceReduceSingleTileKernelINS2_10policy_hubI11minmax_pairIiEy16minmax_binary_opIiEE10Policy1000EPS6_SB_iS8_S6_S6_N4cuda3std3__410__identityEEEvT0_T1_T2_T3_T4_T6_E12temp_storage+20];
	min.s32 	%r368, %r366, %r539;
	max.s32 	%r369, %r538, %r367;
	selp.b32 	%r370, %r368, %r539, %p34;
	selp.b32 	%r371, %r369, %r538, %p34;
	setp.gt.s32 	%p35, %r92, 64;
	ld.shared.u32 	%r372, [_ZZN3cub18CUB_300001_SM_10006detail6reduce28DeviceReduceSingleTileKernelINS2_10policy_hubI11minmax_pairIiEy16minmax_binary_opIiEE10Policy1000EPS6_SB_iS8_S6_S6_N4cuda3std3__410__identityEEEvT0_T1_T2_T3_T4_T6_E12temp_storage+24];
	ld.shared.u32 	%r373, [_ZZN3cub18CUB_300001_SM_10006detail6reduce28DeviceReduceSingleTileKernelINS2_10policy_hubI11minmax_pairIiEy16minmax_binary_opIiEE10Policy1000EPS6_SB_iS8_S6_S6_N4cuda3std3__410__identityEEEvT0_T1_T2_T3_T4_T6_E12temp_storage+28];
	min.s32 	%r374, %r372, %r370;
	max.s32 	%r375, %r371, %r373;
	selp.b32 	%r376, %r374, %r370, %p35;
	selp.b32 	%r377, %r375, %r371, %p35;
	setp.gt.s32 	%p36, %r92, 96;
	ld.shared.u32 	%r378, [_ZZN3cub18CUB_300001_SM_10006detail6reduce28DeviceReduceSingleTileKernelINS2_10policy_hubI11minmax_pairIiEy16minmax_binary_opIiEE10Policy1000EPS6_SB_iS8_S6_S6_N4cuda3std3__410__identityEEEvT0_T1_T2_T3_T4_T6_E12temp_storage+32];
	ld.shared.u32 	%r379, [_ZZN3cub18CUB_300001_SM_10006detail6reduce28DeviceReduceSingleTileKernelINS2_10policy_hubI11minmax_pairIiEy16minmax_binary_opIiEE10Policy1000EPS6_SB_iS8_S6_S6_N4cuda3std3__410__identityEEEvT0_T1_T2_T3_T4_T6_E12temp_storage+36];
	min.s32 	%r380, %r378, %r376;
	max.s32 	%r381, %r377, %r379;
	selp.b32 	%r382, %r380, %r376, %p36;
	selp.b32 	%r383, %r381, %r377, %p36;
	setp.gt.s32 	%p37, %r92, 128;
	ld.shared.u32 	%r384, [_ZZN3cub18CUB_300001_SM_10006detail6reduce28DeviceReduceSingleTileKernelINS2_10policy_hubI11minmax_pairIiEy16minmax_binary_opIiEE10Policy1000EPS6_SB_iS8_S6_S6_N4cuda3std3__410__identityEEEvT0_T1_T2_T3_T4_T6_E12temp_storage+40];
	ld.shared.u32 	%r385, [_ZZN3cub18CUB_300001_SM_10006detail6reduce28DeviceReduceSingleTileKernelINS2_10policy_hubI11minmax_pairIiEy16minmax_binary_opIiEE10Policy1000EPS6_SB_iS8_S6_S6_N4cuda3std3__410__identityEEEvT0_T1_T2_T3_T4_T6_E12temp_storage+44];
	min.s32 	%r386, %r384, %r382;
	max.s32 	%r387, %r383, %r385;
	selp.b32 	%r388, %r386, %r382, %p37;
	selp.b32 	%r389, %r387, %r383, %p37;
	setp.gt.s32 	%p38, %r92, 160;
	ld.shared.u32 	%r390, [_ZZN3cub18CUB_300001_SM_10006detail6reduce28DeviceReduceSingleTileKernelINS2_10policy_hubI11minmax_pairIiEy16minmax_binary_opIiEE10Policy1000EPS6_SB_iS8_S6_S6_N4cuda3std3__410__identityEEEvT0_T1_T2_T3_T4_T6_E12temp_storage+48];
	ld.shared.u32 	%r391, [_ZZN3cub18CUB_300001_SM_10006detail6reduce28DeviceReduceSingleTileKernelINS2_10policy_hubI11minmax_pairIiEy16minmax_binary_opIiEE10Policy1000EPS6_SB_iS8_S6_S6_N4cuda3std3__410__identityEEEvT0_T1_T2_T3_T4_T6_E12temp_storage+52];
	min.s32 	%r392, %r390, %r388;
	max.s32 	%r393, %r389, %r391;
	selp.b32 	%r394, %r392, %r388, %p38;
	selp.b32 	%r395, %r393, %r389, %p38;
	setp.gt.s32 	%p39, %r92, 192;
	ld.shared.u32 	%r396, [_ZZN3cub18CUB_300001_SM_10006detail6reduce28DeviceReduceSingleTileKernelINS2_10policy_hubI11minmax_pairIiEy16minmax_binary_opIiEE10Policy1000EPS6_SB_iS8_S6_S6_N4cuda3std3__410__identityEEEvT0_T1_T2_T3_T4_T6_E12temp_storage+56];
	ld.shared.u32 	%r397, [_ZZN3cub18CUB_300001_SM_10006detail6reduce28DeviceReduceSingleTileKernelINS2_10policy_hubI11minmax_pairIiEy16minmax_binary_opIiEE10Policy1000EPS6_SB_iS8_S6_S6_N4cuda3std3__410__identityEEEvT0_T1_T2_T3_T4_T6_E12temp_storage+60];
	min.s32 	%r398, %r396, %r394;
	max.s32 	%r399, %r395, %r397;
	selp.b32 	%r400, %r398, %r394, %p39;
	selp.b32 	%r401, %r399, %r395, %p39;
	setp.gt.s32 	%p40, %r92, 224;
	ld.shared.u32 	%r402, [_ZZN3cub18CUB_300001_SM_10006detail6reduce28DeviceReduceSingleTileKernelINS2_10policy_hubI11minmax_pairIiEy16minmax_binary_opIiEE10Policy1000EPS6_SB_iS8_S6_S6_N4cuda3std3__410__identityEEEvT0_T1_T2_T3_T4_T6_E12temp_storage+64];
	ld.shared.u32 	%r403, [_ZZN3cub18CUB_300001_SM_10006detail6reduce28DeviceReduceSingleTileKernelINS2_10policy_hubI11minmax_pairIiEy16minmax_binary_opIiEE10Policy1000EPS6_SB_iS8_S6_S6_N4cuda3std3__410__identityEEEvT0_T1_T2_T3_T4_T6_E12temp_storage+68];
	min.s32 	%r404, %r402, %r400;
	max.s32 	%r405, %r401, %r403;
	selp.b32 	%r539, %r404, %r400, %p40;
	selp.b32 	%r538, %r405, %r401, %p40;
	bra.uni 	$L__BB8_37;
$L__BB8_21:
	mov.u32 	%r41, %tid.x;
	mul.wide.u32 	%rd27, %r41, 8;
	add.s64 	%rd11, %rd9, %rd27;
	// begin inline asm
	ld.global.nc.u32 %r95, [%rd11];
	// end inline asm
	add.s64 	%rd12, %rd11, 4;
	// begin inline asm
	ld.global.nc.u32 %r96, [%rd12];
	// end inline asm
	add.s64 	%rd13, %rd11, 2048;
	// begin inline asm
	ld.global.nc.u32 %r97, [%rd13];
	// end inline asm
	add.s64 	%rd14, %rd11, 2052;
	// begin inline asm
	ld.global.nc.u32 %r98, [%rd14];
	// end inline asm
	add.s64 	%rd15, %rd11, 4096;
	// begin inline asm
	ld.global.nc.u32 %r99, [%rd15];
	// end inline asm
	add.s64 	%rd16, %rd11, 4100;
	// begin inline asm
	ld.global.nc.u32 %r100, [%rd16];
	// end inline asm
	add.s64 	%rd17, %rd11, 6144;
	// begin inline asm
	ld.global.nc.u32 %r101, [%rd17];
	// end inline asm
	add.s64 	%rd18, %rd11, 6148;
	// begin inline asm
	ld.global.nc.u32 %r102, [%rd18];
	// end inline asm
	add.s64 	%rd19, %rd11, 8192;
	// begin inline asm
	ld.global.nc.u32 %r103, [%rd19];
	// end inline asm
	add.s64 	%rd20, %rd11, 8196;
	// begin inline asm
	ld.global.nc.u32 %r104, [%rd20];
	// end inline asm
	add.s64 	%rd21, %rd11, 10240;
	// begin inline asm
	ld.global.nc.u32 %r105, [%rd21];
	// end inline asm
	add.s64 	%rd22, %rd11, 10244;
	// begin inline asm
	ld.global.nc.u32 %r106, [%rd22];
	// end inline asm
	add.s64 	%rd23, %rd11, 12288;
	// begin inline asm
	ld.global.nc.u32 %r107, [%rd23];
	// end inline asm
	add.s64 	%rd24, %rd11, 12292;
	// begin inline asm
	ld.global.nc.u32 %r108, [%rd24];
	// end inline asm
	add.s64 	%rd25, %rd11, 14336;
	// begin inline asm
	ld.global.nc.u32 %r109, [%rd25];
	// end inline asm
	add.s64 	%rd26, %rd11, 14340;
	// begin inline asm
	ld.global.nc.u32 %r110, [%rd26];
	// end inline asm
	min.s32 	%r112, %r97, %r95;
	max.s32 	%r113, %r96, %r98;
	min.s32 	%r114, %r99, %r112;
	max.s32 	%r115, %r113, %r100;
	min.s32 	%r116, %r101, %r114;
	max.s32 	%r117, %r115, %r102;
	min.s32 	%r118, %r103, %r116;
	max.s32 	%r119, %r117, %r104;
	min.s32 	%r120, %r105, %r118;
	max.s32 	%r121, %r119, %r106;
	min.s32 	%r122, %r107, %r120;
	max.s32 	%r123, %r121, %r108;
	min.s32 	%r536, %r109, %r122;
	max.s32 	%r537, %r123, %r110;
	setp.lt.u32 	%p3, %r92, 4096;
	mov.b32 	%r521, 2048;
	@%p3 bra 	$L__BB8_25;
	add.s32 	%r44, %r92, -2048;
	mov.b32 	%r521, 2048;
$L__BB8_23:
	mul.wide.s32 	%rd44, %r521, 8;
	add.s64 	%rd28, %rd11, %rd44;
	// begin inline asm
	ld.global.nc.u32 %r125, [%rd28];
	// end inline asm
	add.s64 	%rd29, %rd28, 4;
	// begin inline asm
	ld.global.nc.u32 %r126, [%rd29];
	// end inline asm
	add.s64 	%rd30, %rd28, 2048;
	// begin inline asm
	ld.global.nc.u32 %r127, [%rd30];
	// end inline asm
	add.s64 	%rd31, %rd28, 2052;
	// begin inline asm
	ld.global.nc.u32 %r128, [%rd31];
	// end inline asm
	add.s64 	%rd32, %rd28, 4096;
	// begin inline asm
	ld.global.nc.u32 %r129, [%rd32];
	// end inline asm
	add.s64 	%rd33, %rd28, 4100;
	// begin inline asm
	ld.global.nc.u32 %r130, [%rd33];
	// end inline asm
	add.s64 	%rd34, %rd28, 6144;
	// begin inline asm
	ld.global.nc.u32 %r131, [%rd34];
	// end inline asm
	add.s64 	%rd35, %rd28, 6148;
	// begin inline asm
	ld.global.nc.u32 %r132, [%rd35];
	// end inline asm
	add.s64 	%rd36, %rd28, 8192;
	// begin inline asm
	ld.global.nc.u32 %r133, [%rd36];
	// end inline asm
	add.s64 	%rd37, %rd28, 8196;
	// begin inline asm
	ld.global.nc.u32 %r134, [%rd37];
	// end inline asm
	add.s64 	%rd38, %rd28, 10240;
	// begin inline asm
	ld.global.nc.u32 %r135, [%rd38];
	// end inline asm
	add.s64 	%rd39, %rd28, 10244;
	// begin inline asm
	ld.global.nc.u32 %r136, [%rd39];
	// end inline asm
	add.s64 	%rd40, %rd28, 12288;
	// begin inline asm
	ld.global.nc.u32 %r137, [%rd40];
	// end inline asm
	add.s64 	%rd41, %rd28, 12292;
	// begin inline asm
	ld.global.nc.u32 %r138, [%rd41];
	// end inline asm
	add.s64 	%rd42, %rd28, 14336;
	// begin inline asm
	ld.global.nc.u32 %r139, [%rd42];
	// end inline asm
	add.s64 	%rd43, %rd28, 14340;
	// begin inline asm
	ld.global.nc.u32 %r140, [%rd43];
	// end inline asm
	min.s32 	%r141, %r125, %r536;
	max.s32 	%r142, %r537, %r126;
	min.s32 	%r143, %r127, %r141;
	max.s32 	%r144, %r142, %r128;
	min.s32 	%r145, %r129, %r143;
	max.s32 	%r146, %r144, %r130;
	min.s32 	%r147, %r131, %r145;
	max.s32 	%r148, %r146, %r132;
	min.s32 	%r149, %r133, %r147;
	max.s32 	%r150, %r148, %r134;
	min.s32 	%r151, %r135, %r149;
	max.s32 	%r152, %r150, %r136;
	min.s32 	%r153, %r137, %r151;
	max.s32 	%r154, %r152, %r138;
	min.s32 	%r536, %r139, %r153;
	max.s32 	%r537, %r154, %r140;
	sub.s32 	%r155, %r92, %r521;
	setp.lt.s32 	%p4, %r155, 2048;
	@%p4 bra 	$L__BB8_33;
	add.s32 	%r521, %r521, 2048;
	setp.le.s32 	%p5, %r521, %r44;
	@%p5 bra 	$L__BB8_23;
$L__BB8_25:
	setp.le.s32 	%p6, %r92, %r521;
	@%p6 bra 	$L__BB8_33;
	sub.s32 	%r54, %r92, %r521;
	setp.ge.s32 	%p7, %r41, %r54;
	@%p7 bra 	$L__BB8_33;
	not.b32 	%r157, %r41;
	add.s32 	%r158, %r92, %r157;
	sub.s32 	%r55, %r158, %r521;
	and.b32  	%r159, %r55, 768;
	setp.eq.s32 	%p8, %r159, 768;
	mov.u32 	%r527, %r41;
	@%p8 bra 	$L__BB8_30;
	add.s32 	%r523, %r41, %r521;
	shr.u32 	%r160, %r55, 8;
	add.s32 	%r161, %r160, 1;
	and.b32  	%r162, %r161, 3;
	neg.s32 	%r522, %r162;
	mov.u32 	%r527, %r41;
$L__BB8_29:
	.pragma "nounroll";
	mul.wide.u32 	%rd47, %r523, 8;
	add.s64 	%rd45, %rd9, %rd47;
	// begin inline asm
	ld.global.nc.u32 %r163, [%rd45];
	// end inline asm
	add.s64 	%rd46, %rd45, 4;
	// begin inline asm
	ld.global.nc.u32 %r164, [%rd46];
	// end inline asm
	min.s32 	%r536, %r163, %r536;
	max.s32 	%r537, %r537, %r164;
	add.s32 	%r527, %r527, 256;
	add.s32 	%r523, %r523, 256;
	add.s32 	%r522, %r522, 1;
	setp.ne.s32 	%p9, %r522, 0;
	@%p9 bra 	$L__BB8_29;
$L__BB8_30:
	setp.lt.u32 	%p10, %r55, 768;
	@%p10 bra 	$L__BB8_33;
	cvt.u64.u32 	%rd48, %r527;
	cvt.u64.u32 	%rd49, %r521;
	add.s64 	%rd50, %rd48, %rd49;
	shl.b64 	%rd51, %rd50, 3;
	add.s64 	%rd52, %rd51, %rd9;
	add.s64 	%rd78, %rd52, 6148;
	add.s32 	%r532, %r527, %r521;
$L__BB8_32:
	mul.wide.u32 	%rd61, %r532, 8;
	add.s64 	%rd53, %rd9, %rd61;
	// begin inline asm
	ld.global.nc.u32 %r165, [%rd53];
	// end inline asm
	add.s64 	%rd54, %rd53, 4;
	// begin inline asm
	ld.global.nc.u32 %r166, [%rd54];
	// end inline asm
	min.s32 	%r173, %r165, %r536;
	max.s32 	%r174, %r537, %r166;
	add.s64 	%rd55, %rd78, -4100;
	// begin inline asm
	ld.global.nc.u32 %r167, [%rd55];
	// end inline asm
	add.s64 	%rd56, %rd78, -4096;
	// begin inline asm
	ld.global.nc.u32 %r168, [%rd56];
	// end inline asm
	min.s32 	%r175, %r167, %r173;
	max.s32 	%r176, %r174, %r168;
	add.s64 	%rd57, %rd78, -2052;
	// begin inline asm
	ld.global.nc.u32 %r169, [%rd57];
	// end inline asm
	add.s64 	%rd58, %rd78, -2048;
	// begin inline asm
	ld.global.nc.u32 %r170, [%rd58];
	// end inline asm
	min.s32 	%r177, %r169, %r175;
	max.s32 	%r178, %r176, %r170;
	add.s64 	%rd59, %rd78, -4;
	// begin inline asm
	ld.global.nc.u32 %r171, [%rd59];
	// end inline asm
	// begin inline asm
	ld.global.nc.u32 %r172, [%rd78];
	// end inline asm
	min.s32 	%r536, %r171, %r177;
	max.s32 	%r537, %r178, %r172;
	add.s32 	%r527, %r527, 1024;
	add.s64 	%rd78, %rd78, 8192;
	add.s32 	%r532, %r532, 1024;
	setp.lt.s32 	%p11, %r527, %r54;
	@%p11 bra 	$L__BB8_32;
$L__BB8_33:
	// begin inline asm
	mov.u32 %r179, %laneid;
	// end inline asm
	mov.b32 	%r187, 1;
	mov.b32 	%r228, 31;
	mov.b32 	%r229, -1;
	// begin inline asm
	shfl.sync.down.b32 %r180, %r536, %r187, %r228, %r229;
	// end inline asm
	// begin inline asm
	shfl.sync.down.b32 %r185, %r537, %r187, %r228, %r229;
	// end inline asm
	setp.gt.s32 	%p12, %r179, 30;
	min.s32 	%r230, %r180, %r536;
	max.s32 	%r231, %r537, %r185;
	selp.b32 	%r191, %r536, %r230, %p12;
	selp.b32 	%r196, %r537, %r231, %p12;
	mov.b32 	%r197, 2;
	// begin inline asm
	shfl.sync.down.b32 %r190, %r191, %r197, %r228, %r229;
	// end inline asm
	// begin inline asm
	shfl.sync.down.b32 %r195, %r196, %r197, %r228, %r229;
	// end inline asm
	setp.gt.s32 	%p13, %r179, 29;
	min.s32 	%r232, %r190, %r191;
	max.s32 	%r233, %r196, %r195;
	selp.b32 	%r201, %r191, %r232, %p13;
	selp.b32 	%r206, %r196, %r233, %p13;
	mov.b32 	%r207, 4;
	// begin inline asm
	shfl.sync.down.b32 %r200, %r201, %r207, %r228, %r229;
	// end inline asm
	// begin inline asm
	shfl.sync.down.b32 %r205, %r206, %r207, %r228, %r229;
	// end inline asm
	setp.gt.s32 	%p14, %r179, 27;
	min.s32 	%r234, %r200, %r201;
	max.s32 	%r235, %r206, %r205;
	selp.b32 	%r211, %r201, %r234, %p14;
	selp.b32 	%r216, %r206, %r235, %p14;
	mov.b32 	%r217, 8;
	// begin inline asm
	shfl.sync.down.b32 %r210, %r211, %r217, %r228, %r229;
	// end inline asm
	// begin inline asm
	shfl.sync.down.b32 %r215, %r216, %r217, %r228, %r229;
	// end inline asm
	setp.gt.s32 	%p15, %r179, 23;
	min.s32 	%r236, %r210, %r211;
	max.s32 	%r237, %r216, %r215;
	selp.b32 	%r221, %r211, %r236, %p15;
	selp.b32 	%r226, %r216, %r237, %p15;
	mov.b32 	%r227, 16;
	// begin inline asm
	shfl.sync.down.b32 %r220, %r221, %r227, %r228, %r229;
	// end inline asm
	// begin inline asm
	shfl.sync.down.b32 %r225, %r226, %r227, %r228, %r229;
	// end inline asm
	setp.gt.s32 	%p16, %r179, 15;
	min.s32 	%r84, %r220, %r221;
	max.s32 	%r85, %r226, %r225;
	selp.b32 	%r539, %r221, %r84, %p16;
	selp.b32 	%r538, %r226, %r85, %p16;
	setp.ne.s32 	%p17, %r179, 0;
	@%p17 bra 	$L__BB8_35;
	shr.u32 	%r238, %r41, 2;
	and.b32  	%r239, %r238, 248;
	mov.u32 	%r240, _ZZN3cub18CUB_300001_SM_10006detail6reduce28DeviceReduceSingleTileKernelINS2_10policy_hubI11minmax_pairIiEy16minmax_binary_opIiEE10Policy1000EPS6_SB_iS8_S6_S6_N4cuda3std3__410__identityEEEvT0_T1_T2_T3_T4_T6_E12temp_storage;
	add.s32 	%r241, %r240, %r239;
	st.shared.u32 	[%r241+8], %r84;
	st.shared.u32 	[%r241+12], %r85;
$L__BB8_35:
	bar.sync 	0;
	setp.ne.s32 	%p18, %r41, 0;
	@%p18 bra 	$L__BB8_37;
	ld.shared.u32 	%r242, [_ZZN3cub18CUB_300001_SM_10006detail6reduce28DeviceReduceSingleTileKernelINS2_10policy_hubI11minmax_pairIiEy16minmax_binary_opIiEE10Policy1000EPS6_SB_iS8_S6_S6_N4cuda3std3__410__identityEEEvT0_T1_T2_T3_T4_T6_E12temp_storage+16];
	ld.shared.u32 	%r243, [_ZZN3cub18CUB_300001_SM_10006detail6reduce28DeviceReduceSingleTileKernelINS2_10policy_hubI11minmax_pairIiEy16minmax_binary_opIiEE10Policy1000EPS6_SB_iS8_S6_S6_N4cuda3std3__410__identityEEEvT0_T1_T2_T3_T4_T6_E12temp_storage+20];
	min.s32 	%r244, %r242, %r539;
	max.s32 	%r245, %r538, %r243;
	ld.shared.u32 	%r246, [_ZZN3cub18CUB_300001_SM_10006detail6reduce28DeviceReduceSingleTileKernelINS2_10policy_hubI11minmax_pairIiEy16minmax_binary_opIiEE10Policy1000EPS6_SB_iS8_S6_S6_N4cuda3std3__410__identityEEEvT0_T1_T2_T3_T4_T6_E12temp_storage+24];
	ld.shared.u32 	%r247, [_ZZN3cub18CUB_300001_SM_10006detail6reduce28DeviceReduceSingleTileKernelINS2_10policy_hubI11minmax_pairIiEy16minmax_binary_opIiEE10Policy1000EPS6_SB_iS8_S6_S6_N4cuda3std3__410__identityEEEvT0_T1_T2_T3_T4_T6_E12temp_storage+28];
	min.s32 	%r248, %r246, %r244;
	max.s32 	%r249, %r245, %r247;
	ld.shared.u32 	%r250, [_ZZN3cub18CUB_300001_SM_10006detail6reduce28DeviceReduceSingleTileKernelINS2_10policy_hubI11minmax_pairIiEy16minmax_binary_opIiEE10Policy1000EPS6_SB_iS8_S6_S6_N4cuda3std3__410__identityEEEvT0_T1_T2_T3_T4_T6_E12temp_storage+32];
	ld.shared.u32 	%r251, [_ZZN3cub18CUB_300001_SM_10006detail6reduce28DeviceReduceSingleTileKernelINS2_10policy_hubI11minmax_pairIiEy16minmax_binary_opIiEE10Policy1000EPS6_SB_iS8_S6_S6_N4cuda3std3__410__identityEEEvT0_T1_T2_T3_T4_T6_E12temp_storage+36];
	min.s32 	%r252, %r250, %r248;
	max.s32 	%r253, %r249, %r251;
	ld.shared.u32 	%r254, [_ZZN3cub18CUB_300001_SM_10006detail6reduce28DeviceReduceSingleTileKernelINS2_10policy_hubI11minmax_pairIiEy16minmax_binary_opIiEE10Policy1000EPS6_SB_iS8_S6_S6_N4cuda3std3__410__identityEEEvT0_T1_T2_T3_T4_T6_E12temp_storage+40];
	ld.shared.u32 	%r255, [_ZZN3cub18CUB_300001_SM_10006detail6reduce28DeviceReduceSingleTileKernelINS2_10policy_hubI11minmax_pairIiEy16minmax_binary_opIiEE10Policy1000EPS6_SB_iS8_S6_S6_N4cuda3std3__410__identityEEEvT0_T1_T2_T3_T4_T6_E12temp_storage+44];
	min.s32 	%r256, %r254, %r252;
	max.s32 	%r257, %r253, %r255;
	ld.shared.u32 	%r258, [_ZZN3cub18CUB_300001_SM_10006detail6reduce28DeviceReduceSingleTileKernelINS2_10policy_hubI11minmax_pairIiEy16minmax_binary_opIiEE10Policy1000EPS6_SB_iS8_S6_S6_N4cuda3std3__410__identityEEEvT0_T1_T2_T3_T4_T6_E12temp_storage+48];
	ld.shared.u32 	%r259, [_ZZN3cub18CUB_300001_SM_10006detail6reduce28DeviceReduceSingleTileKernelINS2_10policy_hubI11minmax_pairIiEy16minmax_binary_opIiEE10Policy1000EPS6_SB_iS8_S6_S6_N4cuda3std3__410__identityEEEvT0_T1_T2_T3_T4_T6_E12temp_storage+52];
	min.s32 	%r260, %r258, %r256;
	max.s32 	%r261, %r257, %r259;
	ld.shared.u32 	%r262, [_ZZN3cub18CUB_300001_SM_10006detail6reduce28DeviceReduceSingleTileKernelINS2_10policy_hubI11minmax_pairIiEy16minmax_binary_opIiEE10Policy1000EPS6_SB_iS8_S6_S6_N4cuda3std3__410__identityEEEvT0_T1_T2_T3_T4_T6_E12temp_storage+56];
	ld.shared.u32 	%r263, [_ZZN3cub18CUB_300001_SM_10006detail6reduce28DeviceReduceSingleTileKernelINS2_10policy_hubI11minmax_pairIiEy16minmax_binary_opIiEE10Policy1000EPS6_SB_iS8_S6_S6_N4cuda3std3__410__identityEEEvT0_T1_T2_T3_T4_T6_E12temp_storage+60];
	min.s32 	%r264, %r262, %r260;
	max.s32 	%r265, %r261, %r263;
	ld.shared.u32 	%r266, [_ZZN3cub18CUB_300001_SM_10006detail6reduce28DeviceReduceSingleTileKernelINS2_10policy_hubI11minmax_pairIiEy16minmax_binary_opIiEE10Policy1000EPS6_SB_iS8_S6_S6_N4cuda3std3__410__identityEEEvT0_T1_T2_T3_T4_T6_E12temp_storage+64];
	ld.shared.u32 	%r267, [_ZZN3cub18CUB_300001_SM_10006detail6reduce28DeviceReduceSingleTileKernelINS2_10policy_hubI11minmax_pairIiEy16minmax_binary_opIiEE10Policy1000EPS6_SB_iS8_S6_S6_N4cuda3std3__410__identityEEEvT0_T1_T2_T3_T4_T6_E12temp_storage+68];
	min.s32 	%r539, %r266, %r264;
	max.s32 	%r538, %r265, %r267;
$L__BB8_37:
	mov.u32 	%r495, %tid.x;
	setp.ne.s32 	%p48, %r495, 0;
	@%p48 bra 	$L__BB8_39;
	min.s32 	%r496, %r539, %r93;
	max.s32 	%r497, %r94, %r538;
	st.global.u32 	[%rd1], %r496;
	st.global.u32 	[%rd1+4], %r497;
$L__BB8_39:
	ret;

}


// ===== COMPILED SASS (sm_100) =====

	.target	sm_100

	.elftype	@"ET_EXEC"


//--------------------- .note.nv.tkinfo           --------------------------
	.section	.note.nv.tkinfo,"",@"SHT_NOTE"
	.sectionflags	@"SHF_NOTE_NV_TKINFO"
	.tkinfo
        /*0018*/ 	.word	0x00000002
        /*0030*/ 	.string	""
        /*0030*/ 	.string	"ptxas"
        /*0030*/ 	.string	"Cuda compilation tools, release 13.0, V13.0.88"
        /*0030*/ 	.string	"Build cuda_13.0.r13.0/compiler.36424714_0"
        /*0030*/ 	.string	"-arch sm_100 -m 64 "



//--------------------- .note.nv.cuinfo           --------------------------
	.section	.note.nv.cuinfo,"",@"SHT_NOTE"
	.sectionflags	@"SHF_NOTE_NV_CUINFO"
        /*0018*/ 	.short	0x0002
        /*001a*/ 	.short	0x0064
        /*001c*/ 	.short	0x0082
	.zero		2


//--------------------- .nv.info                  --------------------------
	.section	.nv.info,"",@"SHT_CUDA_INFO"
	.align	4


	//----- nvinfo : EIATTR_REGCOUNT
	.align		4
        /*0000*/ 	.byte	0x04, 0x2f
        /*0002*/ 	.short	(.L_46 - .L_45)
	.align		4
.L_45:
        /*0004*/ 	.word	index@(_ZN3cub18CUB_300001_SM_10006detail11EmptyKernelIvEEvv)
        /*0008*/ 	.word	0x00000004


	//----- nvinfo : EIATTR_FRAME_SIZE
	.align		4
.L_46:
        /*000c*/ 	.byte	0x04, 0x11
        /*000e*/ 	.short	(.L_48 - .L_47)
	.align		4
.L_47:
        /*0010*/ 	.word	index@(_ZN3cub18CUB_300001_SM_10006detail11EmptyKernelIvEEvv)
        /*0014*/ 	.word	0x00000000


	//----- nvinfo : EIATTR_REGCOUNT
	.align		4
.L_48:
        /*0018*/ 	.byte	0x04, 0x2f
        /*001a*/ 	.short	(.L_50 - .L_49)
	.align		4
.L_49:
        /*001c*/ 	.word	index@(_ZN3cub18CUB_300001_SM_10006detail9transform16transform_kernelINS2_10policy_hubILb1EN4cuda3std3__45tupleIJN6thrust24THRUST_300001_SM_1000_NS7pointerIiNSA_8cuda_cub3tagENSA_11use_defaultESE_EEEEEE10policy1000EiNS7_10__identityENSA_10device_ptrIfEEJPiEEEvT0_iT1_T2_DpNS2_10kernel_argIT3_EE)
        /*0020*/ 	.word	0x0000001c


	//----- nvinfo : EIATTR_FRAME_SIZE
	.align		4
.L_50:
        /*0024*/ 	.byte	0x04, 0x11
        /*0026*/ 	.short	(.L_52 - .L_51)
	.align		4
.L_51:
        /*0028*/ 	.word	index@(_ZN3cub18CUB_300001_SM_10006detail9transform16transform_kernelINS2_10policy_hubILb1EN4cuda3std3__45tupleIJN6thrust24THRUST_300001_SM_1000_NS7pointerIiNSA_8cuda_cub3tagENSA_11use_defaultESE_EEEEEE10policy1000EiNS7_10__identityENSA_10device_ptrIfEEJPiEEEvT0_iT1_T2_DpNS2_10kernel_argIT3_EE)
        /*002c*/ 	.word	0x00000000


	//----- nvinfo : EIATTR_REGCOUNT
	.align		4
.L_52:
        /*0030*/ 	.byte	0x04, 0x2f
        /*0032*/ 	.short	(.L_54 - .L_53)
	.align		4
.L_53:
        /*0034*/ 	.word	index@(_ZN3cub18CUB_300001_SM_10006detail9transform16transform_kernelINS2_10policy_hubILb1EN4cuda3std3__45tupleIJN6thrust24THRUST_300001_SM_1000_NS7pointerIiNSA_8cuda_cub3tagENSA_11use_defaultESE_EEEEEE10policy1000ElNS7_10__identityENSA_10device_ptrIfEEJPiEEEvT0_iT1_T2_DpNS2_10kernel_argIT3_EE)
        /*0038*/ 	.word	0x0000001c


	//----- nvinfo : EIATTR_FRAME_SIZE
	.align		4
.L_54:
        /*003c*/ 	.byte	0x04, 0x11
        /*003e*/ 	.short	(.L_56 - .L_55)
	.align		4
.L_55:
        /*0040*/ 	.word	index@(_ZN3cub18CUB_300001_SM_10006detail9transform16transform_kernelINS2_10policy_hubILb1EN4cuda3std3__45tupleIJN6thrust24THRUST_300001_SM_1000_NS7pointerIiNSA_8cuda_cub3tagENSA_11use_defaultESE_EEEEEE10policy1000ElNS7_10__identityENSA_10device_ptrIfEEJPiEEEvT0_iT1_T2_DpNS2_10kernel_argIT3_EE)
        /*0044*/ 	.word	0x00000000


	//----- nvinfo : EIATTR_REGCOUNT
	.align		4
.L_56:
        /*0048*/ 	.byte	0x04, 0x2f
        /*004a*/ 	.short	(.L_58 - .L_57)
	.align		4
.L_57:
        /*004c*/ 	.word	index@(_ZN3cub18CUB_300001_SM_10006detail6reduce28DeviceReduceSingleTileKernelINS2_10policy_hubI11minmax_pairIiEj16minmax_binary_opIiEE10Policy1000EN6thrust24THRUST_300001_SM_1000_NS6detail15normal_iteratorINSC_10device_ptrIfEEEEPS6_jS8_S6_S6_15minmax_unary_opIiEEEvT0_T1_T2_T3_T4_T6_)
        /*0050*/ 	.word	0x00000020


	//----- nvinfo : EIATTR_FRAME_SIZE
	.align		4
.L_58:
        /*0054*/ 	.byte	0x04, 0x11
        /*0056*/ 	.short	(.L_60 - .L_59)
	.align		4
.L_59:
        /*0058*/ 	.word	index@(_ZN3cub18CUB_300001_SM_10006detail6reduce28DeviceReduceSingleTileKernelINS2_10policy_hubI11minmax_pairIiEj16minmax_binary_opIiEE10Policy1000EN6thrust24THRUST_300001_SM_1000_NS6detail15normal_iteratorINSC_10device_ptrIfEEEEPS6_jS8_S6_S6_15minmax_unary_opIiEEEvT0_T1_T2_T3_T4_T6_)
        /*005c*/ 	.word	0x00000000


	//----- nvinfo : EIATTR_REGCOUNT
	.align		4
.L_60:
        /*0060*/ 	.byte	0x04, 0x2f
        /*0062*/ 	.short	(.L_62 - .L_61)
	.align		4
.L_61:
        /*0064*/ 	.word	index@(_ZN3cub18CUB_300001_SM_10006detail6reduce18DeviceReduceKernelINS2_10policy_hubI11minmax_pairIiEj16minmax_binary_opIiEE10Policy1000EN6thrust24THRUST_300001_SM_1000_NS6detail15normal_iteratorINSC_10device_ptrIfEEEEjS8_S6_15minmax_unary_opIiEEEvT0_PT3_T1_NS0_13GridEvenShareISN_EET2_T4_)
        /*0068*/ 	.word	0x00000020


	//----- nvinfo : EIATTR_FRAME_SIZE
	.align		4
.L_62:
        /*006c*/ 	.byte	0x04, 0x11
        /*006e*/ 	.short	(.L_64 - .L_63)
	.align		4
.L_63:
        /*0070*/ 	.word	index@(_ZN3cub18CUB_300001_SM_10006detail6reduce18DeviceReduceKernelINS2_10policy_hubI11minmax_pairIiEj16minmax_binary_opIiEE10Policy1000EN6thrust24THRUST_300001_SM_1000_NS6detail15normal_iteratorINSC_10device_ptrIfEEEEjS8_S6_15minmax_unary_opIiEEEvT0_PT3_T1_NS0_13GridEvenShareISN_EET2_T4_)
        /*0074*/ 	.word	0x00000000


	//----- nvinfo : EIATTR_REGCOUNT
	.align		4
.L_64:
        /*0078*/ 	.byte	0x04, 0x2f
        /*007a*/ 	.short	(.L_66 - .L_65)
	.align		4
.L_65:
        /*007c*/ 	.word	index@(_ZN3cub18CUB_300001_SM_10006detail6reduce28DeviceReduceSingleTileKernelINS2_10policy_hubI11minmax_pairIiEj16minmax_binary_opIiEE10Policy1000EPS6_SB_iS8_S6_S6_N4cuda3std3__410__identityEEEvT0_T1_T2_T3_T4_T6_)
        /*0080*/ 	.word	0x0000002e


	//----- nvinfo : EIATTR_FRAME_SIZE
	.align		4
.L_66:
        /*0084*/ 	.byte	0x04, 0x11
        /*0086*/ 	.short	(.L_68 - .L_67)
	.align		4
.L_67:
        /*0088*/ 	.word	index@(_ZN3cub18CUB_300001_SM_10006detail6reduce28DeviceReduceSingleTileKernelINS2_10policy_hubI11minmax_pairIiEj16minmax_binary_opIiEE10Policy1000EPS6_SB_iS8_S6_S6_N4cuda3std3__410__identityEEEvT0_T1_T2_T3_T4_T6_)
        /*008c*/ 	.word	0x00000000


	//----- nvinfo : EIATTR_REGCOUNT
	.align		4
.L_68:
        /*0090*/ 	.byte	0x04, 0x2f
        /*0092*/ 	.short	(.L_70 - .L_69)
	.align		4
.L_69:
        /*0094*/ 	.word	index@(_ZN3cub18CUB_300001_SM_10006detail6reduce28DeviceReduceSingleTileKernelINS2_10policy_hubI11minmax_pairIiEy16minmax_binary_opIiEE10Policy1000EN6thrust24THRUST_300001_SM_1000_NS6detail15normal_iteratorINSC_10device_ptrIfEEEEPS6_yS8_S6_S6_15minmax_unary_opIiEEEvT0_T1_T2_T3_T4_T6_)
        /*0098*/ 	.word	0x00000020


	//----- nvinfo : EIATTR_FRAME_SIZE
	.align		4
.L_70:
        /*009c*/ 	.byte	0x04, 0x11
        /*009e*/ 	.short	(.L_72 - .L_71)
	.align		4
.L_71:
        /*00a0*/ 	.word	index@(_ZN3cub18CUB_300001_SM_10006detail6reduce28DeviceReduceSingleTileKernelINS2_10policy_hubI11minmax_pairIiEy16minmax_binary_opIiEE10Policy1000EN6thrust24THRUST_300001_SM_1000_NS6detail15normal_iteratorINSC_10device_ptrIfEEEEPS6_yS8_S6_S6_15minmax_unary_opIiEEEvT0_T1_T2_T3_T4_T6_)
        /*00a4*/ 	.word	0x00000000


	//----- nvinfo : EIATTR_REGCOUNT
	.align		4
.L_72:
        /*00a8*/ 	.byte	0x04, 0x2f
        /*00aa*/ 	.short	(.L_74 - .L_73)
	.align		4
.L_73:
        /*00ac*/ 	.word	index@(_ZN3cub18CUB_300001_SM_10006detail6reduce18DeviceReduceKernelINS2_10policy_hubI11minmax_pairIiEy16minmax_binary_opIiEE10Policy1000EN6thrust24THRUST_300001_SM_1000_NS6detail15normal_iteratorINSC_10device_ptrIfEEEEyS8_S6_15minmax_unary_opIiEEEvT0_PT3_T1_NS0_13GridEvenShareISN_EET2_T4_)
        /*00b0*/ 	.word	0x0000001f


	//----- nvinfo : EIATTR_FRAME_SIZE
	.align		4
.L_74:
        /*00b4*/ 	.byte	0x04, 0x11
        /*00b6*/ 	.short	(.L_76 - .L_75)
	.align		4
.L_75:
        /*00b8*/ 	.word	index@(_ZN3cub18CUB_300001_SM_10006detail6reduce18DeviceReduceKernelINS2_10policy_hubI11minmax_pairIiEy16minmax_binary_opIiEE10Policy1000EN6thrust24THRUST_300001_SM_1000_NS6detail15normal_iteratorINSC_10device_ptrIfEEEEyS8_S6_15minmax_unary_opIiEEEvT0_PT3_T1_NS0_13GridEvenShareISN_EET2_T4_)
        /*00bc*/ 	.word	0x00000000


	//----- nvinfo : EIATTR_REGCOUNT
	.align		4
.L_76:
        /*00c0*/ 	.byte	0x04, 0x2f
        /*00c2*/ 	.short	(.L_78 - .L_77)
	.align		4
.L_77:
        /*00c4*/ 	.word	index@(_ZN3cub18CUB_300001_SM_10006detail6reduce28DeviceReduceSingleTileKernelINS2_10policy_hubI11minmax_pairIiEy16minmax_binary_opIiEE10Policy1000EPS6_SB_iS8_S6_S6_N4cuda3std3__410__identityEEEvT0_T1_T2_T3_T4_T6_)
        /*00c8*/ 	.word	0x0000002e


	//----- nvinfo : EIATTR_FRAME_SIZE
	.align		4
.L_78:
        /*00cc*/ 	.byte	0x04, 0x11
        /*00ce*/ 	.short	(.L_80 - .L_79)
	.align		4
.L_79:
        /*00d0*/ 	.word	index@(_ZN3cub18CUB_300001_SM_10006detail6reduce28DeviceReduceSingleTileKernelINS2_10policy_hubI11minmax_pairIiEy16minmax_binary_opIiEE10Policy1000EPS6_SB_iS8_S6_S6_N4cuda3std3__410__identityEEEvT0_T1_T2_T3_T4_T6_)
        /*00d4*/ 	.word	0x00000000


	//----- nvinfo : EIATTR_MIN_STACK_SIZE
	.align		4
.L_80:
        /*00d8*/ 	.byte	0x04, 0x12
        /*00da*/ 	.short	(.L_82 - .L_81)
	.align		4
.L_81:
        /*00dc*/ 	.word	index@(_ZN3cub18CUB_300001_SM_10006detail6reduce28DeviceReduceSingleTileKernelINS2_10policy_hubI11minmax_pairIiEy16minmax_binary_opIiEE10Policy1000EPS6_SB_iS8_S6_S6_N4cuda3std3__410__identityEEEvT0_T1_T2_T3_T4_T6_)
        /*00e0*/ 	.word	0x00000000


	//----- nvinfo : EIATTR_MIN_STACK_SIZE
	.align		4
.L_82:
        /*00e4*/ 	.byte	0x04, 0x12
        /*00e6*/ 	.short	(.L_84 - .L_83)
	.align		4
.L_83:
        /*00e8*/ 	.word	index@(_ZN3cub18CUB_300001_SM_10006detail6reduce18DeviceReduceKernelINS2_10policy_hubI11minmax_pairIiEy16minmax_binary_opIiEE10Policy1000EN6thrust24THRUST_300001_SM_1000_NS6detail15normal_iteratorINSC_10device_ptrIfEEEEyS8_S6_15minmax_unary_opIiEEEvT0_PT3_T1_NS0_13GridEvenShareISN_EET2_T4_)
        /*00ec*/ 	.word	0x00000000


	//----- nvinfo : EIATTR_MIN_STACK_SIZE
	.align		4
.L_84:
        /*00f0*/ 	.byte	0x04, 0x12
        /*00f2*/ 	.short	(.L_86 - .L_85)
	.align		4
.L_85:
        /*00f4*/ 	.word	index@(_ZN3cub18CUB_300001_SM_10006detail6reduce28DeviceReduceSingleTileKernelINS2_10policy_hubI11minmax_pairIiEy16minmax_binary_opIiEE10Policy1000EN6thrust24THRUST_300001_SM_1000_NS6detail15normal_iteratorINSC_10device_ptrIfEEEEPS6_yS8_S6_S6_15minmax_unary_opIiEEEvT0_T1_T2_T3_T4_T6_)
        /*00f8*/ 	.word	0x00000000


	//----- nvinfo : EIATTR_MIN_STACK_SIZE
	.align		4
.L_86:
        /*00fc*/ 	.byte	0x04, 0x12
        /*00fe*/ 	.short	(.L_88 - .L_87)
	.align		4
.L_87:
        /*0100*/ 	.word	index@(_ZN3cub18CUB_300001_SM_10006detail6reduce28DeviceReduceSingleTileKernelINS2_10policy_hubI11minmax_pairIiEj16minmax_binary_opIiEE10Policy1000EPS6_SB_iS8_S6_S6_N4cuda3std3__410__identityEEEvT0_T1_T2_T3_T4_T6_)
        /*0104*/ 	.word	0x00000000


	//----- nvinfo : EIATTR_MIN_STACK_SIZE
	.align		4
.L_88:
        /*0108*/ 	.byte	0x04, 0x12
        /*010a*/ 	.short	(.L_90 - .L_89)
	.align		4
.L_89:
        /*010c*/ 	.word	index@(_ZN3cub18CUB_300001_SM_10006detail6reduce18DeviceReduceKernelINS2_10policy_hubI11minmax_pairIiEj16minmax_binary_opIiEE10Policy1000EN6thrust24THRUST_300001_SM_1000_NS6detail15normal_iteratorINSC_10device_ptrIfEEEEjS8_S6_15minmax_unary_opIiEEEvT0_PT3_T1_NS0_13GridEvenShareISN_EET2_T4_)
        /*0110*/ 	.word	0x00000000


	//----- nvinfo : EIATTR_MIN_STACK_SIZE
	.align		4
.L_90:
        /*0114*/ 	.byte	0x04, 0x12
        /*0116*/ 	.short	(.L_92 - .L_91)
	.align		4
.L_91:
        /*0118*/ 	.word	index@(_ZN3cub18CUB_300001_SM_10006detail6reduce28DeviceReduceSingleTileKernelINS2_10policy_hubI11minmax_pairIiEj16minmax_binary_opIiEE10Policy1000EN6thrust24THRUST_300001_SM_1000_NS6detail15normal_iteratorINSC_10device_ptrIfEEEEPS6_jS8_S6_S6_15minmax_unary_opIiEEEvT0_T1_T2_T3_T4_T6_)
        /*011c*/ 	.word	0x00000000


	//----- nvinfo : EIATTR_MIN_STACK_SIZE
	.align		4
.L_92:
        /*0120*/ 	.byte	0x04, 0x12
        /*0122*/ 	.short	(.L_94 - .L_93)
	.align		4
.L_93:
        /*0124*/ 	.word	index@(_ZN3cub18CUB_300001_SM_10006detail9transform16transform_kernelINS2_10policy_hubILb1EN4cuda3std3__45tupleIJN6thrust24THRUST_300001_SM_1000_NS7pointerIiNSA_8cuda_cub3tagENSA_11use_defaultESE_EEEEEE10policy1000ElNS7_10__identityENSA_10device_ptrIfEEJPiEEEvT0_iT1_T2_DpNS2_10kernel_argIT3_EE)
        /*0128*/ 	.word	0x00000000


	//----- nvinfo : EIATTR_MIN_STACK_SIZE
	.align		4
.L_94:
        /*012c*/ 	.byte	0x04, 0x12
        /*012e*/ 	.short	(.L_96 - .L_95)
	.align		4
.L_95:
        /*0130*/ 	.word	index@(_ZN3cub18CUB_300001_SM_10006detail9transform16transform_kernelINS2_10policy_hubILb1EN4cuda3std3__45tupleIJN6thrust24THRUST_300001_SM_1000_NS7pointerIiNSA_8cuda_cub3tagENSA_11use_defaultESE_EEEEEE10policy1000EiNS7_10__identityENSA_10device_ptrIfEEJPiEEEvT0_iT1_T2_DpNS2_10kernel_argIT3_EE)
        /*0134*/ 	.word	0x00000000


	//----- nvinfo : EIATTR_MIN_STACK_SIZE
	.align		4
.L_96:
        /*0138*/ 	.byte	0x04, 0x12
        /*013a*/ 	.short	(.L_98 - .L_97)
	.align		4
.L_97:
        /*013c*/ 	.word	index@(_ZN3cub18CUB_300001_SM_10006detail11EmptyKernelIvEEvv)
        /*0140*/ 	.word	0x00000000
.L_98:


//--------------------- .nv.compat                --------------------------
	.section	.nv.compat,"",@"SHT_CUDA_COMPAT_INFO"
	.align	4
        /*0000*/ 	.byte	0x02, 0x09, 0x00, 0x00, 0x02, 0x02, 0x01, 0x00, 0x02, 0x05, 0x05, 0x00, 0x03, 0x07, 0x01, 0x01
        /*0010*/ 	.byte	0x02, 0x03, 0x00, 0x00, 0x02, 0x06, 0x01, 0x00, 0x04, 0x0b, 0x08, 0x00, 0x09, 0x00, 0x00, 0x00
        /*0020*/ 	.byte	0x00, 0x00, 0x00, 0x00


//--------------------- .nv.info._ZN3cub18CUB_300001_SM_10006detail6reduce28DeviceReduceSingleTileKernelINS2_10policy_hubI11minmax_pairIiEy16minmax_binary_opIiEE10Policy1000EPS6_SB_iS8_S6_S6_N4cuda3std3__410__identityEEEvT0_T1_T2_T3_T4_T6_ --------------------------
	.section	.nv.info._ZN3cub18CUB_300001_SM_10006detail6reduce28DeviceReduceSingleTileKernelINS2_10policy_hubI11minmax_pairIiEy16minmax_binary_opIiEE10Policy1000EPS6_SB_iS8_S6_S6_N4cuda3std3__410__identityEEEvT0_T1_T2_T3_T4_T6_,"",@"SHT_CUDA_INFO"
	.sectionflags	@""
	.align	4


	//----- nvinfo : EIATTR_CUDA_API_VERSION
	.align		4
        /*0000*/ 	.byte	0x04, 0x37
        /*0002*/ 	.short	(.L_100 - .L_99)
.L_99:
        /*0004*/ 	.word	0x00000082


	//----- nvinfo : EIATTR_KPARAM_INFO
	.align		4
.L_100:
        /*0008*/ 	.byte	0x04, 0x17
        /*000a*/ 	.short	(.L_102 - .L_101)
.L_101:
        /*000c*/ 	.word	0x00000000
        /*0010*/ 	.short	0x0005
        /*0012*/ 	.short	0x0020
        /*0014*/ 	.byte	0x00, 0xf0, 0x05, 0x00


	//----- nvinfo : EIATTR_KPARAM_INFO
	.align		4
.L_102:
        /*0018*/ 	.byte	0x04, 0x17
        /*001a*/ 	.short	(.L_104 - .L_103)
.L_103:
        /*001c*/ 	.word	0x00000000
        /*0020*/ 	.short	0x0004
        /*0022*/ 	.short	0x0018
        /*0024*/ 	.byte	0x00, 0xf0, 0x21, 0x00


	//----- nvinfo : EIATTR_KPARAM_INFO
	.align		4
.L_104:
        /*0028*/ 	.byte	0x04, 0x17
        /*002a*/ 	.short	(.L_106 - .L_105)
.L_105:
        /*002c*/ 	.word	0x00000000
        /*0030*/ 	.short	0x0003
        /*0032*/ 	.short	0x0014
        /*0034*/ 	.byte	0x00, 0xf0, 0x05, 0x00


	//----- nvinfo : EIATTR_KPARAM_INFO
	.align		4
.L_106:
        /*0038*/ 	.byte	0x04, 0x17
        /*003a*/ 	.short	(.L_108 - .L_107)
.L_107:
        /*003c*/ 	.word	0x00000000
        /*0040*/ 	.short	0x0002
        /*0042*/ 	.short	0x0010
        /*0044*/ 	.byte	0x00, 0xf0, 0x11, 0x00


	//----- nvinfo : EIATTR_KPARAM_INFO
	.align		4
.L_108:
        /*0048*/ 	.byte	0x04, 0x17
        /*004a*/ 	.short	(.L_110 - .L_109)
.L_109:
        /*004c*/ 	.word	0x00000000
        /*0050*/ 	.short	0x0001
        /*0052*/ 	.short	0x0008
        /*0054*/ 	.byte	0x00, 0xf5, 0x21, 0x00


	//----- nvinfo : EIATTR_KPARAM_INFO
	.align		4
.L_110:
        /*0058*/ 	.byte	0x04, 0x17
        /*005a*/ 	.short	(.L_112 - .L_111)
.L_111:
        /*005c*/ 	.word	0x00000000
        /*0060*/ 	.short	0x0000
        /*0062*/ 	.short	0x0000
        /*0064*/ 	.byte	0x00, 0xf5, 0x21, 0x00


	//----- nvinfo : EIATTR_SPARSE_MMA_MASK
	.align		4
.L_112:
        /*0068*/ 	.byte	0x03, 0x50
        /*006a*/ 	.short	0x0000


	//----- nvinfo : EIATTR_MAXREG_COUNT
	.align		4
        /*006c*/ 	.byte	0x03, 0x1b
        /*006e*/ 	.short	0x00ff


	//----- nvinfo : EIATTR_NUM_BARRIERS
	.align		4
        /*0070*/ 	.byte	0x02, 0x4c
        /*0072*/ 	.byte	0x01
	.zero		1


	//----- nvinfo : EIATTR_MERCURY_ISA_VERSION
	.align		4
        /*0074*/ 	.byte	0x03, 0x5f
        /*0076*/ 	.short	0x0101


	//----- nvinfo : EIATTR_COOP_GROUP_MASK_REGIDS
	.align		4
        /*0078*/ 	.byte	0x04, 0x29
        /*007a*/ 	.short	(.L_114 - .L_113)


	//   ....[0]....
.L_113:
        /*007c*/ 	.word	0xffffffff


	//   ....[1]....
        /*0080*/ 	.word	0xffffffff


	//   ....[2]....
        /*0084*/ 	.word	0xffffffff


	//   ....[3]....
        /*0088*/ 	.word	0xffffffff


	//   ....[4]....
        /*008c*/ 	.word	0xffffffff


	//   ....[5]....
        /*0090*/ 	.word	0xffffffff


	//   ....[6]....
        /*0094*/ 	.word	0xffffffff


	//   ....[7]....
        /*0098*/ 	.word	0xffffffff


	//   ....[8]....
        /*009c*/ 	.word	0xffffffff


	//   ....[9]....
        /*00a0*/ 	.word	0xffffffff


	//   ....[10]....
        /*00a4*/ 	.word	0xffffffff


	//   ....[11]....
        /*00a8*/ 	.word	0xffffffff


	//   ....[12]....
        /*00ac*/ 	.word	0xffffffff


	//   ....[13]....
        /*00b0*/ 	.word	0xffffffff


	//   ....[14]....
        /*00b4*/ 	.word	0xffffffff


	//   ....[15]....
        /*00b8*/ 	.word	0xffffffff


	//   ....[16]....
        /*00bc*/ 	.word	0xffffffff


	//   ....[17]....
        /*00c0*/ 	.word	0xffffffff


	//   ....[18]....
        /*00c4*/ 	.word	0xffffffff


	//   ....[19]....
        /*00c8*/ 	.word	0xffffffff


	//   ....[20]....
        /*00cc*/ 	.word	0xffffffff


	//   ....[21]....
        /*00d0*/ 	.word	0xffffffff


	//   ....[22]....
        /*00d4*/ 	.word	0xffffffff


	//   ....[23]....
        /*00d8*/ 	.word	0xffffffff


	//   ....[24]....
        /*00dc*/ 	.word	0xffffffff


	//   ....[25]....
        /*00e0*/ 	.word	0xffffffff


	//   ....[26]....
        /*00e4*/ 	.word	0xffffffff


	//   ....[27]....
        /*00e8*/ 	.word	0xffffffff


	//   ....[28]....
        /*00ec*/ 	.word	0xffffffff


	//   ....[29]....
        /*00f0*/ 	.word	0xffffffff


	//----- nvinfo : EIATTR_COOP_GROUP_INSTR_OFFSETS
	.align		4
.L_114:
        /*00f4*/ 	.byte	0x04, 0x28
        /*00f6*/ 	.short	(.L_116 - .L_115)


	//   ....[0]....
.L_115:
        /*00f8*/ 	.word	0x00000b40


	//   ....[1]....
        /*00fc*/ 	.word	0x00000b50


	//   ....[2]....
        /*0100*/ 	.word	0x00000bc0


	//   ....[3]....
        /*0104*/ 	.word	0x00000be0


	//   ....[4]....
        /*0108*/ 	.word	0x00000c50


	//   ....[5]....
        /*010c*/ 	.word	0x00000c70


	//   ....[6]....
        /*0110*/ 	.word	0x00000cc0


	//   ....[7]....
        /*0114*/ 	.word	0x00000ce0


	//   ....[8]....
        /*0118*/ 	.word	0x00000d10


	//   ....[9]....
        /*011c*/ 	.word	0x00000d30


	//   ....[10]....
        /*0120*/ 	.word	0x00000f30


	//   ....[11]....
        /*0124*/ 	.word	0x00000f40


	//   ....[12]....
        /*0128*/ 	.word	0x00000fc0


	//   ....[13]....
        /*012c*/ 	.word	0x00000ff0


	//   ....[14]....
        /*0130*/ 	.word	0x00001030


	//   ....[15]....
        /*0134*/ 	.word	0x00001060


	//   ....[16]....
        /*0138*/ 	.word	0x00001090


	//   ....[17]....
        /*013c*/ 	.word	0x000010c0


	//   ....[18]....
        /*0140*/ 	.word	0x000010f0


	//   ....[19]....
        /*0144*/ 	.word	0x00001120


	//   ....[20]....
        /*0148*/ 	.word	0x00002240


	//   ....[21]....
        /*014c*/ 	.word	0x00002250


	//   ....[22]....
        /*0150*/ 	.word	0x000022d0


	//   ....[23]....
        /*0154*/ 	.word	0x000022f0


	//   ....[24]....
        /*0158*/ 	.word	0x00002330


	//   ....[25]....
        /*015c*/ 	.word	0x00002360


	//   ....[26]....
        /*0160*/ 	.word	0x000023a0


	//   ....[27]....
        /*0164*/ 	.word	0x000023c0


	//   ....[28]....
        /*0168*/ 	.word	0x000023f0


	//   ....[29]....
        /*016c*/ 	.word	0x00002410


	//----- nvinfo : EIATTR_VRC_CTA_INIT_COUNT
	.align		4
.L_116:
        /*0170*/ 	.byte	0x02, 0x4a
	.zero		1
	.zero		1


	//----- nvinfo : EIATTR_EXIT_INSTR_OFFSETS
	.align		4
        /*0174*/ 	.byte	0x04, 0x1c
        /*0176*/ 	.short	(.L_118 - .L_117)


	//   ....[0]....
.L_117:
        /*0178*/ 	.word	0x00000080


	//   ....[1]....
        /*017c*/ 	.word	0x000000d0


	//   ....[2]....
        /*0180*/ 	.word	0x000025a0


	//   ....[3]....
        /*0184*/ 	.word	0x00002610


	//----- nvinfo : EIATTR_MAX_THREADS
	.align		4
.L_118:
        /*0188*/ 	.byte	0x04, 0x05
        /*018a*/ 	.short	(.L_120 - .L_119)
.L_119:
        /*018c*/ 	.word	0x00000100
        /*0190*/ 	.word	0x00000001
        /*0194*/ 	.word	0x00000001


	//----- nvinfo : EIATTR_CRS_STACK_SIZE
	.align		4
.L_120:
        /*0198*/ 	.byte	0x04, 0x1e
        /*019a*/ 	.short	(.L_122 - .L_121)
.L_121:
        /*019c*/ 	.word	0x00000000


	//----- nvinfo : EIATTR_CBANK_PARAM_SIZE
	.align		4
.L_122:
        /*01a0*/ 	.byte	0x03, 0x19
        /*01a2*/ 	.short	0x0021


	//----- nvinfo : EIATTR_PARAM_CBANK
	.align		4
        /*01a4*/ 	.byte	0x04, 0x0a
        /*01a6*/ 	.short	(.L_124 - .L_123)
	.align		4
.L_123:
        /*01a8*/ 	.word	index@(.nv.constant0._ZN3cub18CUB_300001_SM_10006detail6reduce28DeviceReduceSingleTileKernelINS2_10policy_hubI11minmax_pairIiEy16minmax_binary_opIiEE10Policy1000EPS6_SB_iS8_S6_S6_N4cuda3std3__410__identityEEEvT0_T1_T2_T3_T4_T6_)
        /*01ac*/ 	.short	0x0380
        /*01ae*/ 	.short	0x0021


	//----- nvinfo : EIATTR_SW_WAR
	.align		4
.L_124:
        /*01b0*/ 	.byte	0x04, 0x36
        /*01b2*/ 	.short	(.L_126 - .L_125)
.L_125:
        /*01b4*/ 	.word	0x00000008
.L_126:


//--------------------- .nv.info._ZN3cub18CUB_300001_SM_10006detail6reduce18DeviceReduceKernelINS2_10policy_hubI11minmax_pairIiEy16minmax_binary_opIiEE10Policy1000EN6thrust24THRUST_300001_SM_1000_NS6detail15normal_iteratorINSC_10device_ptrIfEEEEyS8_S6_15minmax_unary_opIiEEEvT0_PT3_T1_NS0_13GridEvenShareISN_EET2_T4_ --------------------------
	.section	.nv.info._ZN3cub18CUB_300001_SM_10006detail6reduce18DeviceReduceKernelINS2_10policy_hubI11minmax_pairIiEy16minmax_binary_opIiEE10Policy1000EN6thrust24THRUST_300001_SM_1000_NS6detail15normal_iteratorINSC_10device_ptrIfEEEEyS8_S6_15minmax_unary_opIiEEEvT0_PT3_T1_NS0_13GridEvenShareISN_EET2_T4_,"",@"SHT_CUDA_INFO"
	.sectionflags	@""
	.align	4


	//----- nvinfo : EIATTR_CUDA_API_VERSION
	.align		4
        /*0000*/ 	.byte	0x04, 0x37
        /*0002*/ 	.short	(.L_128 - .L_127)
.L_127:
        /*0004*/ 	.word	0x00000082


	//----- nvinfo : EIATTR_KPARAM_INFO
	.align		4
.L_128:
        /*0008*/ 	.byte	0x04, 0x17
        /*000a*/ 	.short	(.L_130 - .L_129)
.L_129:
        /*000c*/ 	.word	0x00000000
        /*0010*/ 	.short	0x0005
        /*0012*/ 	.short	0x0061
        /*0014*/ 	.byte	0x00, 0xf0, 0x05, 0x00


	//----- nvinfo : EIATTR_KPARAM_INFO
	.align		4
.L_130:
        /*0018*/ 	.byte	0x04, 0x17
        /*001a*/ 	.short	(.L_132 - .L_131)
.L_131:
        /*001c*/ 	.word	0x00000000
        /*0020*/ 	.short	0x0004
        /*0022*/ 	.short	0x0060
        /*0024*/ 	.byte	0x00, 0xf0, 0x05, 0x00


	//----- nvinfo : EIATTR_KPARAM_INFO
	.align		4
.L_132:
        /*0028*/ 	.byte	0x04, 0x17
        /*002a*/ 	.short	(.L_134 - .L_133)
.L_133:
        /*002c*/ 	.word	0x00000000
        /*0030*/ 	.short	0x0003
        /*0032*/ 	.short	0x0018
        /*0034*/ 	.byte	0x00, 0xf0, 0x21, 0x01


	//----- nvinfo : EIATTR_KPARAM_INFO
	.align		4
.L_134:
        /*0038*/ 	.byte	0x04, 0x17
        /*003a*/ 	.short	(.L_136 - .L_135)
.L_135:
        /*003c*/ 	.word	0x00000000
        /*0040*/ 	.short	0x0002
        /*0042*/ 	.short	0x0010
        /*0044*/ 	.byte	0x00, 0xf0, 0x21, 0x00


	//----- nvinfo : EIATTR_KPARAM_INFO
	.align		4
.L_136:
        /*0048*/ 	.byte	0x04, 0x17
        /*004a*/ 	.short	(.L_138 - .L_137)
.L_137:
        /*004c*/ 	.word	0x00000000
        /*0050*/ 	.short	0x0001
        /*0052*/ 	.short	0x0008
        /*0054*/ 	.byte	0x00, 0xf5, 0x21, 0x00


	//----- nvinfo : EIATTR_KPARAM_INFO
	.align		4
.L_138:
        /*0058*/ 	.byte	0x04, 0x17
        /*005a*/ 	.short	(.L_140 - .L_139)
.L_139:
        /*005c*/ 	.word	0x00000000
        /*0060*/ 	.short	0x0000
        /*0062*/ 	.short	0x0000
        /*0064*/ 	.byte	0x00, 0xf0, 0x21, 0x00


	//----- nvinfo : EIATTR_SPARSE_MMA_MASK
	.align		4
.L_140:
        /*0068*/ 	.byte	0x03, 0x50
        /*006a*/ 	.short	0x0000


	//----- nvinfo : EIATTR_MAXREG_COUNT
	.align		4
        /*006c*/ 	.byte	0x03, 0x1b
        /*006e*/ 	.short	0x00ff


	//----- nvinfo : EIATTR_NUM_BARRIERS
	.align		4
        /*0070*/ 	.byte	0x02, 0x4c
        /*0072*/ 	.byte	0x01
	.zero		1


	//----- nvinfo : EIATTR_MERCURY_ISA_VERSION
	.align		4
        /*0074*/ 	.byte	0x03, 0x5f
        /*0076*/ 	.short	0x0101


	//----- nvinfo : EIATTR_COOP_GROUP_MASK_REGIDS
	.align		4
        /*0078*/ 	.byte	0x04, 0x29
        /*007a*/ 	.short	(.L_142 - .L_141)


	//   ....[0]....
.L_141:
        /*007c*/ 	.word	0xffffffff


	//   ....[1]....
        /*0080*/ 	.word	0xffffffff


	//   ....[2]....
        /*0084*/ 	.word	0xffffffff


	//   ....[3]....
        /*0088*/ 	.word	0xffffffff


	//   ....[4]....
        /*008c*/ 	.word	0xffffffff


	//   ....[5]....
        /*0090*/ 	.word	0xffffffff


	//   ....[6]....
        /*0094*/ 	.word	0xffffffff


	//   ....[7]....
        /*0098*/ 	.word	0xffffffff


	//   ....[8]....
        /*009c*/ 	.word	0xffffffff


	//   ....[9]....
        /*00a0*/ 	.word	0xffffffff


	//   ....[10]....
        /*00a4*/ 	.word	0xffffffff


	//   ....[11]....
        /*00a8*/ 	.word	0xffffffff


	//   ....[12]....
        /*00ac*/ 	.word	0xffffffff


	//   ....[13]....
        /*00b0*/ 	.word	0xffffffff


	//   ....[14]....
        /*00b4*/ 	.word	0xffffffff


	//   ....[15]....
        /*00b8*/ 	.word	0xffffffff


	//   ....[16]....
        /*00bc*/ 	.word	0xffffffff


	//   ....[17]....
        /*00c0*/ 	.word	0xffffffff


	//   ....[18]....
        /*00c4*/ 	.word	0xffffffff


	//   ....[19]....
        /*00c8*/ 	.word	0xffffffff


	//   ....[20]....
        /*00cc*/ 	.word	0xffffffff


	//   ....[21]....
        /*00d0*/ 	.word	0xffffffff


	//   ....[22]....
        /*00d4*/ 	.word	0xffffffff


	//   ....[23]....
        /*00d8*/ 	.word	0xffffffff


	//   ....[24]....
        /*00dc*/ 	.word	0xffffffff


	//   ....[25]....
        /*00e0*/ 	.word	0xffffffff


	//   ....[26]....
        /*00e4*/ 	.word	0xffffffff


	//   ....[27]....
        /*00e8*/ 	.word	0xffffffff


	//   ....[28]....
        /*00ec*/ 	.word	0xffffffff


	//   ....[29]....
        /*00f0*/ 	.word	0xffffffff


	//----- nvinfo : EIATTR_COOP_GROUP_INSTR_OFFSETS
	.align		4
.L_142:
        /*00f4*/ 	.byte	0x04, 0x28
        /*00f6*/ 	.short	(.L_144 - .L_143)


	//   ....[0]....
.L_143:
        /*00f8*/ 	.word	0x00000be0


	//   ....[1]....
        /*00fc*/ 	.word	0x00000bf0


	//   ....[2]....
        /*0100*/ 	.word	0x00000c60


	//   ....[3]....
        /*0104*/ 	.word	0x00000c80


	//   ....[4]....
        /*0108*/ 	.word	0x00000cd0


	//   ....[5]....
        /*010c*/ 	.word	0x00000d00


	//   ....[6]....
        /*0110*/ 	.word	0x00000d40


	//   ....[7]....
        /*0114*/ 	.word	0x00000d60


	//   ....[8]....
        /*0118*/ 	.word	0x00000db0


	//   ....[9]....
        /*011c*/ 	.word	0x00000dd0


	//   ....[10]....
        /*0120*/ 	.word	0x00000fd0


	//   ....[11]....
        /*0124*/ 	.word	0x00000fe0


	//   ....[12]....
        /*0128*/ 	.word	0x00001060


	//   ....[13]....
        /*012c*/ 	.word	0x00001080


	//   ....[14]....
        /*0130*/ 	.word	0x000010b0


	//   ....[15]....
        /*0134*/ 	.word	0x000010e0


	//   ....[16]....
        /*0138*/ 	.word	0x00001110


	//   ....[17]....
        /*013c*/ 	.word	0x00001150


	//   ....[18]....
        /*0140*/ 	.word	0x00001190


	//   ....[19]....
        /*0144*/ 	.word	0x000011c0


	//   ....[20]....
        /*0148*/ 	.word	0x000024e0


	//   ....[21]....
        /*014c*/ 	.word	0x000024f0


	//   ....[22]....
        /*0150*/ 	.word	0x00002570


	//   ....[23]....
        /*0154*/ 	.word	0x00002590


	//   ....[24]....
        /*0158*/ 	.word	0x000025d0


	//   ....[25]....
        /*015c*/ 	.word	0x00002600


	//   ....[26]....
        /*0160*/ 	.word	0x00002640


	//   ....[27]....
        /*0164*/ 	.word	0x00002660


	//   ....[28]....
        /*0168*/ 	.word	0x00002690


	//   ....[29]....
        /*016c*/ 	.word	0x000026b0


	//----- nvinfo : EIATTR_VRC_CTA_INIT_COUNT
	.align		4
.L_144:
        /*0170*/ 	.byte	0x02, 0x4a
	.zero		1
	.zero		1


	//----- nvinfo : EIATTR_EXIT_INSTR_OFFSETS
	.align		4
        /*0174*/ 	.byte	0x04, 0x1c
        /*0176*/ 	.short	(.L_146 - .L_145)


	//   ....[0]....
.L_145:
        /*0178*/ 	.word	0x00002840


	//   ....[1]....
        /*017c*/ 	.word	0x00002890


	//----- nvinfo : EIATTR_MAX_THREADS
	.align		4
.L_146:
        /*0180*/ 	.byte	0x04, 0x05
        /*0182*/ 	.short	(.L_148 - .L_147)
.L_147:
        /*0184*/ 	.word	0x00000100
        /*0188*/ 	.word	0x00000001
        /*018c*/ 	.word	0x00000001


	//----- nvinfo : EIATTR_CRS_STACK_SIZE
	.align		4
.L_148:
        /*0190*/ 	.byte	0x04, 0x1e
        /*0192*/ 	.short	(.L_150 - .L_149)
.L_149:
        /*0194*/ 	.word	0x00000000


	//----- nvinfo : EIATTR_CBANK_PARAM_SIZE
	.align		4
.L_150:
        /*0198*/ 	.byte	0x03, 0x19
        /*019a*/ 	.short	0x0062


	//----- nvinfo : EIATTR_PARAM_CBANK
	.align		4
        /*019c*/ 	.byte	0x04, 0x0a
        /*019e*/ 	.short	(.L_152 - .L_151)
	.align		4
.L_151:
        /*01a0*/ 	.word	index@(.nv.constant0._ZN3cub18CUB_300001_SM_10006detail6reduce18DeviceReduceKernelINS2_10policy_hubI11minmax_pairIiEy16minmax_binary_opIiEE10Policy1000EN6thrust24THRUST_300001_SM_1000_NS6detail15normal_iteratorINSC_10device_ptrIfEEEEyS8_S6_15minmax_unary_opIiEEEvT0_PT3_T1_NS0_13GridEvenShareISN_EET2_T4_)
        /*01a4*/ 	.short	0x0380
        /*01a6*/ 	.short	0x0062


	//----- nvinfo : EIATTR_SW_WAR
	.align		4
.L_152:
        /*01a8*/ 	.byte	0x04, 0x36
        /*01aa*/ 	.short	(.L_154 - .L_153)
.L_153:
        /*01ac*/ 	.word	0x00000008
.L_154:


//--------------------- .nv.info._ZN3cub18CUB_300001_SM_10006detail6reduce28DeviceReduceSingleTileKernelINS2_10policy_hubI11minmax_pairIiEy16minmax_binary_opIiEE10Policy1000EN6thrust24THRUST_300001_SM_1000_NS6detail15normal_iteratorINSC_10device_ptrIfEEEEPS6_yS8_S6_S6_15minmax_unary_opIiEEEvT0_T1_T2_T3_T4_T6_ --------------------------
	.section	.nv.info._ZN3cub18CUB_300001_SM_10006detail6reduce28DeviceReduceSingleTileKernelINS2_10policy_hubI11minmax_pairIiEy16minmax_binary_opIiEE10Policy1000EN6thrust24THRUST_300001_SM_1000_NS6detail15normal_iteratorINSC_10device_ptrIfEEEEPS6_yS8_S6_S6_15minmax_unary_opIiEEEvT0_T1_T2_T3_T4_T6_,"",@"SHT_CUDA_INFO"
	.sectionflags	@""
	.align	4


	//----- nvinfo : EIATTR_CUDA_API_VERSION
	.align		4
        /*0000*/ 	.byte	0x04, 0x37
        /*0002*/ 	.short	(.L_156 - .L_155)
.L_155:
        /*0004*/ 	.word	0x00000082


	//----- nvinfo : EIATTR_KPARAM_INFO
	.align		4
.L_156:
        /*0008*/ 	.byte	0x04, 0x17
        /*000a*/ 	.short	(.L_158 - .L_157)
.L_157:
        /*000c*/ 	.word	0x00000000
        /*0010*/ 	.short	0x0005
        /*0012*/ 	.short	0x0024
        /*0014*/ 	.byte	0x00, 0xf0, 0x05, 0x00


	//----- nvinfo : EIATTR_KPARAM_INFO
	.align		4
.L_158:
        /*0018*/ 	.byte	0x04, 0x17
        /*001a*/ 	.short	(.L_160 - .L_159)
.L_159:
        /*001c*/ 	.word	0x00000000
        /*0020*/ 	.short	0x0004
        /*0022*/ 	.short	0x001c
        /*0024*/ 	.byte	0x00, 0xf0, 0x21, 0x00


	//----- nvinfo : EIATTR_KPARAM_INFO
	.align		4
.L_160:
        /*0028*/ 	.byte	0x04, 0x17
        /*002a*/ 	.short	(.L_162 - .L_161)
.L_161:
        /*002c*/ 	.word	0x00000000
        /*0030*/ 	.short	0x0003
        /*0032*/ 	.short	0x0018
        /*0034*/ 	.byte	0x00, 0xf0, 0x05, 0x00


	//----- nvinfo : EIATTR_KPARAM_INFO
	.align		4
.L_162:
        /*0038*/ 	.byte	0x04, 0x17
        /*003a*/ 	.short	(.L_164 - .L_163)
.L_163:
        /*003c*/ 	.word	0x00000000
        /*0040*/ 	.short	0x0002
        /*0042*/ 	.short	0x0010
        /*0044*/ 	.byte	0x00, 0xf0, 0x21, 0x00


	//----- nvinfo : EIATTR_KPARAM_INFO
	.align		4
.L_164:
        /*0048*/ 	.byte	0x04, 0x17
        /*004a*/ 	.short	(.L_166 - .L_165)
.L_165:
        /*004c*/ 	.word	0x00000000
        /*0050*/ 	.short	0x0001
        /*0052*/ 	.short	0x0008
        /*0054*/ 	.byte	0x00, 0xf5, 0x21, 0x00


	//----- nvinfo : EIATTR_KPARAM_INFO
	.align		4
.L_166:
        /*0058*/ 	.byte	0x04, 0x17
        /*005a*/ 	.short	(.L_168 - .L_167)
.L_167:
        /*005c*/ 	.word	0x00000000
        /*0060*/ 	.short	0x0000
        /*0062*/ 	.short	0x0000
        /*0064*/ 	.byte	0x00, 0xf0, 0x21, 0x00


	//----- nvinfo : EIATTR_SPARSE_MMA_MASK
	.align		4
.L_168:
        /*0068*/ 	.byte	0x03, 0x50
        /*006a*/ 	.short	0x0000


	//----- nvinfo : EIATTR_MAXREG_COUNT
	.align		4
        /*006c*/ 	.byte	0x03, 0x1b
        /*006e*/ 	.short	0x00ff


	//----- nvinfo : EIATTR_NUM_BARRIERS
	.align		4
        /*0070*/ 	.byte	0x02, 0x4c
        /*0072*/ 	.byte	0x01
	.zero		1


	//----- nvinfo : EIATTR_MERCURY_ISA_VERSION
	.align		4
        /*0074*/ 	.byte	0x03, 0x5f
        /*0076*/ 	.short	0x0101


	//----- nvinfo : EIATTR_COOP_GROUP_MASK_REGIDS
	.align		4
        /*0078*/ 	.byte	0x04, 0x29
        /*007a*/ 	.short	(.L_170 - .L_169)


	//   ....[0]....
.L_169:
        /*007c*/ 	.word	0xffffffff


	//   ....[1]....
        /*0080*/ 	.word	0xffffffff


	//   ....[2]....
        /*0084*/ 	.word	0xffffffff


	//   ....[3]....
        /*0088*/ 	.word	0xffffffff


	//   ....[4]....
        /*008c*/ 	.word	0xffffffff


	//   ....[5]....
        /*0090*/ 	.word	0xffffffff


	//   ....[6]....
        /*0094*/ 	.word	0xffffffff


	//   ....[7]....
        /*0098*/ 	.word	0xffffffff


	//   ....[8]....
        /*009c*/ 	.word	0xffffffff


	//   ....[9]....
        /*00a0*/ 	.word	0xffffffff


	//   ....[10]....
        /*00a4*/ 	.word	0xffffffff


	//   ....[11]....
        /*00a8*/ 	.word	0xffffffff


	//   ....[12]....
        /*00ac*/ 	.word	0xffffffff


	//   ....[13]....
        /*00b0*/ 	.word	0xffffffff


	//   ....[14]....
        /*00b4*/ 	.word	0xffffffff


	//   ....[15]....
        /*00b8*/ 	.word	0xffffffff


	//   ....[16]....
        /*00bc*/ 	.word	0xffffffff


	//   ....[17]....
        /*00c0*/ 	.word	0xffffffff


	//   ....[18]....
        /*00c4*/ 	.word	0xffffffff


	//   ....[19]....
        /*00c8*/ 	.word	0xffffffff


	//   ....[20]....
        /*00cc*/ 	.word	0xffffffff


	//   ....[21]....
        /*00d0*/ 	.word	0xffffffff


	//   ....[22]....
        /*00d4*/ 	.word	0xffffffff


	//   ....[23]....
        /*00d8*/ 	.word	0xffffffff


	//   ....[24]....
        /*00dc*/ 	.word	0xffffffff


	//   ....[25]....
        /*00e0*/ 	.word	0xffffffff


	//   ....[26]....
        /*00e4*/ 	.word	0xffffffff


	//   ....[27]....
        /*00e8*/ 	.word	0xffffffff


	//   ....[28]....
        /*00ec*/ 	.word	0xffffffff


	//   ....[29]....
        /*00f0*/ 	.word	0xffffffff


	//----- nvinfo : EIATTR_COOP_GROUP_INSTR_OFFSETS
	.align		4
.L_170:
        /*00f4*/ 	.byte	0x04, 0x28
        /*00f6*/ 	.short	(.L_172 - .L_171)


	//   ....[0]....
.L_171:
        /*00f8*/ 	.word	0x00000b80


	//   ....[1]....
        /*00fc*/ 	.word	0x00000b90


	//   ....[2]....
        /*0100*/ 	.word	0x00000c00


	//   ....[3]....
        /*0104*/ 	.word	0x00000c20


	//   ....[4]....
        /*0108*/ 	.word	0x00000c70


	//   ....[5]....
        /*010c*/ 	.word	0x00000ca0


	//   ....[6]....
        /*0110*/ 	.word	0x00000ce0


	//   ....[7]....
        /*0114*/ 	.word	0x00000d00


	//   ....[8]....
        /*0118*/ 	.word	0x00000d50


	//   ....[9]....
        /*011c*/ 	.word	0x00000d70


	//   ....[10]....
        /*0120*/ 	.word	0x00000f70


	//   ....[11]....
        /*0124*/ 	.word	0x00000f80


	//   ....[12]....
        /*0128*/ 	.word	0x00001000


	//   ....[13]....
        /*012c*/ 	.word	0x00001020


	//   ....[14]....
        /*0130*/ 	.word	0x00001050


	//   ....[15]....
        /*0134*/ 	.word	0x00001080


	//   ....[16]....
        /*0138*/ 	.word	0x000010b0


	//   ....[17]....
        /*013c*/ 	.word	0x000010f0


	//   ....[18]....
        /*0140*/ 	.word	0x00001130


	//   ....[19]....
        /*0144*/ 	.word	0x00001160


	//   ....[20]....
        /*0148*/ 	.word	0x00002300


	//   ....[21]....
        /*014c*/ 	.word	0x00002310


	//   ....[22]....
        /*0150*/ 	.word	0x00002390


	//   ....[23]....
        /*0154*/ 	.word	0x000023b0


	//   ....[24]....
        /*0158*/ 	.word	0x000023f0


	//   ....[25]....
        /*015c*/ 	.word	0x00002420


	//   ....[26]....
        /*0160*/ 	.word	0x00002460


	//   ....[27]....
        /*0164*/ 	.word	0x00002480


	//   ....[28]....
        /*0168*/ 	.word	0x000024b0


	//   ....[29]....
        /*016c*/ 	.word	0x000024d0


	//----- nvinfo : EIATTR_VRC_CTA_INIT_COUNT
	.align		4
.L_172:
        /*0170*/ 	.byte	0x02, 0x4a
	.zero		1
	.zero		1


	//----- nvinfo : EIATTR_EXIT_INSTR_OFFSETS
	.align		4
        /*0174*/ 	.byte	0x04, 0x1c
        /*0176*/ 	.short	(.L_174 - .L_173)


	//   ....[0]....
.L_173:
        /*0178*/ 	.word	0x000000a0


	//   ....[1]....
        /*017c*/ 	.word	0x00000100


	//   ....[2]....
        /*0180*/ 	.word	0x00002650


	//   ....[3]....
        /*0184*/ 	.word	0x000026d0


	//----- nvinfo : EIATTR_MAX_THREADS
	.align		4
.L_174:
        /*0188*/ 	.byte	0x04, 0x05
        /*018a*/ 	.short	(.L_176 - .L_175)
.L_175:
        /*018c*/ 	.word	0x00000100
        /*0190*/ 	.word	0x00000001
        /*0194*/ 	.word	0x00000001


	//----- nvinfo : EIATTR_CRS_STACK_SIZE
	.align		4
.L_176:
        /*0198*/ 	.byte	0x04, 0x1e
        /*019a*/ 	.short	(.L_178 - .L_177)
.L_177:
        /*019c*/ 	.word	0x00000000


	//----- nvinfo : EIATTR_CBANK_PARAM_SIZE
	.align		4
.L_178:
        /*01a0*/ 	.byte	0x03, 0x19
        /*01a2*/ 	.short	0x0025


	//----- nvinfo : EIATTR_PARAM_CBANK
	.align		4
        /*01a4*/ 	.byte	0x04, 0x0a
        /*01a6*/ 	.short	(.L_180 - .L_179)
	.align		4
.L_179:
        /*01a8*/ 	.word	index@(.nv.constant0._ZN3cub18CUB_300001_SM_10006detail6reduce28DeviceReduceSingleTileKernelINS2_10policy_hubI11minmax_pairIiEy16minmax_binary_opIiEE10Policy1000EN6thrust24THRUST_300001_SM_1000_NS6detail15normal_iteratorINSC_10device_ptrIfEEEEPS6_yS8_S6_S6_15minmax_unary_opIiEEEvT0_T1_T2_T3_T4_T6_)
        /*01ac*/ 	.short	0x0380
        /*01ae*/ 	.short	0x0025


	//----- nvinfo : EIATTR_SW_WAR
	.align		4
.L_180:
        /*01b0*/ 	.byte	0x04, 0x36
        /*01b2*/ 	.short	(.L_182 - .L_181)
.L_181:
        /*01b4*/ 	.word	0x00000008
.L_182:


//--------------------- .nv.info._ZN3cub18CUB_300001_SM_10006detail6reduce28DeviceReduceSingleTileKernelINS2_10policy_hubI11minmax_pairIiEj16minmax_binary_opIiEE10Policy1000EPS6_SB_iS8_S6_S6_N4cuda3std3__410__identityEEEvT0_T1_T2_T3_T4_T6_ --------------------------
	.section	.nv.info._ZN3cub18CUB_300001_SM_10006detail6reduce28DeviceReduceSingleTileKernelINS2_10policy_hubI11minmax_pairIiEj16minmax_binary_opIiEE10Policy1000EPS6_SB_iS8_S6_S6_N4cuda3std3__410__identityEEEvT0_T1_T2_T3_T4_T6_,"",@"SHT_CUDA_INFO"
	.sectionflags	@""
	.align	4


	//----- nvinfo : EIATTR_CUDA_API_VERSION
	.align		4
        /*0000*/ 	.byte	0x04, 0x37
        /*0002*/ 	.short	(.L_184 - .L_183)
.L_183:
        /*0004*/ 	.word	0x00000082


	//----- nvinfo : EIATTR_KPARAM_INFO
	.align		4
.L_184:
        /*0008*/ 	.byte	0x04, 0x17
        /*000a*/ 	.short	(.L_186 - .L_185)
.L_185:
        /*000c*/ 	.word	0x00000000
        /*0010*/ 	.short	0x0005
        /*0012*/ 	.short	0x0020
        /*0014*/ 	.byte	0x00, 0xf0, 0x05, 0x00


	//----- nvinfo : EIATTR_KPARAM_INFO
	.align		4
.L_186:
        /*0018*/ 	.byte	0x04, 0x17
        /*001a*/ 	.short	(.L_188 - .L_187)
.L_187:
        /*001c*/ 	.word	0x00000000
        /*0020*/ 	.short	0x0004
        /*0022*/ 	.short	0x0018
        /*0024*/ 	.byte	0x00, 0xf0, 0x21, 0x00


	//----- nvinfo : EIATTR_KPARAM_INFO
	.align		4
.L_188:
        /*0028*/ 	.byte	0x04, 0x17
        /*002a*/ 	.short	(.L_190 - .L_189)
.L_189:
        /*002c*/ 	.word	0x00000000
        /*0030*/ 	.short	0x0003
        /*0032*/ 	.short	0x0014
        /*0034*/ 	.byte	0x00, 0xf0, 0x05, 0x00


	//----- nvinfo : EIATTR_KPARAM_INFO
	.align		4
.L_190:
        /*0038*/ 	.byte	0x04, 0x17
        /*003a*/ 	.short	(.L_192 - .L_191)
.L_191:
        /*003c*/ 	.word	0x00000000
        /*0040*/ 	.short	0x0002
        /*0042*/ 	.short	0x0010
        /*0044*/ 	.byte	0x00, 0xf0, 0x11, 0x00


	//----- nvinfo : EIATTR_KPARAM_INFO
	.align		4
.L_192:
        /*0048*/ 	.byte	0x04, 0x17
        /*004a*/ 	.short	(.L_194 - .L_193)
.L_193:
        /*004c*/ 	.word	0x00000000
        /*0050*/ 	.short	0x0001
        /*0052*/ 	.short	0x0008
        /*0054*/ 	.byte	0x00, 0xf5, 0x21, 0x00


	//----- nvinfo : EIATTR_KPARAM_INFO
	.align		4
.L_194:
        /*0058*/ 	.byte	0x04, 0x17
        /*005a*/ 	.short	(.L_196 - .L_195)
.L_195:
        /*005c*/ 	.word	0x00000000
        /*0060*/ 	.short	0x0000
        /*0062*/ 	.short	0x0000
        /*0064*/ 	.byte	0x00, 0xf5, 0x21, 0x00


	//----- nvinfo : EIATTR_SPARSE_MMA_MASK
	.align		4
.L_196:
        /*0068*/ 	.byte	0x03, 0x50
        /*006a*/ 	.short	0x0000


	//----- nvinfo : EIATTR_MAXREG_COUNT
	.align		4
        /*006c*/ 	.byte	0x03, 0x1b
        /*006e*/ 	.short	0x00ff


	//----- nvinfo : EIATTR_NUM_BARRIERS
	.align		4
        /*0070*/ 	.byte	0x02, 0x4c
        /*0072*/ 	.byte	0x01
	.zero		1


	//----- nvinfo : EIATTR_MERCURY_ISA_VERSION
	.align		4
        /*0074*/ 	.byte	0x03, 0x5f
        /*0076*/ 	.short	0x0101


	//----- nvinfo : EIATTR_COOP_GROUP_MASK_REGIDS
	.align		4
        /*0078*/ 	.byte	0x04, 0x29
        /*007a*/ 	.short	(.L_198 - .L_197)


	//   ....[0]....
.L_197:
        /*007c*/ 	.word	0xffffffff


	//   ....[1]....
        /*0080*/ 	.word	0xffffffff


	//   ....[2]....
        /*0084*/ 	.word	0xffffffff


	//   ....[3]....
        /*0088*/ 	.word	0xffffffff


	//   ....[4]....
        /*008c*/ 	.word	0xffffffff


	//   ....[5]....
        /*0090*/ 	.word	0xffffffff


	//   ....[6]....
        /*0094*/ 	.word	0xffffffff


	//   ....[7]....
        /*0098*/ 	.word	0xffffffff


	//   ....[8]....
        /*009c*/ 	.word	0xffffffff


	//   ....[9]....
        /*00a0*/ 	.word	0xffffffff


	//   ....[10]....
        /*00a4*/ 	.word	0xffffffff


	//   ....[11]....
        /*00a8*/ 	.word	0xffffffff


	//   ....[12]....
        /*00ac*/ 	.word	0xffffffff


	//   ....[13]....
        /*00b0*/ 	.word	0xffffffff


	//   ....[14]....
        /*00b4*/ 	.word	0xffffffff


	//   ....[15]....
        /*00b8*/ 	.word	0xffffffff


	//   ....[16]....
        /*00bc*/ 	.word	0xffffffff


	//   ....[17]....
        /*00c0*/ 	.word	0xffffffff


	//   ....[18]....
        /*00c4*/ 	.word	0xffffffff


	//   ....[19]....
        /*00c8*/ 	.word	0xffffffff


	//   ....[20]....
        /*00cc*/ 	.word	0xffffffff


	//   ....[21]....
        /*00d0*/ 	.word	0xffffffff


	//   ....[22]....
        /*00d4*/ 	.word	0xffffffff


	//   ....[23]....
        /*00d8*/ 	.word	0xffffffff


	//   ....[24]....
        /*00dc*/ 	.word	0xffffffff


	//   ....[25]....
        /*00e0*/ 	.word	0xffffffff


	//   ....[26]....
        /*00e4*/ 	.word	0xffffffff


	//   ....[27]....
        /*00e8*/ 	.word	0xffffffff


	//   ....[28]....
        /*00ec*/ 	.word	0xffffffff


	//   ....[29]....
        /*00f0*/ 	.word	0xffffffff


	//----- nvinfo : EIATTR_COOP_GROUP_INSTR_OFFSETS
	.align		4
.L_198:
        /*00f4*/ 	.byte	0x04, 0x28
        /*00f6*/ 	.short	(.L_200 - .L_199)


	//   ....[0]....
.L_199:
        /*00f8*/ 	.word	0x00000b40


	//   ....[1]....
        /*00fc*/ 	.word	0x00000b50


	//   ....[2]....
        /*0100*/ 	.word	0x00000bc0


	//   ....[3]....
        /*0104*/ 	.word	0x00000be0


	//   ....[4]....
        /*0108*/ 	.word	0x00000c50


	//   ....[5]....
        /*010c*/ 	.word	0x00000c70


	//   ....[6]....
        /*0110*/ 	.word	0x00000cc0


	//   ....[7]....
        /*0114*/ 	.word	0x00000ce0


	//   ....[8]....
        /*0118*/ 	.word	0x00000d10


	//   ....[9]....
        /*011c*/ 	.word	0x00000d30


	//   ....[10]....
        /*0120*/ 	.word	0x00000f30


	//   ....[11]....
        /*0124*/ 	.word	0x00000f40


	//   ....[12]....
        /*0128*/ 	.word	0x00000fc0


	//   ....[13]....
        /*012c*/ 	.word	0x00000ff0


	//   ....[14]....
        /*0130*/ 	.word	0x00001030


	//   ....[15]....
        /*0134*/ 	.word	0x00001060


	//   ....[16]....
        /*0138*/ 	.word	0x00001090


	//   ....[17]....
        /*013c*/ 	.word	0x000010c0


	//   ....[18]....
        /*0140*/ 	.word	0x000010f0


	//   ....[19]....
        /*0144*/ 	.word	0x00001120


	//   ....[20]....
        /*0148*/ 	.word	0x00002240


	//   ....[21]....
        /*014c*/ 	.word	0x00002250


	//   ....[22]....
        /*0150*/ 	.word	0x000022d0


	//   ....[23]....
        /*0154*/ 	.word	0x000022f0


	//   ....[24]....
        /*0158*/ 	.word	0x00002330


	//   ....[25]....
        /*015c*/ 	.word	0x00002360


	//   ....[26]....
        /*0160*/ 	.word	0x000023a0


	//   ....[27]....
        /*0164*/ 	.word	0x000023c0


	//   ....[28]....
        /*0168*/ 	.word	0x000023f0


	//   ....[29]....
        /*016c*/ 	.word	0x00002410


	//----- nvinfo : EIATTR_VRC_CTA_INIT_COUNT
	.align		4
.L_200:
        /*0170*/ 	.byte	0x02, 0x4a
	.zero		1
	.zero		1


	//----- nvinfo : EIATTR_EXIT_INSTR_OFFSETS
	.align		4
        /*0174*/ 	.byte	0x04, 0x1c
        /*0176*/ 	.short	(.L_202 - .L_201)


	//   ....[0]....
.L_201:
        /*0178*/ 	.word	0x00000080


	//   ....[1]....
        /*017c*/ 	.word	0x000000d0


	//   ....[2]....
        /*0180*/ 	.word	0x000025a0


	//   ....[3]....
        /*0184*/ 	.word	0x00002610


	//----- nvinfo : EIATTR_MAX_THREADS
	.align		4
.L_202:
        /*0188*/ 	.byte	0x04, 0x05
        /*018a*/ 	.short	(.L_204 - .L_203)
.L_203:
        /*018c*/ 	.word	0x00000100
        /*0190*/ 	.word	0x00000001
        /*0194*/ 	.word	0x00000001


	//----- nvinfo : EIATTR_CRS_STACK_SIZE
	.align		4
.L_204:
        /*0198*/ 	.byte	0x04, 0x1e
        /*019a*/ 	.short	(.L_206 - .L_205)
.L_205:
        /*019c*/ 	.word	0x00000000


	//----- nvinfo : EIATTR_CBANK_PARAM_SIZE
	.align		4
.L_206:
        /*01a0*/ 	.byte	0x03, 0x19
        /*01a2*/ 	.short	0x0021


	//----- nvinfo : EIATTR_PARAM_CBANK
	.align		4
        /*01a4*/ 	.byte	0x04, 0x0a
        /*01a6*/ 	.short	(.L_208 - .L_207)
	.align		4
.L_207:
        /*01a8*/ 	.word	index@(.nv.constant0._ZN3cub18CUB_300001_SM_10006detail6reduce28DeviceReduceSingleTileKernelINS2_10policy_hubI11minmax_pairIiEj16minmax_binary_opIiEE10Policy1000EPS6_SB_iS8_S6_S6_N4cuda3std3__410__identityEEEvT0_T1_T2_T3_T4_T6_)
        /*01ac*/ 	.short	0x0380
        /*01ae*/ 	.short	0x0021


	//----- nvinfo : EIATTR_SW_WAR
	.align		4
.L_208:
        /*01b0*/ 	.byte	0x04, 0x36
        /*01b2*/ 	.short	(.L_210 - .L_209)
.L_209:
        /*01b4*/ 	.word	0x00000008
.L_210:


//--------------------- .nv.info._ZN3cub18CUB_300001_SM_10006detail6reduce18DeviceReduceKernelINS2_10policy_hubI11minmax_pairIiEj16minmax_binary_opIiEE10Policy1000EN6thrust24THRUST_300001_SM_1000_NS6detail15normal_iteratorINSC_10device_ptrIfEEEEjS8_S6_15minmax_unary_opIiEEEvT0_PT3_T1_NS0_13GridEvenShareISN_EET2_T4_ --------------------------
	.section	.nv.info._ZN3cub18CUB_300001_SM_10006detail6reduce18DeviceReduceKernelINS2_10policy_hubI11minmax_pairIiEj16minmax_binary_opIiEE10Policy1000EN6thrust24THRUST_300001_SM_1000_NS6detail15normal_iteratorINSC_10device_ptrIfEEEEjS8_S6_15minmax_unary_opIiEEEvT0_PT3_T1_NS0_13GridEvenShareISN_EET2_T4_,"",@"SHT_CUDA_INFO"
	.sectionflags	@""
	.align	4


	//----- nvinfo : EIATTR_CUDA_API_VERSION
	.align		4
        /*0000*/ 	.byte	0x04, 0x37
        /*0002*/ 	.short	(.L_212 - .L_211)
.L_211:
        /*0004*/ 	.word	0x00000082


	//----- nvinfo : EIATTR_KPARAM_INFO
	.align		4
.L_212:
        /*0008*/ 	.byte	0x04, 0x17
        /*000a*/ 	.short	(.L_214 - .L_213)
.L_213:
        /*000c*/ 	.word	0x00000000
        /*0010*/ 	.short	0x0005
        /*0012*/ 	.short	0x003d
        /*0014*/ 	.byte	0x00, 0xf0, 0x05, 0x00


	//----- nvinfo : EIATTR_KPARAM_INFO
	.align		4
.L_214:
        /*0018*/ 	.byte	0x04, 0x17
        /*001a*/ 	.short	(.L_216 - .L_215)
.L_215:
        /*001c*/ 	.word	0x00000000
        /*0020*/ 	.short	0x0004
        /*0022*/ 	.short	0x003c
        /*0024*/ 	.byte	0x00, 0xf0, 0x05, 0x00


	//----- nvinfo : EIATTR_KPARAM_INFO
	.align		4
.L_216:
        /*0028*/ 	.byte	0x04, 0x17
        /*002a*/ 	.short	(.L_218 - .L_217)
.L_217:
        /*002c*/ 	.word	0x00000000
        /*0030*/ 	.short	0x0003
        /*0032*/ 	.short	0x0014
        /*0034*/ 	.byte	0x00, 0xf0, 0xa1, 0x00


	//----- nvinfo : EIATTR_KPARAM_INFO
	.align		4
.L_218:
        /*0038*/ 	.byte	0x04, 0x17
        /*003a*/ 	.short	(.L_220 - .L_219)
.L_219:
        /*003c*/ 	.word	0x00000000
        /*0040*/ 	.short	0x0002
        /*0042*/ 	.short	0x0010
        /*0044*/ 	.byte	0x00, 0xf0, 0x11, 0x00


	//----- nvinfo : EIATTR_KPARAM_INFO
	.align		4
.L_220:
        /*0048*/ 	.byte	0x04, 0x17
        /*004a*/ 	.short	(.L_222 - .L_221)
.L_221:
        /*004c*/ 	.word	0x00000000
        /*0050*/ 	.short	0x0001
        /*0052*/ 	.short	0x0008
        /*0054*/ 	.byte	0x00, 0xf5, 0x21, 0x00


	//----- nvinfo : EIATTR_KPARAM_INFO
	.align		4
.L_222:
        /*0058*/ 	.byte	0x04, 0x17
        /*005a*/ 	.short	(.L_224 - .L_223)
.L_223:
        /*005c*/ 	.word	0x00000000
        /*0060*/ 	.short	0x0000
        /*0062*/ 	.short	0x0000
        /*0064*/ 	.byte	0x00, 0xf0, 0x21, 0x00


	//----- nvinfo : EIATTR_SPARSE_MMA_MASK
	.align		4
.L_224:
        /*0068*/ 	.byte	0x03, 0x50
        /*006a*/ 	.short	0x0000


	//----- nvinfo : EIATTR_MAXREG_COUNT
	.align		4
        /*006c*/ 	.byte	0x03, 0x1b
        /*006e*/ 	.short	0x00ff


	//----- nvinfo : EIATTR_NUM_BARRIERS
	.align		4
        /*0070*/ 	.byte	0x02, 0x4c
        /*0072*/ 	.byte	0x01
	.zero		1


	//----- nvinfo : EIATTR_MERCURY_ISA_VERSION
	.align		4
        /*0074*/ 	.byte	0x03, 0x5f
        /*0076*/ 	.short	0x0101


	//----- nvinfo : EIATTR_COOP_GROUP_MASK_REGIDS
	.align		4
        /*0078*/ 	.byte	0x04, 0x29
        /*007a*/ 	.short	(.L_226 - .L_225)


	//   ....[0]....
.L_225:
        /*007c*/ 	.word	0xffffffff


	//   ....[1]....
        /*0080*/ 	.word	0xffffffff


	//   ....[2]....
        /*0084*/ 	.word	0xffffffff


	//   ....[3]....
        /*0088*/ 	.word	0xffffffff


	//   ....[4]....
        /*008c*/ 	.word	0xffffffff


	//   ....[5]....
        /*0090*/ 	.word	0xffffffff


	//   ....[6]....
        /*0094*/ 	.word	0xffffffff


	//   ....[7]....
        /*0098*/ 	.word	0xffffffff


	//   ....[8]....
        /*009c*/ 	.word	0xffffffff


	//   ....[9]....
        /*00a0*/ 	.word	0xffffffff


	//   ....[10]....
        /*00a4*/ 	.word	0xffffffff


	//   ....[11]....
        /*00a8*/ 	.word	0xffffffff


	//   ....[12]....
        /*00ac*/ 	.word	0xffffffff


	//   ....[13]....
        /*00b0*/ 	.word	0xffffffff


	//   ....[14]....
        /*00b4*/ 	.word	0xffffffff


	//   ....[15]....
        /*00b8*/ 	.word	0xffffffff


	//   ....[16]....
        /*00bc*/ 	.word	0xffffffff


	//   ....[17]....
        /*00c0*/ 	.word	0xffffffff


	//   ....[18]....
        /*00c4*/ 	.word	0xffffffff


	//   ....[19]....
        /*00c8*/ 	.word	0xffffffff


	//   ....[20]....
        /*00cc*/ 	.word	0xffffffff


	//   ....[21]....
        /*00d0*/ 	.word	0xffffffff


	//   ....[22]....
        /*00d4*/ 	.word	0xffffffff


	//   ....[23]....
        /*00d8*/ 	.word	0xffffffff


	//   ....[24]....
        /*00dc*/ 	.word	0xffffffff


	//   ....[25]....
        /*00e0*/ 	.word	0xffffffff


	//   ....[26]....
        /*00e4*/ 	.word	0xffffffff


	//   ....[27]....
        /*00e8*/ 	.word	0xffffffff


	//   ....[28]....
        /*00ec*/ 	.word	0xffffffff


	//   ....[29]....
        /*00f0*/ 	.word	0xffffffff


	//----- nvinfo : EIATTR_COOP_GROUP_INSTR_OFFSETS
	.align		4
.L_226:
        /*00f4*/ 	.byte	0x04, 0x28
        /*00f6*/ 	.short	(.L_228 - .L_227)


	//   ....[0]....
.L_227:
        /*00f8*/ 	.word	0x00000e30


	//   ....[1]....
        /*00fc*/ 	.word	0x00000e40


	//   ....[2]....
        /*0100*/ 	.word	0x00000eb0


	//   ....[3]....
        /*0104*/ 	.word	0x00000ed0


	//   ....[4]....
        /*0108*/ 	.word	0x00000f20


	//   ....[5]....
        /*010c*/ 	.word	0x00000f50


	//   ....[6]....
        /*0110*/ 	.word	0x00000f90


	//   ....[7]....
        /*0114*/ 	.word	0x00000fb0


	//   ....[8]....
        /*0118*/ 	.word	0x00001000


	//   ....[9]....
        /*011c*/ 	.word	0x00001020


	//   ....[10]....
        /*0120*/ 	.word	0x00001220


	//   ....[11]....
        /*0124*/ 	.word	0x00001230


	//   ....[12]....
        /*0128*/ 	.word	0x000012b0


	//   ....[13]....
        /*012c*/ 	.word	0x000012d0


	//   ....[14]....
        /*0130*/ 	.word	0x00001300


	//   ....[15]....
        /*0134*/ 	.word	0x00001330


	//   ....[16]....
        /*0138*/ 	.word	0x00001360


	//   ....[17]....
        /*013c*/ 	.word	0x000013a0


	//   ....[18]....
        /*0140*/ 	.word	0x000013e0


	//   ....[19]....
        /*0144*/ 	.word	0x00001410


	//   ....[20]....
        /*0148*/ 	.word	0x00002810


	//   ....[21]....
        /*014c*/ 	.word	0x00002820


	//   ....[22]....
        /*0150*/ 	.word	0x000028a0


	//   ....[23]....
        /*0154*/ 	.word	0x000028c0


	//   ....[24]....
        /*0158*/ 	.word	0x00002900


	//   ....[25]....
        /*015c*/ 	.word	0x00002930


	//   ....[26]....
        /*0160*/ 	.word	0x00002970


	//   ....[27]....
        /*0164*/ 	.word	0x00002990


	//   ....[28]....
        /*0168*/ 	.word	0x000029c0


	//   ....[29]....
        /*016c*/ 	.word	0x000029e0


	//----- nvinfo : EIATTR_VRC_CTA_INIT_COUNT
	.align		4
.L_228:
        /*0170*/ 	.byte	0x02, 0x4a
	.zero		1
	.zero		1


	//----- nvinfo : EIATTR_EXIT_INSTR_OFFSETS
	.align		4
        /*0174*/ 	.byte	0x04, 0x1c
        /*0176*/ 	.short	(.L_230 - .L_229)


	//   ....[0]....
.L_229:
        /*0178*/ 	.word	0x00002b70


	//   ....[1]....
        /*017c*/ 	.word	0x00002bc0


	//----- nvinfo : EIATTR_MAX_THREADS
	.align		4
.L_230:
        /*0180*/ 	.byte	0x04, 0x05
        /*0182*/ 	.short	(.L_232 - .L_231)
.L_231:
        /*0184*/ 	.word	0x00000100
        /*0188*/ 	.word	0x00000001
        /*018c*/ 	.word	0x00000001


	//----- nvinfo : EIATTR_CRS_STACK_SIZE
	.align		4
.L_232:
        /*0190*/ 	.byte	0x04, 0x1e
        /*0192*/ 	.short	(.L_234 - .L_233)
.L_233:
        /*0194*/ 	.word	0x00000000


	//----- nvinfo : EIATTR_CBANK_PARAM_SIZE
	.align		4
.L_234:
        /*0198*/ 	.byte	0x03, 0x19
        /*019a*/ 	.short	0x003e


	//----- nvinfo : EIATTR_PARAM_CBANK
	.align		4
        /*019c*/ 	.byte	0x04, 0x0a
        /*019e*/ 	.short	(.L_236 - .L_235)
	.align		4
.L_235:
        /*01a0*/ 	.word	index@(.nv.constant0._ZN3cub18CUB_300001_SM_10006detail6reduce18DeviceReduceKernelINS2_10policy_hubI11minmax_pairIiEj16minmax_binary_opIiEE10Policy1000EN6thrust24THRUST_300001_SM_1000_NS6detail15normal_iteratorINSC_10device_ptrIfEEEEjS8_S6_15minmax_unary_opIiEEEvT0_PT3_T1_NS0_13GridEvenShareISN_EET2_T4_)
        /*01a4*/ 	.short	0x0380
        /*01a6*/ 	.short	0x003e


	//----- nvinfo : EIATTR_SW_WAR
	.align		4
.L_236:
        /*01a8*/ 	.byte	0x04, 0x36
        /*01aa*/ 	.short	(.L_238 - .L_237)
.L_237:
        /*01ac*/ 	.word	0x00000008
.L_238:


//--------------------- .nv.info._ZN3cub18CUB_300001_SM_10006detail6reduce28DeviceReduceSingleTileKernelINS2_10policy_hubI11minmax_pairIiEj16minmax_binary_opIiEE10Policy1000EN6thrust24THRUST_300001_SM_1000_NS6detail15normal_iteratorINSC_10device_ptrIfEEEEPS6_jS8_S6_S6_15minmax_unary_opIiEEEvT0_T1_T2_T3_T4_T6_ --------------------------
	.section	.nv.info._ZN3cub18CUB_300001_SM_10006detail6reduce28DeviceReduceSingleTileKernelINS2_10policy_hubI11minmax_pairIiEj16minmax_binary_opIiEE10Policy1000EN6thrust24THRUST_300001_SM_1000_NS6detail15normal_iteratorINSC_10device_ptrIfEEEEPS6_jS8_S6_S6_15minmax_unary_opIiEEEvT0_T1_T2_T3_T4_T6_,"",@"SHT_CUDA_INFO"
	.sectionflags	@""
	.align	4


	//----- nvinfo : EIATTR_CUDA_API_VERSION
	.align		4
        /*0000*/ 	.byte	0x04, 0x37
        /*0002*/ 	.short	(.L_240 - .L_239)
.L_239:
        /*0004*/ 	.word	0x00000082


	//----- nvinfo : EIATTR_KPARAM_INFO
	.align		4
.L_240:
        /*0008*/ 	.byte	0x04, 0x17
        /*000a*/ 	.short	(.L_242 - .L_241)
.L_241:
        /*000c*/ 	.word	0x00000000
        /*0010*/ 	.short	0x0005
        /*0012*/ 	.short	0x0020
        /*0014*/ 	.byte	0x00, 0xf0, 0x05, 0x00


	//----- nvinfo : EIATTR_KPARAM_INFO
	.align		4
.L_242:
        /*0018*/ 	.byte	0x04, 0x17
        /*001a*/ 	.short	(.L_244 - .L_243)
.L_243:
        /*001c*/ 	.word	0x00000000
        /*0020*/ 	.short	0x0004
        /*0022*/ 	.short	0x0018
        /*0024*/ 	.byte	0x00, 0xf0, 0x21, 0x00


	//----- nvinfo : EIATTR_KPARAM_INFO
	.align		4
.L_244:
        /*0028*/ 	.byte	0x04, 0x17
        /*002a*/ 	.short	(.L_246 - .L_245)
.L_245:
        /*002c*/ 	.word	0x00000000
        /*0030*/ 	.short	0x0003
        /*0032*/ 	.short	0x0014
        /*0034*/ 	.byte	0x00, 0xf0, 0x05, 0x00


	//----- nvinfo : EIATTR_KPARAM_INFO
	.align		4
.L_246:
        /*0038*/ 	.byte	0x04, 0x17
        /*003a*/ 	.short	(.L_248 - .L_247)
.L_247:
        /*003c*/ 	.word	0x00000000
        /*0040*/ 	.short	0x0002
        /*0042*/ 	.short	0x0010
        /*0044*/ 	.byte	0x00, 0xf0, 0x11, 0x00


	//----- nvinfo : EIATTR_KPARAM_INFO
	.align		4
.L_248:
        /*0048*/ 	.byte	0x04, 0x17
        /*004a*/ 	.short	(.L_250 - .L_249)
.L_249:
        /*004c*/ 	.word	0x00000000
        /*0050*/ 	.short	0x0001
        /*0052*/ 	.short	0x0008
        /*0054*/ 	.byte	0x00, 0xf5, 0x21, 0x00


	//----- nvinfo : EIATTR_KPARAM_INFO
	.align		4
.L_250:
        /*0058*/ 	.byte	0x04, 0x17
        /*005a*/ 	.short	(.L_252 - .L_251)
.L_251:
        /*005c*/ 	.word	0x00000000
        /*0060*/ 	.short	0x0000
        /*0062*/ 	.short	0x0000
        /*0064*/ 	.byte	0x00, 0xf0, 0x21, 0x00


	//----- nvinfo : EIATTR_SPARSE_MMA_MASK
	.align		4
.L_252:
        /*0068*/ 	.byte	0x03, 0x50
        /*006a*/ 	.short	0x0000


	//----- nvinfo : EIATTR_MAXREG_COUNT
	.align		4
        /*006c*/ 	.byte	0x03, 0x1b
        /*006e*/ 	.short	0x00ff


	//----- nvinfo : EIATTR_NUM_BARRIERS
	.align		4
        /*0070*/ 	.byte	0x02, 0x4c
        /*0072*/ 	.byte	0x01
	.zero		1


	//----- nvinfo : EIATTR_MERCURY_ISA_VERSION
	.align		4
        /*0074*/ 	.byte	0x03, 0x5f
        /*0076*/ 	.short	0x0101


	//----- nvinfo : EIATTR_COOP_GROUP_MASK_REGIDS
	.align		4
        /*0078*/ 	.byte	0x04, 0x29
        /*007a*/ 	.short	(.L_254 - .L_253)


	//   ....[0]....
.L_253:
        /*007c*/ 	.word	0xffffffff


	//   ....[1]....
        /*0080*/ 	.word	0xffffffff


	//   ....[2]....
        /*0084*/ 	.word	0xffffffff


	//   ....[3]....
        /*0088*/ 	.word	0xffffffff


	//   ....[4]....
        /*008c*/ 	.word	0xffffffff


	//   ....[5]....
        /*0090*/ 	.word	0xffffffff


	//   ....[6]....
        /*0094*/ 	.word	0xffffffff


	//   ....[7]....
        /*0098*/ 	.word	0xffffffff


	//   ....[8]....
        /*009c*/ 	.word	0xffffffff


	//   ....[9]....
        /*00a0*/ 	.word	0xffffffff


	//   ....[10]....
        /*00a4*/ 	.word	0xffffffff


	//   ....[11]....
        /*00a8*/ 	.word	0xffffffff


	//   ....[12]....
        /*00ac*/ 	.word	0xffffffff


	//   ....[13]....
        /*00b0*/ 	.word	0xffffffff


	//   ....[14]....
        /*00b4*/ 	.word	0xffffffff


	//   ....[15]....
        /*00b8*/ 	.word	0xffffffff


	//   ....[16]....
        /*00bc*/ 	.word	0xffffffff


	//   ....[17]....
        /*00c0*/ 	.word	0xffffffff


	//   ....[18]....
        /*00c4*/ 	.word	0xffffffff


	//   ....[19]....
        /*00c8*/ 	.word	0xffffffff


	//   ....[20]....
        /*00cc*/ 	.word	0xffffffff


	//   ....[21]....
        /*00d0*/ 	.word	0xffffffff


	//   ....[22]....
        /*00d4*/ 	.word	0xffffffff


	//   ....[23]....
        /*00d8*/ 	.word	0xffffffff


	//   ....[24]....
        /*00dc*/ 	.word	0xffffffff


	//   ....[25]....
        /*00e0*/ 	.word	0xffffffff


	//   ....[26]....
        /*00e4*/ 	.word	0xffffffff


	//   ....[27]....
        /*00e8*/ 	.word	0xffffffff


	//   ....[28]....
        /*00ec*/ 	.word	0xffffffff


	//   ....[29]....
        /*00f0*/ 	.word	0xffffffff


	//----- nvinfo : EIATTR_COOP_GROUP_INSTR_OFFSETS
	.align		4
.L_254:
        /*00f4*/ 	.byte	0x04, 0x28
        /*00f6*/ 	.short	(.L_256 - .L_255)


	//   ....[0]....
.L_255:
        /*00f8*/ 	.word	0x00000b50


	//   ....[1]....
        /*00fc*/ 	.word	0x00000b60


	//   ....[2]....
        /*0100*/ 	.word	0x00000bd0


	//   ....[3]....
        /*0104*/ 	.word	0x00000bf0


	//   ....[4]....
        /*0108*/ 	.word	0x00000c40


	//   ....[5]....
        /*010c*/ 	.word	0x00000c70


	//   ....[6]....
        /*0110*/ 	.word	0x00000cb0


	//   ....[7]....
        /*0114*/ 	.word	0x00000cd0


	//   ....[8]....
        /*0118*/ 	.word	0x00000d20


	//   ....[9]....
        /*011c*/ 	.word	0x00000d40


	//   ....[10]....
        /*0120*/ 	.word	0x00000f40


	//   ....[11]....
        /*0124*/ 	.word	0x00000f50


	//   ....[12]....
        /*0128*/ 	.word	0x00000fd0


	//   ....[13]....
        /*012c*/ 	.word	0x00000ff0


	//   ....[14]....
        /*0130*/ 	.word	0x00001020


	//   ....[15]....
        /*0134*/ 	.word	0x00001050


	//   ....[16]....
        /*0138*/ 	.word	0x00001080


	//   ....[17]....
        /*013c*/ 	.word	0x000010c0


	//   ....[18]....
        /*0140*/ 	.word	0x00001100


	//   ....[19]....
        /*0144*/ 	.word	0x00001130


	//   ....[20]....
        /*0148*/ 	.word	0x00002420


	//   ....[21]....
        /*014c*/ 	.word	0x00002430


	//   ....[22]....
        /*0150*/ 	.word	0x000024b0


	//   ....[23]....
        /*0154*/ 	.word	0x000024d0


	//   ....[24]....
        /*0158*/ 	.word	0x00002510


	//   ....[25]....
        /*015c*/ 	.word	0x00002540


	//   ....[26]....
        /*0160*/ 	.word	0x00002580


	//   ....[27]....
        /*0164*/ 	.word	0x000025a0


	//   ....[28]....
        /*0168*/ 	.word	0x000025d0


	//   ....[29]....
        /*016c*/ 	.word	0x000025f0


	//----- nvinfo : EIATTR_VRC_CTA_INIT_COUNT
	.align		4
.L_256:
        /*0170*/ 	.byte	0x02, 0x4a
	.zero		1
	.zero		1


	//----- nvinfo : EIATTR_EXIT_INSTR_OFFSETS
	.align		4
        /*0174*/ 	.byte	0x04, 0x1c
        /*0176*/ 	.short	(.L_258 - .L_257)


	//   ....[0]....
.L_257:
        /*0178*/ 	.word	0x00000080


	//   ....[1]....
        /*017c*/ 	.word	0x000000d0


	//   ....[2]....
        /*0180*/ 	.word	0x00002780


	//   ....[3]....
        /*0184*/ 	.word	0x000027f0


	//----- nvinfo : EIATTR_MAX_THREADS
	.align		4
.L_258:
        /*0188*/ 	.byte	0x04, 0x05
        /*018a*/ 	.short	(.L_260 - .L_259)
.L_259:
        /*018c*/ 	.word	0x00000100
        /*0190*/ 	.word	0x00000001
        /*0194*/ 	.word	0x00000001


	//----- nvinfo : EIATTR_CRS_STACK_SIZE
	.align		4
.L_260:
        /*0198*/ 	.byte	0x04, 0x1e
        /*019a*/ 	.short	(.L_262 - .L_261)
.L_261:
        /*019c*/ 	.word	0x00000000


	//----- nvinfo : EIATTR_CBANK_PARAM_SIZE
	.align		4
.L_262:
        /*01a0*/ 	.byte	0x03, 0x19
        /*01a2*/ 	.short	0x0021


	//----- nvinfo : EIATTR_PARAM_CBANK
	.align		4
        /*01a4*/ 	.byte	0x04, 0x0a
        /*01a6*/ 	.short	(.L_264 - .L_263)
	.align		4
.L_263:
        /*01a8*/ 	.word	index@(.nv.constant0._ZN3cub18CUB_300001_SM_10006detail6reduce28DeviceReduceSingleTileKernelINS2_10policy_hubI11minmax_pairIiEj16minmax_binary_opIiEE10Policy1000EN6thrust24THRUST_300001_SM_1000_NS6detail15normal_iteratorINSC_10device_ptrIfEEEEPS6_jS8_S6_S6_15minmax_unary_opIiEEEvT0_T1_T2_T3_T4_T6_)
        /*01ac*/ 	.short	0x0380
        /*01ae*/ 	.short	0x0021


	//----- nvinfo : EIATTR_SW_WAR
	.align		4
.L_264:
        /*01b0*/ 	.byte	0x04, 0x36
        /*01b2*/ 	.short	(.L_266 - .L_265)
.L_265:
        /*01b4*/ 	.word	0x00000008
.L_266:


//--------------------- .nv.info._ZN3cub18CUB_300001_SM_10006detail9transform16transform_kernelINS2_10policy_hubILb1EN4cuda3std3__45tupleIJN6thrust24THRUST_300001_SM_1000_NS7pointerIiNSA_8cuda_cub3tagENSA_11use_defaultESE_EEEEEE10policy1000ElNS7_10__identityENSA_10device_ptrIfEEJPiEEEvT0_iT1_T2_DpNS2_10kernel_argIT3_EE --------------------------
	.section	.nv.info._ZN3cub18CUB_300001_SM_10006detail9transform16transform_kernelINS2_10policy_hubILb1EN4cuda3std3__45tupleIJN6thrust24THRUST_300001_SM_1000_NS7pointerIiNSA_8cuda_cub3tagENSA_11use_defaultESE_EEEEEE10policy1000ElNS7_10__identityENSA_10device_ptrIfEEJPiEEEvT0_iT1_T2_DpNS2_10kernel_argIT3_EE,"",@"SHT_CUDA_INFO"
	.sectionflags	@""
	.align	4


	//----- nvinfo : EIATTR_CUDA_API_VERSION
	.align		4
        /*0000*/ 	.byte	0x04, 0x37
        /*0002*/ 	.short	(.L_268 - .L_267)
.L_267:
        /*0004*/ 	.word	0x00000082


	//----- nvinfo : EIATTR_KPARAM_INFO
	.align		4
.L_268:
        /*0008*/ 	.byte	0x04, 0x17
        /*000a*/ 	.short	(.L_270 - .L_269)
.L_269:
        /*000c*/ 	.word	0x00000000
        /*0010*/ 	.short	0x0004
        /*0012*/ 	.short	0x0018
        /*0014*/ 	.byte	0x00, 0xf0, 0x41, 0x00


	//----- nvinfo : EIATTR_KPARAM_INFO
	.align		4
.L_270:
        /*0018*/ 	.byte	0x04, 0x17
        /*001a*/ 	.short	(.L_272 - .L_271)
.L_271:
        /*001c*/ 	.word	0x00000000
        /*0020*/ 	.short	0x0003
        /*0022*/ 	.short	0x0010
        /*0024*/ 	.byte	0x00, 0xf0, 0x21, 0x00


	//----- nvinfo : EIATTR_KPARAM_INFO
	.align		4
.L_272:
        /*0028*/ 	.byte	0x04, 0x17
        /*002a*/ 	.short	(.L_274 - .L_273)
.L_273:
        /*002c*/ 	.word	0x00000000
        /*0030*/ 	.short	0x0002
        /*0032*/ 	.short	0x000c
        /*0034*/ 	.byte	0x00, 0xf0, 0x05, 0x00


	//----- nvinfo : EIATTR_KPARAM_INFO
	.align		4
.L_274:
        /*0038*/ 	.byte	0x04, 0x17
        /*003a*/ 	.short	(.L_276 - .L_275)
.L_275:
        /*003c*/ 	.word	0x00000000
        /*0040*/ 	.short	0x0001
        /*0042*/ 	.short	0x0008
        /*0044*/ 	.byte	0x00, 0xf0, 0x11, 0x00


	//----- nvinfo : EIATTR_KPARAM_INFO
	.align		4
.L_276:
        /*0048*/ 	.byte	0x04, 0x17
        /*004a*/ 	.short	(.L_278 - .L_277)
.L_277:
        /*004c*/ 	.word	0x00000000
        /*0050*/ 	.short	0x0000
        /*0052*/ 	.short	0x0000
        /*0054*/ 	.byte	0x00, 0xf0, 0x21, 0x00


	//----- nvinfo : EIATTR_SPARSE_MMA_MASK
	.align		4
.L_278:
        /*0058*/ 	.byte	0x03, 0x50
        /*005a*/ 	.short	0x0000


	//----- nvinfo : EIATTR_MAXREG_COUNT
	.align		4
        /*005c*/ 	.byte	0x03, 0x1b
        /*005e*/ 	.short	0x00ff


	//----- nvinfo : EIATTR_MERCURY_ISA_VERSION
	.align		4
        /*0060*/ 	.byte	0x03, 0x5f
        /*0062*/ 	.short	0x0101


	//----- nvinfo : EIATTR_VRC_CTA_INIT_COUNT
	.align		4
        /*0064*/ 	.byte	0x02, 0x4a
	.zero		1
	.zero		1


	//----- nvinfo : EIATTR_EXIT_INSTR_OFFSETS
	.align		4
        /*0068*/ 	.byte	0x04, 0x1c
        /*006a*/ 	.short	(.L_280 - .L_279)


	//   ....[0]....
.L_279:
        /*006c*/ 	.word	0x000002a0


	//   ....[1]....
        /*0070*/ 	.word	0x00000a30


	//   ....[2]....
        /*0074*/ 	.word	0x00000c60


	//   ....[3]....
        /*0078*/ 	.word	0x00000da0


	//   ....[4]....
        /*007c*/ 	.word	0x00000dd0


	//   ....[5]....
        /*0080*/ 	.word	0x00000e30


	//   ....[6]....
        /*0084*/ 	.word	0x00000e50


	//   ....[7]....
        /*0088*/ 	.word	0x00001310


	//   ....[8]....
        /*008c*/ 	.word	0x00001520


	//   ....[9]....
        /*0090*/ 	.word	0x00001670


	//   ....[10]....
        /*0094*/ 	.word	0x00001710


	//----- nvinfo : EIATTR_MAX_THREADS
	.align		4
.L_280:
        /*0098*/ 	.byte	0x04, 0x05
        /*009a*/ 	.short	(.L_282 - .L_281)
.L_281:
        /*009c*/ 	.word	0x00000080
        /*00a0*/ 	.word	0x00000001
        /*00a4*/ 	.word	0x00000001


	//----- nvinfo : EIATTR_CRS_STACK_SIZE
	.align		4
.L_282:
        /*00a8*/ 	.byte	0x04, 0x1e
        /*00aa*/ 	.short	(.L_284 - .L_283)
.L_283:
        /*00ac*/ 	.word	0x00000000


	//----- nvinfo : EIATTR_CBANK_PARAM_SIZE
	.align		4
.L_284:
        /*00b0*/ 	.byte	0x03, 0x19
        /*00b2*/ 	.short	0x0028


	//----- nvinfo : EIATTR_PARAM_CBANK
	.align		4
        /*00b4*/ 	.byte	0x04, 0x0a
        /*00b6*/ 	.short	(.L_286 - .L_285)
	.align		4
.L_285:
        /*00b8*/ 	.word	index@(.nv.constant0._ZN3cub18CUB_300001_SM_10006detail9transform16transform_kernelINS2_10policy_hubILb1EN4cuda3std3__45tupleIJN6thrust24THRUST_300001_SM_1000_NS7pointerIiNSA_8cuda_cub3tagENSA_11use_defaultESE_EEEEEE10policy1000ElNS7_10__identityENSA_10device_ptrIfEEJPiEEEvT0_iT1_T2_DpNS2_10kernel_argIT3_EE)
        /*00bc*/ 	.short	0x0380
        /*00be*/ 	.short	0x0028


	//----- nvinfo : EIATTR_SW_WAR
	.align		4
.L_286:
        /*00c0*/ 	.byte	0x04, 0x36
        /*00c2*/ 	.short	(.L_288 - .L_287)
.L_287:
        /*00c4*/ 	.word	0x00000008
.L_288:


//--------------------- .nv.info._ZN3cub18CUB_300001_SM_10006detail9transform16transform_kernelINS2_10policy_hubILb1EN4cuda3std3__45tupleIJN6thrust24THRUST_300001_SM_1000_NS7pointerIiNSA_8cuda_cub3tagENSA_11use_defaultESE_EEEEEE10policy1000EiNS7_10__identityENSA_10device_ptrIfEEJPiEEEvT0_iT1_T2_DpNS2_10kernel_argIT3_EE --------------------------
	.section	.nv.info._ZN3cub18CUB_300001_SM_10006detail9transform16transform_kernelINS2_10policy_hubILb1EN4cuda3std3__45tupleIJN6thrust24THRUST_300001_SM_1000_NS7pointerIiNSA_8cuda_cub3tagENSA_11use_defaultESE_EEEEEE10policy1000EiNS7_10__identityENSA_10device_ptrIfEEJPiEEEvT0_iT1_T2_DpNS2_10kernel_argIT3_EE,"",@"SHT_CUDA_INFO"
	.sectionflags	@""
	.align	4


	//----- nvinfo : EIATTR_CUDA_API_VERSION
	.align		4
        /*0000*/ 	.byte	0x04, 0x37
        /*0002*/ 	.short	(.L_290 - .L_289)
.L_289:
        /*0004*/ 	.word	0x00000082


	//----- nvinfo : EIATTR_KPARAM_INFO
	.align		4
.L_290:
        /*0008*/ 	.byte	0x04, 0x17
        /*000a*/ 	.short	(.L_292 - .L_291)
.L_291:
        /*000c*/ 	.word	0x00000000
        /*0010*/ 	.short	0x0004
        /*0012*/ 	.short	0x0018
        /*0014*/ 	.byte	0x00, 0xf0, 0x41, 0x00


	//----- nvinfo : EIATTR_KPARAM_INFO
	.align		4
.L_292:
        /*0018*/ 	.byte	0x04, 0x17
        /*001a*/ 	.short	(.L_294 - .L_293)
.L_293:
        /*001c*/ 	.word	0x00000000
        /*0020*/ 	.short	0x0003
        /*0022*/ 	.short	0x0010
        /*0024*/ 	.byte	0x00, 0xf0, 0x21, 0x00


	//----- nvinfo : EIATTR_KPARAM_INFO
	.align		4
.L_294:
        /*0028*/ 	.byte	0x04, 0x17
        /*002a*/ 	.short	(.L_296 - .L_295)
.L_295:
        /*002c*/ 	.word	0x00000000
        /*0030*/ 	.short	0x0002
        /*0032*/ 	.short	0x0008
        /*0034*/ 	.byte	0x00, 0xf0, 0x05, 0x00


	//----- nvinfo : EIATTR_KPARAM_INFO
	.align		4
.L_296:
        /*0038*/ 	.byte	0x04, 0x17
        /*003a*/ 	.short	(.L_298 - .L_297)
.L_297:
        /*003c*/ 	.word	0x00000000
        /*0040*/ 	.short	0x0001
        /*0042*/ 	.short	0x0004
        /*0044*/ 	.byte	0x00, 0xf0, 0x11, 0x00


	//----- nvinfo : EIATTR_KPARAM_INFO
	.align		4
.L_298:
        /*0048*/ 	.byte	0x04, 0x17
        /*004a*/ 	.short	(.L_300 - .L_299)
.L_299:
        /*004c*/ 	.word	0x00000000
        /*0050*/ 	.short	0x0000
        /*0052*/ 	.short	0x0000
        /*0054*/ 	.byte	0x00, 0xf0, 0x11, 0x00


	//----- nvinfo : EIATTR_SPARSE_MMA_MASK
	.align		4
.L_300:
        /*0058*/ 	.byte	0x03, 0x50
        /*005a*/ 	.short	0x0000


	//----- nvinfo : EIATTR_MAXREG_COUNT
	.align		4
        /*005c*/ 	.byte	0x03, 0x1b
        /*005e*/ 	.short	0x00ff


	//----- nvinfo : EIATTR_MERCURY_ISA_VERSION
	.align		4
        /*0060*/ 	.byte	0x03, 0x5f
        /*0062*/ 	.short	0x0101


	//----- nvinfo : EIATTR_VRC_CTA_INIT_COUNT
	.align		4
        /*0064*/ 	.byte	0x02, 0x4a
	.zero		1
	.zero		1


	//----- nvinfo : EIATTR_EXIT_INSTR_OFFSETS
	.align		4
        /*0068*/ 	.byte	0x04, 0x1c
        /*006a*/ 	.short	(.L_302 - .L_301)


	//   ....[0]....
.L_301:
        /*006c*/ 	.word	0x000001f0


	//   ....[1]....
        /*0070*/ 	.word	0x000006b0


	//   ....[2]....
        /*0074*/ 	.word	0x000008d0


	//   ....[3]....
        /*0078*/ 	.word	0x00000a20


	//   ....[4]....
        /*007c*/ 	.word	0x00000ae0


	//   ....[5]....
        /*0080*/ 	.word	0x00000b00


	//   ....[6]....
        /*0084*/ 	.word	0x00000ea0


	//   ....[7]....
        /*0088*/ 	.word	0x000010d0


	//   ....[8]....
        /*008c*/ 	.word	0x00001210


	//   ....[9]....
        /*0090*/ 	.word	0x00001240


	//   ....[10]....
        /*0094*/ 	.word	0x000012a0


	//----- nvinfo : EIATTR_MAX_THREADS
	.align		4
.L_302:
        /*0098*/ 	.byte	0x04, 0x05
        /*009a*/ 	.short	(.L_304 - .L_303)
.L_303:
        /*009c*/ 	.word	0x00000080
        /*00a0*/ 	.word	0x00000001
        /*00a4*/ 	.word	0x00000001


	//----- nvinfo : EIATTR_CRS_STACK_SIZE
	.align		4
.L_304:
        /*00a8*/ 	.byte	0x04, 0x1e
        /*00aa*/ 	.short	(.L_306 - .L_305)
.L_305:
        /*00ac*/ 	.word	0x00000000


	//----- nvinfo : EIATTR_CBANK_PARAM_SIZE
	.align		4
.L_306:
        /*00b0*/ 	.byte	0x03, 0x19
        /*00b2*/ 	.short	0x0028


	//----- nvinfo : EIATTR_PARAM_CBANK
	.align		4
        /*00b4*/ 	.byte	0x04, 0x0a
        /*00b6*/ 	.short	(.L_308 - .L_307)
	.align		4
.L_307:
        /*00b8*/ 	.word	index@(.nv.constant0._ZN3cub18CUB_300001_SM_10006detail9transform16transform_kernelINS2_10policy_hubILb1EN4cuda3std3__45tupleIJN6thrust24THRUST_300001_SM_1000_NS7pointerIiNSA_8cuda_cub3tagENSA_11use_defaultESE_EEEEEE10policy1000EiNS7_10__identityENSA_10device_ptrIfEEJPiEEEvT0_iT1_T2_DpNS2_10kernel_argIT3_EE)
        /*00bc*/ 	.short	0x0380
        /*00be*/ 	.short	0x0028


	//----- nvinfo : EIATTR_SW_WAR
	.align		4
.L_308:
        /*00c0*/ 	.byte	0x04, 0x36
        /*00c2*/ 	.short	(.L_310 - .L_309)
.L_309:
        /*00c4*/ 	.word	0x00000008
.L_310:


//--------------------- .nv.info._ZN3cub18CUB_300001_SM_10006detail11EmptyKernelIvEEvv --------------------------
	.section	.nv.info._ZN3cub18CUB_300001_SM_10006detail11EmptyKernelIvEEvv,"",@"SHT_CUDA_INFO"
	.sectionflags	@""
	.align	4


	//----- nvinfo : EIATTR_CUDA_API_VERSION
	.align		4
        /*0000*/ 	.byte	0x04, 0x37
        /*0002*/ 	.short	(.L_312 - .L_311)
.L_311:
        /*0004*/ 	.word	0x00000082


	//----- nvinfo : EIATTR_SPARSE_MMA_MASK
	.align		4
.L_312:
        /*0008*/ 	.byte	0x03, 0x50
        /*000a*/ 	.short	0x0000


	//----- nvinfo : EIATTR_MAXREG_COUNT
	.align		4
        /*000c*/ 	.byte	0x03, 0x1b
        /*000e*/ 	.short	0x00ff


	//----- nvinfo : EIATTR_MERCURY_ISA_VERSION
	.align		4
        /*0010*/ 	.byte	0x03, 0x5f
        /*0012*/ 	.short	0x0101


	//----- nvinfo : EIATTR_VRC_CTA_INIT_COUNT
	.align		4
        /*0014*/ 	.byte	0x02, 0x4a
	.zero		1
	.zero		1


	//----- nvinfo : EIATTR_EXIT_INSTR_OFFSETS
	.align		4
        /*0018*/ 	.byte	0x04, 0x1c
        /*001a*/ 	.short	(.L_314 - .L_313)


	//   ....[0]....
.L_313:
        /*001c*/ 	.word	0x00000010


	//----- nvinfo : EIATTR_SW_WAR
	.align		4
.L_314:
        /*0020*/ 	.byte	0x04, 0x36
        /*0022*/ 	.short	(.L_316 - .L_315)
.L_315:
        /*0024*/ 	.word	0x00000008
.L_316:


//--------------------- .nv.callgraph             --------------------------
	.section	.nv.callgraph,"",@"SHT_CUDA_CALLGRAPH"
	.align	4
	.sectionentsize	8
	.align		4
        /*0000*/ 	.word	0x00000000
	.align		4
        /*0004*/ 	.word	0xffffffff
	.align		4
        /*0008*/ 	.word	0x00000000
	.align		4
        /*000c*/ 	.word	0xfffffffe
	.align		4
        /*0010*/ 	.word	0x00000000
	.align		4
        /*0014*/ 	.word	0xfffffffd
	.align		4
        /*0018*/ 	.word	0x00000000
	.align		4
        /*001c*/ 	.word	0xfffffffc


//--------------------- .nv.constant4             --------------------------
	.section	.nv.constant4,"a",@progbits
	.align	8
	.align		8
.nv.constant4:
        /*0000*/ 	.dword	_ZN30_INTERNAL_7052f3dc_4_k_cu_main4cuda3std3__45__cpo5beginE
	.align		8
        /*0008*/ 	.dword	_ZN30_INTERNAL_7052f3dc_4_k_cu_main4cuda3std3__45__cpo3endE
	.align		8
        /*0010*/ 	.dword	_ZN30_INTERNAL_7052f3dc_4_k_cu_main4cuda3std3__45__cpo6cbeginE
	.align		8
        /*0018*/ 	.dword	_ZN30_INTERNAL_7052f3dc_4_k_cu_main4cuda3std3__45__cpo4cendE
	.align		8
        /*0020*/ 	.dword	_ZN30_INTERNAL_7052f3dc_4_k_cu_main4cuda3std3__45__cpo6rbeginE
	.align		8
        /*0028*/ 	.dword	_ZN30_INTERNAL_7052f3dc_4_k_cu_main4cuda3std3__45__cpo4rendE
	.align		8
        /*0030*/ 	.dword	_ZN30_INTERNAL_7052f3dc_4_k_cu_main4cuda3std3__45__cpo7crbeginE
	.align		8
        /*0038*/ 	.dword	_ZN30_INTERNAL_7052f3dc_4_k_cu_main4cuda3std3__45__cpo5crendE
	.align		8
        /*0040*/ 	.dword	_ZN30_INTERNAL_7052f3dc_4_k_cu_main4cuda3std3__432_GLOBAL__N__7052f3dc_4_k_cu_main6ignoreE
	.align		8
        /*0048*/ 	.dword	_ZN30_INTERNAL_7052f3dc_4_k_cu_main4cuda3std3__419piecewise_constructE
	.align		8
        /*0050*/ 	.dword	_ZN30_INTERNAL_7052f3dc_4_k_cu_main4cuda3std3__48in_placeE
	.align		8
        /*0058*/ 	.dword	_ZN30_INTERNAL_7052f3dc_4_k_cu_main4cuda3std3__420unreachable_sentinelE
	.align		8
        /*0060*/ 	.dword	_ZN30_INTERNAL_7052f3dc_4_k_cu_main4cuda3std3__47nulloptE
	.align		8
        /*0068*/ 	.dword	_ZN30_INTERNAL_7052f3dc_4_k_cu_main4cuda3std3__48unexpectE
	.align		8
        /*0070*/ 	.dword	_ZN30_INTERNAL_7052f3dc_4_k_cu_main4cuda3std6ranges3__45__cpo4swapE
	.align		8
        /*0078*/ 	.dword	_ZN30_INTERNAL_7052f3dc_4_k_cu_main4cuda3std6ranges3__45__cpo9iter_moveE
	.align		8
        /*0080*/ 	.dword	_ZN30_INTERNAL_7052f3dc_4_k_cu_main4cuda3std6ranges3__45__cpo5beginE
	.align		8
        /*0088*/ 	.dword	_ZN30_INTERNAL_7052f3dc_4_k_cu_main4cuda3std6ranges3__45__cpo3endE
	.align		8
        /*0090*/ 	.dword	_ZN30_INTERNAL_7052f3dc_4_k_cu_main4cuda3std6ranges3__45__cpo6cbeginE
	.align		8
        /*0098*/ 	.dword	_ZN30_INTERNAL_7052f3dc_4_k_cu_main4cuda3std6ranges3__45__cpo4cendE
	.align		8
        /*00a0*/ 	.dword	_ZN30_INTERNAL_7052f3dc_4_k_cu_main4cuda3std6ranges3__45__cpo7advanceE
	.align		8
        /*00a8*/ 	.dword	_ZN30_INTERNAL_7052f3dc_4_k_cu_main4cuda3std6ranges3__45__cpo9iter_swapE
	.align		8
        /*00b0*/ 	.dword	_ZN30_INTERNAL_7052f3dc_4_k_cu_main4cuda3std6ranges3__45__cpo4nextE
	.align		8
        /*00b8*/ 	.dword	_ZN30_INTERNAL_7052f3dc_4_k_cu_main4cuda3std6ranges3__45__cpo4prevE
	.align		8
        /*00c0*/ 	.dword	_ZN30_INTERNAL_7052f3dc_4_k_cu_main4cuda3std6ranges3__45__cpo4dataE
	.align		8
        /*00c8*/ 	.dword	_ZN30_INTERNAL_7052f3dc_4_k_cu_main4cuda3std6ranges3__45__cpo5cdataE
	.align		8
        /*00d0*/ 	.dword	_ZN30_INTERNAL_7052f3dc_4_k_cu_main4cuda3std6ranges3__45__cpo4sizeE
	.align		8
        /*00d8*/ 	.dword	_ZN30_INTERNAL_7052f3dc_4_k_cu_main4cuda3std6ranges3__45__cpo5ssizeE
	.align		8
        /*00e0*/ 	.dword	_ZN30_INTERNAL_7052f3dc_4_k_cu_main4cuda3std6ranges3__45__cpo8distanceE
	.align		8
        /*00e8*/ 	.dword	_ZN30_INTERNAL_7052f3dc_4_k_cu_main6thrust24THRUST_300001_SM_1000_NS8cuda_cub3parE
	.align		8
        /*00f0*/ 	.dword	_ZN30_INTERNAL_7052f3dc_4_k_cu_main6thrust24THRUST_300001_SM_1000_NS8cuda_cub10par_nosyncE
	.align		8
        /*00f8*/ 	.dword	_ZN30_INTERNAL_7052f3dc_4_k_cu_main6thrust24THRUST_300001_SM_1000_NS6system6detail10sequential3seqE
	.align		8
        /*0100*/ 	.dword	_ZN30_INTERNAL_7052f3dc_4_k_cu_main6thrust24THRUST_300001_SM_1000_NS6system3cpp3parE
	.align		8
        /*0108*/ 	.dword	_ZN30_INTERNAL_7052f3dc_4_k_cu_main6thrust24THRUST_300001_SM_1000_NS12placeholders2_1E
	.align		8
        /*0110*/ 	.dword	_ZN30_INTERNAL_7052f3dc_4_k_cu_main6thrust24THRUST_300001_SM_1000_NS12placeholders2_2E
	.align		8
        /*0118*/ 	.dword	_ZN30_INTERNAL_7052f3dc_4_k_cu_main6thrust24THRUST_300001_SM_1000_NS12placeholders2_3E
	.align		8
        /*0120*/ 	.dword	_ZN30_INTERNAL_7052f3dc_4_k_cu_main6thrust24THRUST_300001_SM_1000_NS12placeholders2_4E
	.align		8
        /*0128*/ 	.dword	_ZN30_INTERNAL_7052f3dc_4_k_cu_main6thrust24THRUST_300001_SM_1000_NS12placeholders2_5E
	.align		8
        /*0130*/ 	.dword	_ZN30_INTERNAL_7052f3dc_4_k_cu_main6thrust24THRUST_300001_SM_1000_NS12placeholders2_6E
	.align		8
        /*0138*/ 	.dword	_ZN30_INTERNAL_7052f3dc_4_k_cu_main6thrust24THRUST_300001_SM_1000_NS12placeholders2_7E
	.align		8
        /*0140*/ 	.dword	_ZN30_INTERNAL_7052f3dc_4_k_cu_main6thrust24THRUST_300001_SM_1000_NS12placeholders2_8E
	.align		8
        /*0148*/ 	.dword	_ZN30_INTERNAL_7052f3dc_4_k_cu_main6thrust24THRUST_300001_SM_1000_NS12placeholders2_9E
	.align		8
        /*0150*/ 	.dword	_ZN30_INTERNAL_7052f3dc_4_k_cu_main6thrust24THRUST_300001_SM_1000_NS12placeholders3_10E
	.align		8
        /*0158*/ 	.dword	_ZN30_INTERNAL_7052f3dc_4_k_cu_main6thrust24THRUST_300001_SM_1000_NS3seqE
	.align		8
        /*0160*/ 	.dword	_ZN30_INTERNAL_7052f3dc_4_k_cu_main6thrust24THRUST_300001_SM_1000_NS6deviceE


//--------------------- .text._ZN3cub18CUB_300001_SM_10006detail6reduce28DeviceReduceSingleTileKernelINS2_10policy_hubI11minmax_pairIiEy16minmax_binary_opIiEE10Policy1000EPS6_SB_iS8_S6_S6_N4cuda3std3__410__identityEEEvT0_T1_T2_T3_T4_T6_ --------------------------
	.section	.text._ZN3cub18CUB_300001_SM_10006detail6reduce28DeviceReduceSingleTileKernelINS2_10policy_hubI11minmax_pairIiEy16minmax_binary_opIiEE10Policy1000EPS6_SB_iS8_S6_S6_N4cuda3std3__410__identityEEEvT0_T1_T2_T3_T4_T6_,"ax",@progbits
	.align	128
        .global         _ZN3cub18CUB_300001_SM_10006detail6reduce28DeviceReduceSingleTileKernelINS2_10policy_hubI11minmax_pairIiEy16minmax_binary_opIiEE10Policy1000EPS6_SB_iS8_S6_S6_N4cuda3std3__410__identityEEEvT0_T1_T2_T3_T4_T6_
        .type           _ZN3cub18CUB_300001_SM_10006detail6reduce28DeviceReduceSingleTileKernelINS2_10policy_hubI11minmax_pairIiEy16minmax_binary_opIiEE10Policy1000EPS6_SB_iS8_S6_S6_N4cuda3std3__410__identityEEEvT0_T1_T2_T3_T4_T6_,@function
        .size           _ZN3cub18CUB_300001_SM_10006detail6reduce28DeviceReduceSingleTileKernelINS2_10policy_hubI11minmax_pairIiEy16minmax_binary_opIiEE10Policy1000EPS6_SB_iS8_S6_S6_N4cuda3std3__410__identityEEEvT0_T1_T2_T3_T4_T6_,(.L_x_226 - _ZN3cub18CUB_300001_SM_10006detail6reduce28DeviceReduceSingleTileKernelINS2_10policy_hubI11minmax_pairIiEy16minmax_binary_opIiEE10Policy1000EPS6_SB_iS8_S6_S6_N4cuda3std3__410__identityEEEvT0_T1_T2_T3_T4_T6_)
        .other          _ZN3cub18CUB_300001_SM_10006detail6reduce28DeviceReduceSingleTileKernelINS2_10policy_hubI11minmax_pairIiEy16minmax_binary_opIiEE10Policy1000EPS6_SB_iS8_S6_S6_N4cuda3std3__410__identityEEEvT0_T1_T2_T3_T4_T6_,@"STO_CUDA_ENTRY STV_DEFAULT"
_ZN3cub18CUB_300001_SM_10006detail6reduce28DeviceReduceSingleTileKernelINS2_10policy_hubI11minmax_pairIiEy16minmax_binary_opIiEE10Policy1000EPS6_SB_iS8_S6_S6_N4cuda3std3__410__identityEEEvT0_T1_T2_T3_T4_T6_:
.text._ZN3cub18CUB_300001_SM_10006detail6reduce28DeviceReduceSingleTileKernelINS2_10policy_hubI11minmax_pairIiEy16minmax_binary_opIiEE10Policy1000EPS6_SB_iS8_S6_S6_N4cuda3std3__410__identityEEEvT0_T1_T2_T3_T4_T6_:
[----:B------:R-:W-:Y:S01]  /*0000*/  LDC R1, c[0x0][0x37c] ;  /* 0x0000df00ff017b82 */ /* 0x000fe20000000800 */
[----:B------:R-:W0:Y:S01]  /*0010*/  LDCU UR4, c[0x0][0x390] ;  /* 0x00007200ff0477ac */ /* 0x000e220008000800 */
[----:B------:R-:W1:Y:S01]  /*0020*/  LDCU.64 UR6, c[0x0][0x358] ;  /* 0x00006b00ff0677ac */ /* 0x000e620008000a00 */
[----:B0-----:R-:W-:-:S05]  /*0030*/  IMAD.U32 R10, RZ, RZ, UR4 ;  /* 0x00000004ff0a7e24 */ /* 0x001fca000f8e00ff */
[----:B------:R-:W-:-:S13]  /*0040*/  ISETP.NE.AND P0, PT, R10, RZ, PT ;  /* 0x000000ff0a00720c */ /* 0x000fda0003f05270 */
[----:B-1----:R-:W-:Y:S05]  /*0050*/  @P0 BRA `(.L_x_0) ;  /* 0x0000000000200947 */ /* 0x002fea0003800000 */
[----:B------:R-:W0:Y:S02]  /*0060*/  S2R R0, SR_TID.X ;  /* 0x0000000000007919 */ /* 0x000e240000002100 */
[----:B0-----:R-:W-:-:S13]  /*0070*/  ISETP.NE.AND P0, PT, R0, RZ, PT ;  /* 0x000000ff0000720c */ /* 0x001fda0003f05270 */
[----:B------:R-:W-:Y:S05]  /*0080*/  @P0 EXIT ;  /* 0x000000000000094d */ /* 0x000fea0003800000 */
[----:B------:R-:W0:Y:S08]  /*0090*/  LDC.64 R2, c[0x0][0x388] ;  /* 0x0000e200ff027b82 */ /* 0x000e300000000a00 */
[----:B------:R-:W0:Y:S02]  /*00a0*/  LDC.64 R4, c[0x0][0x398] ;  /* 0x0000e600ff047b82 */ /* 0x000e240000000a00 */
[----:B0-----:R-:W-:Y:S04]  /*00b0*/  STG.E desc[UR6][R2.64], R4 ;  /* 0x0000000402007986 */ /* 0x001fe8000c101906 */
[----:B------:R-:W-:Y:S01]  /*00c0*/  STG.E desc[UR6][R2.64+0x4], R5 ;  /* 0x0000040502007986 */ /* 0x000fe2000c101906 */
[----:B------:R-:W-:Y:S05]  /*00d0*/  EXIT ;  /* 0x000000000000794d */ /* 0x000fea0003800000 */
.L_x_0:
[----:B------:R-:W-:Y:S01]  /*00e0*/  ISETP.GT.AND P0, PT, R10, 0x7ff, PT ;  /* 0x000007ff0a00780c */ /* 0x000fe20003f04270 */
[----:B------:R-:W-:-:S12]  /*00f0*/  BSSY.RECONVERGENT B0, `(.L_x_1) ;  /* 0x000024a000007945 */ /* 0x000fd80003800200 */
[----:B------:R-:W-:Y:S05]  /*0100*/  @P0 BRA `(.L_x_2) ;  /* 0x0000001000a40947 */ /* 0x000fea0003800000 */
[----:B------:R-:W0:Y:S01]  /*0110*/  S2R R9, SR_TID.X ;  /* 0x0000000000097919 */ /* 0x000e220000002100 */
[----:B------:R-:W-:Y:S01]  /*0120*/  BSSY.RECONVERGENT B1, `(.L_x_3) ;  /* 0x000000b000017945 */ /* 0x000fe20003800200 */
[----:B------:R-:W-:Y:S02]  /*0130*/  IMAD.MOV.U32 R0, RZ, RZ, RZ ;  /* 0x000000ffff007224 */ /* 0x000fe400078e00ff */
[----:B------:R-:W-:Y:S01]  /*0140*/  IMAD.MOV.U32 R8, RZ, RZ, RZ ;  /* 0x000000ffff087224 */ /* 0x000fe200078e00ff */
[----:B0-----:R-:W-:Y:S01]  /*0150*/  ISETP.GE.AND P0, PT, R9, R10, PT ;  /* 0x0000000a0900720c */ /* 0x001fe20003f06270 */
[----:B------:R-:W-:-:S12]  /*0160*/  IMAD.MOV.U32 R11, RZ, RZ, R9 ;  /* 0x000000ffff0b7224 */ /* 0x000fd800078e0009 */
[----:B------:R-:W-:Y:S05]  /*0170*/  @P0 BRA `(.L_x_4) ;  /* 0x0000000000140947 */ /* 0x000fea0003800000 */
[----:B------:R-:W0:Y:S02]  /*0180*/  LDC.64 R2, c[0x0][0x380] ;  /* 0x0000e000ff027b82 */ /* 0x000e240000000a00 */
[----:B0-----:R-:W-:-:S05]  /*0190*/  IMAD.WIDE.U32 R2, R9, 0x8, R2 ;  /* 0x0000000809027825 */ /* 0x001fca00078e0002 */
[----:B------:R0:W5:Y:S04]  /*01a0*/  LDG.E.CONSTANT R0, desc[UR6][R2.64] ;  /* 0x0000000602007981 */ /* 0x000168000c1e9900 */
[----:B------:R0:W5:Y:S01]  /*01b0*/  LDG.E.CONSTANT R8, desc[UR6][R2.64+0x4] ;  /* 0x0000040602087981 */ /* 0x000162000c1e9900 */
[----:B------:R-:W-:-:S07]  /*01c0*/  VIADD R11, R9, 0x100 ;  /* 0x00000100090b7836 */ /* 0x000fce0000000000 */
.L_x_4:
[----:B------:R-:W-:Y:S05]  /*01d0*/  BSYNC.RECONVERGENT B1 ;  /* 0x0000000000017941 */ /* 0x000fea0003800200 */
.L_x_3:
[----:B------:R-:W-:Y:S01]  /*01e0*/  ISETP.GE.AND P0, PT, R11, R10, PT ;  /* 0x0000000a0b00720c */ /* 0x000fe20003f06270 */
[----:B------:R-:W-:-:S12]  /*01f0*/  BSSY.RECONVERGENT B1, `(.L_x_5) ;  /* 0x0000090000017945 */ /* 0x000fd80003800200 */
[----:B------:R-:W-:Y:S05]  /*0200*/  @P0 BRA `(.L_x_6) ;  /* 0x0000000800380947 */ /* 0x000fea0003800000 */
[----:B0-----:R-:W-:Y:S01]  /*0210*/  LOP3.LUT R3, RZ, R11, RZ, 0x33, !PT ;  /* 0x0000000bff037212 */ /* 0x001fe200078e33ff */
[----:B------:R-:W-:Y:S04]  /*0220*/  BSSY.RECONVERGENT B2, `(.L_x_7) ;  /* 0x0000015000027945 */ /* 0x000fe80003800200 */
[----:B------:R-:W-:-:S05]  /*0230*/  IMAD.IADD R4, R3, 0x1, R10 ;  /* 0x0000000103047824 */ /* 0x000fca00078e020a */
[C---:B------:R-:W-:Y:S02]  /*0240*/  LOP3.LUT R2, R4.reuse, 0x300, RZ, 0xc0, !PT ;  /* 0x0000030004027812 */ /* 0x040fe400078ec0ff */
[----:B------:R-:W-:Y:S02]  /*0250*/  ISETP.GE.U32.AND P1, PT, R4, 0x300, PT ;  /* 0x000003000400780c */ /* 0x000fe40003f26070 */
[----:B------:R-:W-:-:S13]  /*0260*/  ISETP.NE.AND P0, PT, R2, 0x300, PT ;  /* 0x000003000200780c */ /* 0x000fda0003f05270 */
[----:B------:R-:W-:Y:S05]  /*0270*/  @!P0 BRA `(.L_x_8) ;  /* 0x00000000003c8947 */ /* 0x000fea0003800000 */
[----:B------:R-:W0:Y:S01]  /*0280*/  LDC.64 R2, c[0x0][0x380] ;  /* 0x0000e000ff027b82 */ /* 0x000e220000000a00 */
[----:B------:R-:W-:-:S04]  /*0290*/  LEA.HI R4, R4, 0x1, RZ, 0x18 ;  /* 0x0000000104047811 */ /* 0x000fc800078fc0ff */
[----:B------:R-:W-:-:S05]  /*02a0*/  LOP3.LUT R4, R4, 0x3, RZ, 0xc0, !PT ;  /* 0x0000000304047812 */ /* 0x000fca00078ec0ff */
[----:B------:R-:W-:Y:S02]  /*02b0*/  IMAD.MOV R4, RZ, RZ, -R4 ;  /* 0x000000ffff047224 */ /* 0x000fe400078e0a04 */
[----:B0-----:R-:W-:-:S07]  /*02c0*/  IMAD.WIDE.U32 R2, R11, 0x8, R2 ;  /* 0x000000080b027825 */ /* 0x001fce00078e0002 */
.L_x_9:
[----:B------:R-:W2:Y:S04]  /*02d0*/  LDG.E.CONSTANT R5, desc[UR6][R2.64] ;  /* 0x0000000602057981 */ /* 0x000ea8000c1e9900 */
[----:B------:R0:W3:Y:S01]  /*02e0*/  LDG.E.CONSTANT R7, desc[UR6][R2.64+0x4] ;  /* 0x0000040602077981 */ /* 0x0000e2000c1e9900 */
[----:B------:R-:W-:Y:S02]  /*02f0*/  VIADD R4, R4, 0x1 ;  /* 0x0000000104047836 */ /* 0x000fe40000000000 */
[----:B------:R-:W-:-:S03]  /*0300*/  VIADD R11, R11, 0x100 ;  /* 0x000001000b0b7836 */ /* 0x000fc60000000000 */
[----:B------:R-:W-:Y:S02]  /*0310*/  ISETP.NE.AND P0, PT, R4, RZ, PT ;  /* 0x000000ff0400720c */ /* 0x000fe40003f05270 */
[----:B0-----:R-:W-:-:S05]  /*0320*/  IADD3 R2, P2, PT, R2, 0x800, RZ ;  /* 0x0000080002027810 */ /* 0x001fca0007f5e0ff */
[----:B------:R-:W-:Y:S01]  /*0330*/  IMAD.X R3, RZ, RZ, R3, P2 ;  /* 0x000000ffff037224 */ /* 0x000fe200010e0603 */
[----:B--2--5:R-:W-:Y:S02]  /*0340*/  VIMNMX R0, PT, PT, R5, R0, PT ;  /* 0x0000000005007248 */ /* 0x024fe40003fe0100 */
[----:B---3--:R-:W-:-:S03]  /*0350*/  VIMNMX R8, PT, PT, R7, R8, !PT ;  /* 0x0000000807087248 */ /* 0x008fc60007fe0100 */
[----:B------:R-:W-:Y:S05]  /*0360*/  @P0 BRA `(.L_x_9) ;  /* 0xfffffffc00d80947 */ /* 0x000fea000383ffff */
.L_x_8:
[----:B------:R-:W-:Y:S05]  /*0370*/  BSYNC.RECONVERGENT B2 ;  /* 0x0000000000027941 */ /* 0x000fea0003800200 */
.L_x_7:
[----:B------:R-:W-:Y:S05]  /*0380*/  @!P1 BRA `(.L_x_6) ;  /* 0x0000000400d89947 */ /* 0x000fea0003800000 */
[----:B------:R-:W-:Y:S01]  /*0390*/  IMAD.IADD R2, R10, 0x1, -R11 ;  /* 0x000000010a027824 */ /* 0x000fe200078e0a0b */
[----:B------:R-:W-:Y:S01]  /*03a0*/  BSSY.RECONVERGENT B2, `(.L_x_10) ;  /* 0x0000041000027945 */ /* 0x000fe20003800200 */
[----:B------:R-:W-:-:S03]  /*03b0*/  PLOP3.LUT P0, PT, PT, PT, PT, 0x80, 0x8 ;  /* 0x000000000008781c */ /* 0x000fc60003f0f070 */
[----:B------:R-:W-:-:S13]  /*03c0*/  ISETP.GT.AND P1, PT, R2, 0xc00, PT ;  /* 0x00000c000200780c */ /* 0x000fda0003f24270 */
[----:B------:R-:W-:Y:S05]  /*03d0*/  @!P1 BRA `(.L_x_11) ;  /* 0x0000000000f49947 */ /* 0x000fea0003800000 */
[----:B------:R-:W-:Y:S01]  /*03e0*/  PLOP3.LUT P0, PT, PT, PT, PT, 0x8, 0x80 ;  /* 0x000000000080781c */ /* 0x000fe20003f0e170 */
[----:B------:R-:W-:-:S12]  /*03f0*/  VIADD R12, R10, 0xfffff400 ;  /* 0xfffff4000a0c7836 */ /* 0x000fd80000000000 */
.L_x_12:
[----:B------:R-:W0:Y:S01]  /*0400*/  LDC.64 R2, c[0x0][0x380] ;  /* 0x0000e000ff027b82 */ /* 0x000e220000000a00 */
[C---:B------:R-:W-:Y:S02]  /*0410*/  VIADD R7, R11.reuse, 0x400 ;  /* 0x000004000b077836 */ /* 0x040fe40000000000 */
[C---:B------:R-:W-:Y:S02]  /*0420*/  VIADD R5, R11.reuse, 0x800 ;  /* 0x000008000b057836 */ /* 0x040fe40000000000 */
[C---:B------:R-:W-:Y:S02]  /*0430*/  VIADD R13, R11.reuse, 0xc00 ;  /* 0x00000c000b0d7836 */ /* 0x040fe40000000000 */
[----:B0-----:R-:W-:-:S04]  /*0440*/  IMAD.WIDE R28, R11, 0x8, R2 ;  /* 0x000000080b1c7825 */ /* 0x001fc800078e0202 */
[--C-:B------:R-:W-:Y:S01]  /*0450*/  IMAD.WIDE R6, R7, 0x8, R2.reuse ;  /* 0x0000000807067825 */ /* 0x100fe200078e0202 */
[----:B------:R-:W2:Y:S03]  /*0460*/  LDG.E.CONSTANT R14, desc[UR6][R28.64+0x800] ;  /* 0x000800061c0e7981 */ /* 0x000ea6000c1e9900 */
[--C-:B------:R-:W-:Y:S01]  /*0470*/  IMAD.WIDE R4, R5, 0x8, R2.reuse ;  /* 0x0000000805047825 */ /* 0x100fe200078e0202 */
[----:B------:R-:W3:Y:S03]  /*0480*/  LDG.E.CONSTANT R15, desc[UR6][R28.64+0x4] ;  /* 0x000004061c0f7981 */ /* 0x000ee6000c1e9900 */
[----:B------:R-:W-:Y:S01]  /*0490*/  IMAD.WIDE R2, R13, 0x8, R2 ;  /* 0x000000080d027825 */ /* 0x000fe200078e0202 */
[----:B------:R-:W3:Y:S04]  /*04a0*/  LDG.E.CONSTANT R16, desc[UR6][R28.64+0x804] ;  /* 0x000804061c107981 */ /* 0x000ee8000c1e9900 */
[----:B------:R-:W2:Y:S04]  /*04b0*/  LDG.E.CONSTANT R13, desc[UR6][R28.64] ;  /* 0x000000061c0d7981 */ /* 0x000ea8000c1e9900 */
[----:B------:R-:W4:Y:S04]  /*04c0*/  LDG.E.CONSTANT R17, desc[UR6][R28.64+0x1000] ;  /* 0x001000061c117981 */ /* 0x000f28000c1e9900 */
        /* <DEDUP_REMOVED lines=26> */
[----:B------:R-:W4:Y:S01]  /*0670*/  LDG.E.CONSTANT R42, desc[UR6][R2.64+0x1804] ;  /* 0x00180406022a7981 */ /* 0x000f22000c1e9900 */
[----:B------:R-:W-:-:S05]  /*0680*/  VIADD R11, R11, 0x1000 ;  /* 0x000010000b0b7836 */ /* 0x000fca0000000000 */
[----:B------:R-:W-:Y:S02]  /*0690*/  ISETP.GE.AND P1, PT, R11, R12, PT ;  /* 0x0000000c0b00720c */ /* 0x000fe40003f26270 */
[----:B---3-5:R-:W-:Y:S02]  /*06a0*/  VIMNMX3 R15, R8, R15, R16, !PT ;  /* 0x0000000f080f720f */ /* 0x028fe40007800110 */
[----:B--2---:R-:W-:-:S04]  /*06b0*/  VIMNMX3 R13, R13, R0, R14, PT ;  /* 0x000000000d0d720f */ /* 0x004fc8000380010e */
[----:B----4-:R-:W-:Y:S02]  /*06c0*/  VIMNMX3 R13, R17, R13, R18, PT ;  /* 0x0000000d110d720f */ /* 0x010fe40003800112 */
[----:B------:R-:W-:Y:S02]  /*06d0*/  VIMNMX3 R15, R15, R19, R26, !PT ;  /* 0x000000130f0f720f */ /* 0x000fe4000780011a */
[----:B------:R-:W-:Y:S02]  /*06e0*/  VIMNMX3 R13, R27, R13, R24, PT ;  /* 0x0000000d1b0d720f */ /* 0x000fe40003800118 */
[----:B------:R-:W-:Y:S02]  /*06f0*/  VIMNMX3 R15, R15, R25, R22, !PT ;  /* 0x000000190f0f720f */ /* 0x000fe40007800116 */
[----:B------:R-:W-:Y:S02]  /*0700*/  VIMNMX3 R13, R23, R13, R20, PT ;  /* 0x0000000d170d720f */ /* 0x000fe40003800114 */
[----:B------:R-:W-:-:S02]  /*0710*/  VIMNMX3 R15, R15, R21, R34, !PT ;  /* 0x000000150f0f720f */ /* 0x000fc40007800122 */
[----:B------:R-:W-:Y:S02]  /*0720*/  VIMNMX3 R13, R35, R13, R32, PT ;  /* 0x0000000d230d720f */ /* 0x000fe40003800120 */
[----:B------:R-:W-:Y:S02]  /*0730*/  VIMNMX3 R15, R15, R33, R30, !PT ;  /* 0x000000210f0f720f */ /* 0x000fe4000780011e */
[----:B------:R-:W-:Y:S02]  /*0740*/  VIMNMX3 R13, R31, R13, R28, PT ;  /* 0x0000000d1f0d720f */ /* 0x000fe4000380011c */
[----:B------:R-:W-:Y:S02]  /*0750*/  VIMNMX3 R15, R15, R29, R40, !PT ;  /* 0x0000001d0f0f720f */ /* 0x000fe40007800128 */
[----:B------:R-:W-:Y:S02]  /*0760*/  VIMNMX3 R13, R41, R13, R38, PT ;  /* 0x0000000d290d720f */ /* 0x000fe40003800126 */
[----:B------:R-:W-:-:S02]  /*0770*/  VIMNMX3 R15, R15, R39, R36, !PT ;  /* 0x000000270f0f720f */ /* 0x000fc40007800124 */
[----:B------:R-:W-:Y:S02]  /*0780*/  VIMNMX3 R0, R37, R13, R6, PT ;  /* 0x0000000d2500720f */ /* 0x000fe40003800106 */
[----:B------:R-:W-:Y:S01]  /*0790*/  VIMNMX3 R8, R15, R7, R42, !PT ;  /* 0x000000070f08720f */ /* 0x000fe2000780012a */
[----:B------:R-:W-:Y:S06]  /*07a0*/  @!P1 BRA `(.L_x_12) ;  /* 0xfffffffc00149947 */ /* 0x000fec000383ffff */
.L_x_11:
[----:B------:R-:W-:Y:S05]  /*07b0*/  BSYNC.RECONVERGENT B2 ;  /* 0x0000000000027941 */ /* 0x000fea0003800200 */
.L_x_10:
[----:B------:R-:W-:Y:S01]  /*07c0*/  IMAD.IADD R2, R10, 0x1, -R11 ;  /* 0x000000010a027824 */ /* 0x000fe200078e0a0b */
[----:B------:R-:W-:Y:S04]  /*07d0*/  BSSY.RECONVERGENT B2, `(.L_x_13) ;  /* 0x0000021000027945 */ /* 0x000fe80003800200 */
[----:B------:R-:W-:-:S13]  /*07e0*/  ISETP.GT.AND P1, PT, R2, 0x400, PT ;  /* 0x000004000200780c */ /* 0x000fda0003f24270 */
[----:B------:R-:W-:Y:S05]  /*07f0*/  @!P1 BRA `(.L_x_14) ;  /* 0x0000000000789947 */ /* 0x000fea0003800000 */
[----:B------:R-:W0:Y:S01]  /*0800*/  LDC.64 R4, c[0x0][0x380] ;  /* 0x0000e000ff047b82 */ /* 0x000e220000000a00 */
[C---:B------:R-:W-:Y:S02]  /*0810*/  VIADD R7, R11.reuse, 0x400 ;  /* 0x000004000b077836 */ /* 0x040fe40000000000 */
[----:B0-----:R-:W-:-:S04]  /*0820*/  IMAD.WIDE R2, R11, 0x8, R4 ;  /* 0x000000080b027825 */ /* 0x001fc800078e0204 */
[----:B------:R-:W-:Y:S01]  /*0830*/  IMAD.WIDE R4, R7, 0x8, R4 ;  /* 0x0000000807047825 */ /* 0x000fe200078e0204 */
[----:B------:R-:W2:Y:S04]  /*0840*/  LDG.E.CONSTANT R6, desc[UR6][R2.64+0x800] ;  /* 0x0008000602067981 */ /* 0x000ea8000c1e9900 */
[----:B------:R-:W2:Y:S04]  /*0850*/  LDG.E.CONSTANT R7, desc[UR6][R2.64] ;  /* 0x0000000602077981 */ /* 0x000ea8000c1e9900 */
[----:B------:R-:W3:Y:S04]  /*0860*/  LDG.E.CONSTANT R13, desc[UR6][R2.64+0x4] ;  /* 0x00000406020d7981 */ /* 0x000ee8000c1e9900 */
[----:B------:R-:W3:Y:S04]  /*0870*/  LDG.E.CONSTANT R12, desc[UR6][R2.64+0x804] ;  /* 0x00080406020c7981 */ /* 0x000ee8000c1e9900 */
        /* <DEDUP_REMOVED lines=12> */
[----:B------:R-:W-:Y:S01]  /*0940*/  PLOP3.LUT P0, PT, PT, PT, PT, 0x8, 0x80 ;  /* 0x000000000080781c */ /* 0x000fe20003f0e170 */
[----:B------:R-:W-:Y:S01]  /*0950*/  VIADD R11, R11, 0x800 ;  /* 0x000008000b0b7836 */ /* 0x000fe20000000000 */
[----:B--2--5:R-:W-:-:S02]  /*0960*/  VIMNMX3 R6, R7, R0, R6, PT ;  /* 0x000000000706720f */ /* 0x024fc40003800106 */
[----:B---3--:R-:W-:Y:S02]  /*0970*/  VIMNMX3 R12, R8, R13, R12, !PT ;  /* 0x0000000d080c720f */ /* 0x008fe4000780010c */
[----:B----4-:R-:W-:Y:S02]  /*0980*/  VIMNMX3 R6, R15, R6, R14, PT ;  /* 0x000000060f06720f */ /* 0x010fe4000380010e */
[----:B------:R-:W-:Y:S02]  /*0990*/  VIMNMX3 R12, R12, R17, R16, !PT ;  /* 0x000000110c0c720f */ /* 0x000fe40007800110 */
[----:B------:R-:W-:Y:S02]  /*09a0*/  VIMNMX3 R6, R19, R6, R18, PT ;  /* 0x000000061306720f */ /* 0x000fe40003800112 */
[----:B------:R-:W-:Y:S02]  /*09b0*/  VIMNMX3 R12, R12, R21, R20, !PT ;  /* 0x000000150c0c720f */ /* 0x000fe40007800114 */
[----:B------:R-:W-:-:S02]  /*09c0*/  VIMNMX3 R0, R23, R6, R22, PT ;  /* 0x000000061700720f */ /* 0x000fc40003800116 */
[----:B------:R-:W-:-:S07]  /*09d0*/  VIMNMX3 R8, R12, R25, R24, !PT ;  /* 0x000000190c08720f */ /* 0x000fce0007800118 */
.L_x_14:
[----:B------:R-:W-:Y:S05]  /*09e0*/  BSYNC.RECONVERGENT B2 ;  /* 0x0000000000027941 */ /* 0x000fea0003800200 */
.L_x_13:
[----:B------:R-:W-:-:S13]  /*09f0*/  ISETP.LT.OR P0, PT, R11, R10, P0 ;  /* 0x0000000a0b00720c */ /* 0x000fda0000701670 */
[----:B------:R-:W-:Y:S05]  /*0a00*/  @!P0 BRA `(.L_x_6) ;  /* 0x0000000000388947 */ /* 0x000fea0003800000 */
[----:B------:R-:W0:Y:S02]  /*0a10*/  LDC.64 R2, c[0x0][0x380] ;  /* 0x0000e000ff027b82 */ /* 0x000e240000000a00 */
[----:B0-----:R-:W-:-:S05]  /*0a20*/  IMAD.WIDE R2, R11, 0x8, R2 ;  /* 0x000000080b027825 */ /* 0x001fca00078e0202 */
[----:B------:R-:W2:Y:S04]  /*0a30*/  LDG.E.CONSTANT R5, desc[UR6][R2.64] ;  /* 0x0000000602057981 */ /* 0x000ea8000c1e9900 */
[----:B------:R-:W2:Y:S04]  /*0a40*/  LDG.E.CONSTANT R4, desc[UR6][R2.64+0x800] ;  /* 0x0008000602047981 */ /* 0x000ea8000c1e9900 */
[----:B------:R-:W3:Y:S04]  /*0a50*/  LDG.E.CONSTANT R7, desc[UR6][R2.64+0x4] ;  /* 0x0000040602077981 */ /* 0x000ee8000c1e9900 */
[----:B------:R-:W3:Y:S04]  /*0a60*/  LDG.E.CONSTANT R6, desc[UR6][R2.64+0x804] ;  /* 0x0008040602067981 */ /* 0x000ee8000c1e9900 */
[----:B------:R-:W4:Y:S04]  /*0a70*/  LDG.E.CONSTANT R11, desc[UR6][R2.64+0x1000] ;  /* 0x00100006020b7981 */ /* 0x000f28000c1e9900 */
[----:B------:R-:W4:Y:S04]  /*0a80*/  LDG.E.CONSTANT R12, desc[UR6][R2.64+0x1800] ;  /* 0x00180006020c7981 */ /* 0x000f28000c1e9900 */
[----:B------:R-:W4:Y:S04]  /*0a90*/  LDG.E.CONSTANT R13, desc[UR6][R2.64+0x1004] ;  /* 0x00100406020d7981 */ /* 0x000f28000c1e9900 */
[----:B------:R-:W4:Y:S01]  /*0aa0*/  LDG.E.CONSTANT R14, desc[UR6][R2.64+0x1804] ;  /* 0x00180406020e7981 */ /* 0x000f22000c1e9900 */
[----:B--2--5:R-:W-:-:S02]  /*0ab0*/  VIMNMX3 R0, R5, R0, R4, PT ;  /* 0x000000000500720f */ /* 0x024fc40003800104 */
[----:B---3--:R-:W-:Y:S02]  /*0ac0*/  VIMNMX3 R6, R8, R7, R6, !PT ;  /* 0x000000070806720f */ /* 0x008fe40007800106 */
[----:B----4-:R-:W-:Y:S02]  /*0ad0*/  VIMNMX3 R0, R11, R0, R12, PT ;  /* 0x000000000b00720f */ /* 0x010fe4000380010c */
[----:B------:R-:W-:-:S07]  /*0ae0*/  VIMNMX3 R8, R6, R13, R14, !PT ;  /* 0x0000000d0608720f */ /* 0x000fce000780010e */
.L_x_6:
[----:B------:R-:W-:Y:S05]  /*0af0*/  BSYNC.RECONVERGENT B1 ;  /* 0x0000000000017941 */ /* 0x000fea0003800200 */
.L_x_5:
[----:B------:R-:W-:Y:S01]  /*0b00*/  ISETP.GE.AND P0, PT, R10, 0x100, PT ;  /* 0x000001000a00780c */ /* 0x000fe20003f06270 */
[----:B-----5:R-:W-:-:S12]  /*0b10*/  IMAD.MOV.U32 R7, RZ, RZ, R0 ;  /* 0x000000ffff077224 */ /* 0x020fd800078e0000 */
[----:B------:R-:W-:Y:S05]  /*0b20*/  @!P0 BRA `(.L_x_15) ;  /* 0x0000000000e48947 */ /* 0x000fea0003800000 */
[----:B------:R-:W1:Y:S01]  /*0b30*/  S2R R10, SR_LANEID ;  /* 0x00000000000a7919 */ /* 0x000e620000000000 */
[----:B------:R-:W2:Y:S04]  /*0b40*/  SHFL.DOWN PT, R0, R7, 0x1, 0x1f ;  /* 0x08201f0007007f89 */ /* 0x000ea800000e0000 */
[----:B0-----:R-:W0:Y:S01]  /*0b50*/  SHFL.DOWN PT, R2, R8, 0x1, 0x1f ;  /* 0x08201f0008027f89 */ /* 0x001e2200000e0000 */
[----:B--2---:R-:W-:Y:S02]  /*0b60*/  VIMNMX R0, PT, PT, R0, R7, PT ;  /* 0x0000000700007248 */ /* 0x004fe40003fe0100 */
[----:B-1----:R-:W-:Y:S02]  /*0b70*/  ISETP.GT.AND P0, PT, R10, 0x1e, PT ;  /* 0x0000001e0a00780c */ /* 0x002fe40003f04270 */
[----:B0-----:R-:W-:-:S02]  /*0b80*/  VIMNMX R2, PT, PT, R2, R8, !PT ;  /* 0x0000000802027248 */ /* 0x001fc40007fe0100 */
[----:B------:R-:W-:Y:S02]  /*0b90*/  SEL R3, R7, R0, P0 ;  /* 0x0000000007037207 */ /* 0x000fe40000000000 */
[----:B------:R-:W-:Y:S02]  /*0ba0*/  SEL R0, R8, R2, P0 ;  /* 0x0000000208007207 */ /* 0x000fe40000000000 */
[C---:B------:R-:W-:Y:S01]  /*0bb0*/  ISETP.GT.AND P0, PT, R10.reuse, 0x1d, PT ;  /* 0x0000001d0a00780c */ /* 0x040fe20003f04270 */
[----:B------:R-:W0:Y:S01]  /*0bc0*/  SHFL.DOWN PT, R2, R3, 0x2, 0x1f ;  /* 0x08401f0003027f89 */ /* 0x000e2200000e0000 */
[----:B------:R-:W-:-:S03]  /*0bd0*/  ISETP.NE.AND P1, PT, R10, RZ, PT ;  /* 0x000000ff0a00720c */ /* 0x000fc60003f25270 */
[----:B------:R-:W1:Y:S10]  /*0be0*/  SHFL.DOWN PT, R5, R0, 0x2, 0x1f ;  /* 0x08401f0000057f89 */ /* 0x000e7400000e0000 */
[----:B------:R-:W2:Y:S01]  /*0bf0*/  @!P1 S2R R7, SR_CgaCtaId ;  /* 0x0000000000079919 */ /* 0x000ea20000008800 */
[----:B------:R-:W-:-:S02]  /*0c00*/  @!P1 MOV R6, 0x400 ;  /* 0x0000040000069802 */ /* 0x000fc40000000f00 */
[----:B------:R-:W-:-:S04]  /*0c10*/  @!P1 SHF.R.U32.HI R4, RZ, 0x2, R9 ;  /* 0x00000002ff049819 */ /* 0x000fc80000011609 */
[----:B------:R-:W-:Y:S02]  /*0c20*/  @!P1 LOP3.LUT R4, R4, 0xf8, RZ, 0xc0, !PT ;  /* 0x000000f804049812 */ /* 0x000fe400078ec0ff */
[----:B0-----:R-:W-:Y:S02]  /*0c30*/  @!P0 VIMNMX R3, PT, PT, R3, R2, PT ;  /* 0x0000000203038248 */ /* 0x001fe40003fe0100 */
[----:B-1----:R-:W-:-:S03]  /*0c40*/  @!P0 VIMNMX R0, PT, PT, R0, R5, !PT ;  /* 0x0000000500008248 */ /* 0x002fc60007fe0100 */
[----:B------:R-:W0:Y:S01]  /*0c50*/  SHFL.DOWN PT, R2, R3, 0x4, 0x1f ;  /* 0x08801f0003027f89 */ /* 0x000e2200000e0000 */
[----:B------:R-:W-:-:S03]  /*0c60*/  ISETP.GT.AND P0, PT, R10, 0x1b, PT ;  /* 0x0000001b0a00780c */ /* 0x000fc60003f04270 */
[----:B------:R-:W1:Y:S01]  /*0c70*/  SHFL.DOWN PT, R5, R0, 0x4, 0x1f ;  /* 0x08801f0000057f89 */ /* 0x000e6200000e0000 */
[----:B--2---:R-:W-:-:S05]  /*0c80*/  @!P1 LEA R7, R7, R6, 0x18 ;  /* 0x0000000607079211 */ /* 0x004fca00078ec0ff */
[----:B------:R-:W-:-:S04]  /*0c90*/  @!P1 IMAD.IADD R4, R4, 0x1, R7 ;  /* 0x0000000104049824 */ /* 0x000fc800078e0207 */
[----:B0-----:R-:W-:Y:S02]  /*0ca0*/  @!P0 VIMNMX R3, PT, PT, R3, R2, PT ;  /* 0x0000000203038248 */ /* 0x001fe40003fe0100 */
[----:B-1----:R-:W-:-:S03]  /*0cb0*/  @!P0 VIMNMX R0, PT, PT, R0, R5, !PT ;  /* 0x0000000500008248 */ /* 0x002fc60007fe0100 */
[----:B------:R-:W0:Y:S01]  /*0cc0*/  SHFL.DOWN PT, R2, R3, 0x8, 0x1f ;  /* 0x09001f0003027f89 */ /* 0x000e2200000e0000 */
[----:B------:R-:W-:-:S03]  /*0cd0*/  ISETP.GT.AND P0, PT, R10, 0x17, PT ;  /* 0x000000170a00780c */ /* 0x000fc60003f04270 */
[----:B------:R-:W1:Y:S10]  /*0ce0*/  SHFL.DOWN PT, R5, R0, 0x8, 0x1f ;  /* 0x09001f0000057f89 */ /* 0x000e7400000e0000 */
[----:B0-----:R-:W-:-:S02]  /*0cf0*/  @!P0 VIMNMX R3, PT, PT, R3, R2, PT ;  /* 0x0000000203038248 */ /* 0x001fc40003fe0100 */
[----:B-1----:R-:W-:-:S03]  /*0d00*/  @!P0 VIMNMX R0, PT, PT, R0, R5, !PT ;  /* 0x0000000500008248 */ /* 0x002fc60007fe0100 */
[----:B------:R-:W0:Y:S01]  /*0d10*/  SHFL.DOWN PT, R2, R3, 0x10, 0x1f ;  /* 0x0a001f0003027f89 */ /* 0x000e2200000e0000 */
[----:B------:R-:W-:-:S03]  /*0d20*/  ISETP.NE.AND P0, PT, R9, RZ, PT ;  /* 0x000000ff0900720c */ /* 0x000fc60003f05270 */
[----:B------:R-:W1:Y:S01]  /*0d30*/  SHFL.DOWN PT, R5, R0, 0x10, 0x1f ;  /* 0x0a001f0000057f89 */ /* 0x000e6200000e0000 */
[----:B0-----:R-:W-:Y:S02]  /*0d40*/  VIMNMX R6, PT, PT, R3, R2, PT ;  /* 0x0000000203067248 */ /* 0x001fe40003fe0100 */
[----:B-1----:R-:W-:-:S05]  /*0d50*/  VIMNMX R7, PT, PT, R0, R5, !PT ;  /* 0x0000000500077248 */ /* 0x002fca0007fe0100 */
[----:B------:R2:W-:Y:S01]  /*0d60*/  @!P1 STS.64 [R4+0x8], R6 ;  /* 0x0000080604009388 */ /* 0x0005e20000000a00 */
[----:B------:R-:W-:Y:S01]  /*0d70*/  BAR.SYNC.DEFER_BLOCKING 0x0 ;  /* 0x0000000000007b1d */ /* 0x000fe20000010000 */
[----:B------:R-:W-:-:S04]  /*0d80*/  ISETP.GT.AND P1, PT, R10, 0xf, PT ;  /* 0x0000000f0a00780c */ /* 0x000fc80003f24270 */
[----:B------:R-:W-:Y:S02]  /*0d90*/  SEL R2, R3, R6, P1 ;  /* 0x0000000603027207 */ /* 0x000fe40000800000 */
[----:B------:R-:W-:Y:S01]  /*0da0*/  SEL R3, R0, R7, P1 ;  /* 0x0000000700037207 */ /* 0x000fe20000800000 */
[----:B------:R-:W-:Y:S06]  /*0db0*/  @P0 BRA `(.L_x_16) ;  /* 0x0000001400f40947 */ /* 0x000fec0003800000 */
[----:B------:R-:W0:Y:S01]  /*0dc0*/  S2UR UR5, SR_CgaCtaId ;  /* 0x00000000000579c3 */ /* 0x000e220000008800 */
[----:B------:R-:W-:Y:S02]  /*0dd0*/  UMOV UR4, 0x400 ;  /* 0x0000040000047882 */ /* 0x000fe40000000000 */
[----:B0-----:R-:W-:-:S09]  /*0de0*/  ULEA UR4, UR5, UR4, 0x18 ;  /* 0x0000000405047291 */ /* 0x001fd2000f8ec0ff */
[----:B--2---:R-:W0:Y:S04]  /*0df0*/  LDS.128 R4, [UR4+0x10] ;  /* 0x00001004ff047984 */ /* 0x004e280008000c00 */
[----:B------:R-:W1:Y:S04]  /*0e00*/  LDS.128 R12, [UR4+0x20] ;  /* 0x00002004ff0c7984 */ /* 0x000e680008000c00 */
[----:B------:R-:W2:Y:S04]  /*0e10*/  LDS.128 R16, [UR4+0x30] ;  /* 0x00003004ff107984 */ /* 0x000ea80008000c00 */
[----:B------:R-:W3:Y:S01]  /*0e20*/  LDS.64 R10, [UR4+0x40] ;  /* 0x00004004ff0a7984 */ /* 0x000ee20008000a00 */
[----:B0-----:R-:W-:-:S02]  /*0e30*/  VIMNMX3 R9, R4, R2, R6, PT ;  /* 0x000000020409720f */ /* 0x001fc40003800106 */
[----:B------:R-:W-:Y:S02]  /*0e40*/  VIMNMX3 R0, R3, R5, R7, !PT ;  /* 0x000000050300720f */ /* 0x000fe40007800107 */
[----:B-1----:R-:W-:Y:S02]  /*0e50*/  VIMNMX3 R9, R12, R9, R14, PT ;  /* 0x000000090c09720f */ /* 0x002fe4000380010e */
[----:B------:R-:W-:Y:S02]  /*0e60*/  VIMNMX3 R0, R0, R13, R15, !PT ;  /* 0x0000000d0000720f */ /* 0x000fe4000780010f */
[----:B--2---:R-:W-:Y:S02]  /*0e70*/  VIMNMX3 R9, R16, R9, R18, PT ;  /* 0x000000091009720f */ /* 0x004fe40003800112 */
[----:B------:R-:W-:Y:S02]  /*0e80*/  VIMNMX3 R0, R0, R17, R19, !PT ;  /* 0x000000110000720f */ /* 0x000fe40007800113 */
[----:B---3--:R-:W-:-:S02]  /*0e90*/  VIMNMX R2, PT, PT, R9, R10, PT ;  /* 0x0000000a09027248 */ /* 0x008fc40003fe0100 */
[----:B------:R-:W-:Y:S01]  /*0ea0*/  VIMNMX R3, PT, PT, R0, R11, !PT ;  /* 0x0000000b00037248 */ /* 0x000fe20007fe0100 */
[----:B------:R-:W-:Y:S06]  /*0eb0*/  BRA `(.L_x_16) ;  /* 0x0000001400b47947 */ /* 0x000fec0003800000 */
.L_x_15:
[----:B------:R-:W1:Y:S01]  /*0ec0*/  S2R R6, SR_LANEID ;  /* 0x0000000000067919 */ /* 0x000e620000000000 */
[----:B------:R-:W-:-:S04]  /*0ed0*/  LOP3.LUT R0, R9, 0x3e0, RZ, 0xc0, !PT ;  /* 0x000003e009007812 */ /* 0x000fc800078ec0ff */
[----:B------:R-:W-:Y:S01]  /*0ee0*/  LOP3.LUT R5, RZ, R0, RZ, 0x33, !PT ;  /* 0x00000000ff057212 */ /* 0x000fe200078e33ff */
[----:B0-----:R-:W-:-:S04]  /*0ef0*/  VIADD R3, R0, 0x20 ;  /* 0x0000002000037836 */ /* 0x001fc80000000000 */
[----:B------:R-:W-:Y:S01]  /*0f00*/  IMAD.IADD R5, R5, 0x1, R10 ;  /* 0x0000000105057824 */ /* 0x000fe200078e020a */
[----:B------:R-:W-:-:S04]  /*0f10*/  ISETP.GT.AND P0, PT, R3, R10, PT ;  /* 0x0000000a0300720c */ /* 0x000fc80003f04270 */
[----:B------:R-:W-:-:S05]  /*0f20*/  SEL R5, R5, 0x1f, P0 ;  /* 0x0000001f05057807 */ /* 0x000fca0000000000 */
[----:B------:R-:W0:Y:S04]  /*0f30*/  SHFL.DOWN PT, R0, R7, 0x1, R5 ;  /* 0x0820000007007989 */ /* 0x000e2800000e0005 */
[----:B------:R-:W2:Y:S01]  /*0f40*/  SHFL.DOWN PT, R2, R8, 0x1, R5 ;  /* 0x0820000008027989 */ /* 0x000ea200000e0005 */
[C---:B-1----:R-:W-:Y:S01]  /*0f50*/  ISETP.GE.AND P0, PT, R6.reuse, R5, PT ;  /* 0x000000050600720c */ /* 0x042fe20003f06270 */
[C---:B------:R-:W-:Y:S01]  /*0f60*/  VIADD R4, R6.reuse, 0x2 ;  /* 0x0000000206047836 */ /* 0x040fe20000000000 */
[----:B------:R-:W-:-:S11]  /*0f70*/  ISETP.NE.AND P1, PT, R6, RZ, PT ;  /* 0x000000ff0600720c */ /* 0x000fd60003f25270 */
[----:B0-----:R-:W-:Y:S02]  /*0f80*/  @!P0 VIMNMX R7, PT, PT, R0, R7, PT ;  /* 0x0000000700078248 */ /* 0x001fe40003fe0100 */
[----:B------:R-:W0:Y:S01]  /*0f90*/  @!P1 S2R R11, SR_CgaCtaId ;  /* 0x00000000000b9919 */ /* 0x000e220000008800 */
[----:B--2---:R-:W-:Y:S02]  /*0fa0*/  @!P0 VIMNMX R8, PT, PT, R2, R8, !PT ;  /* 0x0000000802088248 */ /* 0x004fe40007fe0100 */
[----:B------:R-:W-:Y:S01]  /*0fb0*/  ISETP.GT.AND P0, PT, R4, R5, PT ;  /* 0x000000050400720c */ /* 0x000fe20003f04270 */
[----:B------:R-:W1:Y:S01]  /*0fc0*/  SHFL.DOWN PT, R0, R7, 0x2, R5 ;  /* 0x0840000007007989 */ /* 0x000e6200000e0005 */
[----:B------:R-:W-:Y:S01]  /*0fd0*/  VIADD R4, R6, 0x4 ;  /* 0x0000000406047836 */ /* 0x000fe20000000000 */
[----:B------:R-:W-:Y:S02]  /*0fe0*/  @!P1 SHF.R.U32.HI R3, RZ, 0x2, R9 ;  /* 0x00000002ff039819 */ /* 0x000fe40000011609 */
[----:B------:R-:W2:Y:S02]  /*0ff0*/  SHFL.DOWN PT, R2, R8, 0x2, R5 ;  /* 0x0840000008027989 */ /* 0x000ea400000e0005 */
[----:B------:R-:W-:-:S06]  /*1000*/  @!P1 LOP3.LUT R3, R3, 0xf8, RZ, 0xc0, !PT ;  /* 0x000000f803039812 */ /* 0x000fcc00078ec0ff */
[----:B-1----:R-:W-:Y:S02]  /*1010*/  @!P0 VIMNMX R7, PT, PT, R7, R0, PT ;  /* 0x0000000007078248 */ /* 0x002fe40003fe0100 */
[----:B--2---:R-:W-:-:S03]  /*1020*/  @!P0 VIMNMX R8, PT, PT, R8, R2, !PT ;  /* 0x0000000208088248 */ /* 0x004fc60007fe0100 */
[----:B------:R-:W1:Y:S01]  /*1030*/  SHFL.DOWN PT, R0, R7, 0x4, R5 ;  /* 0x0880000007007989 */ /* 0x000e6200000e0005 */
[----:B------:R-:W-:Y:S01]  /*1040*/  ISETP.GT.AND P0, PT, R4, R5, PT ;  /* 0x000000050400720c */ /* 0x000fe20003f04270 */
[----:B------:R-:W-:Y:S02]  /*1050*/  VIADD R4, R6, 0x8 ;  /* 0x0000000806047836 */ /* 0x000fe40000000000 */
[----:B------:R-:W2:Y:S10]  /*1060*/  SHFL.DOWN PT, R2, R8, 0x4, R5 ;  /* 0x0880000008027989 */ /* 0x000eb400000e0005 */
[----:B-1----:R-:W-:-:S02]  /*1070*/  @!P0 VIMNMX R7, PT, PT, R7, R0, PT ;  /* 0x0000000007078248 */ /* 0x002fc40003fe0100 */
        /* <DEDUP_REMOVED lines=8> */
[----:B------:R-:W-:Y:S02]  /*1100*/  ISETP.GT.AND P0, PT, R4, R5, PT ;  /* 0x000000050400720c */ /* 0x000fe40003f04270 */
[----:B------:R-:W-:Y:S01]  /*1110*/  @!P1 MOV R4, 0x400 ;  /* 0x0000040000049802 */ /* 0x000fe20000000f00 */
[----:B------:R-:W2:Y:S03]  /*1120*/  SHFL.DOWN PT, R2, R8, 0x10, R5 ;  /* 0x0a00000008027989 */ /* 0x000ea600000e0005 */
[----:B0-----:R-:W-:-:S05]  /*1130*/  @!P1 LEA R4, R11, R4, 0x18 ;  /* 0x000000040b049211 */ /* 0x001fca00078ec0ff */
[----:B------:R-:W-:Y:S02]  /*1140*/  @!P1 IMAD.IADD R4, R3, 0x1, R4 ;  /* 0x0000000103049824 */ /* 0x000fe400078e0204 */
[----:B-1----:R-:W-:Y:S02]  /*1150*/  @!P0 VIMNMX R7, PT, PT, R7, R0, PT ;  /* 0x0000000007078248 */ /* 0x002fe40003fe0100 */
[----:B--2---:R-:W-:-:S03]  /*1160*/  @!P0 VIMNMX R8, PT, PT, R8, R2, !PT ;  /* 0x0000000208088248 */ /* 0x004fc60007fe0100 */
[----:B------:R-:W-:Y:S01]  /*1170*/  IMAD.MOV.U32 R2, RZ, RZ, R7 ;  /* 0x000000ffff027224 */ /* 0x000fe200078e0007 */
[----:B------:R-:W-:Y:S01]  /*1180*/  ISETP.NE.AND P0, PT, R9, RZ, PT ;  /* 0x000000ff0900720c */ /* 0x000fe20003f05270 */
[----:B------:R-:W-:-:S05]  /*1190*/  IMAD.MOV.U32 R3, RZ, RZ, R8 ;  /* 0x000000ffff037224 */ /* 0x000fca00078e0008 */
[----:B------:R1:W-:Y:S01]  /*11a0*/  @!P1 STS.64 [R4+0x8], R2 ;  /* 0x0000080204009388 */ /* 0x0003e20000000a00 */
[----:B------:R-:W-:Y:S06]  /*11b0*/  BAR.SYNC.DEFER_BLOCKING 0x0 ;  /* 0x0000000000007b1d */ /* 0x000fec0000010000 */
[----:B------:R-:W-:Y:S05]  /*11c0*/  @P0 BRA `(.L_x_16) ;  /* 0x0000001000f00947 */ /* 0x000fea0003800000 */
[----:B------:R-:W0:Y:S01]  /*11d0*/  S2UR UR5, SR_CgaCtaId ;  /* 0x00000000000579c3 */ /* 0x000e220000008800 */
[----:B------:R-:W-:Y:S01]  /*11e0*/  UMOV UR4, 0x400 ;  /* 0x0000040000047882 */ /* 0x000fe20000000000 */
[C---:B------:R-:W-:Y:S02]  /*11f0*/  ISETP.GT.AND P2, PT, R10.reuse, 0x20, PT ;  /* 0x000000200a00780c */ /* 0x040fe40003f44270 */
[C---:B------:R-:W-:Y:S02]  /*1200*/  ISETP.GT.AND P4, PT, R10.reuse, 0x40, PT ;  /* 0x000000400a00780c */ /* 0x040fe40003f84270 */
[C---:B------:R-:W-:Y:S02]  /*1210*/  ISETP.GT.AND P3, PT, R10.reuse, 0x60, PT ;  /* 0x000000600a00780c */ /* 0x040fe40003f64270 */
[----:B------:R-:W-:Y:S01]  /*1220*/  ISETP.GT.AND P1, PT, R10, 0x80, PT ;  /* 0x000000800a00780c */ /* 0x000fe20003f24270 */
[----:B0-----:R-:W-:-:S09]  /*1230*/  ULEA UR4, UR5, UR4, 0x18 ;  /* 0x0000000405047291 */ /* 0x001fd2000f8ec0ff */
[----:B-1----:R-:W0:Y:S04]  /*1240*/  LDS.128 R4, [UR4+0x10] ;  /* 0x00001004ff047984 */ /* 0x002e280008000c00 */
[----:B------:R-:W1:Y:S04]  /*1250*/  LDS.128 R12, [UR4+0x20] ;  /* 0x00002004ff0c7984 */ /* 0x000e680008000c00 */
[----:B------:R-:W2:Y:S04]  /*1260*/  LDS.128 R16, [UR4+0x30] ;  /* 0x00003004ff107984 */ /* 0x000ea80008000c00 */
[----:B------:R-:W3:Y:S01]  /*1270*/  LDS.64 R8, [UR4+0x40] ;  /* 0x00004004ff087984 */ /* 0x000ee20008000a00 */
[----:B0-----:R-:W-:-:S02]  /*1280*/  @P2 VIMNMX R2, PT, PT, R2, R4, PT ;  /* 0x0000000402022248 */ /* 0x001fc40003fe0100 */
[----:B------:R-:W-:Y:S02]  /*1290*/  @P2 VIMNMX R3, PT, PT, R3, R5, !PT ;  /* 0x0000000503032248 */ /* 0x000fe40007fe0100 */
[----:B------:R-:W-:Y:S02]  /*12a0*/  ISETP.GT.AND P2, PT, R10, 0xa0, PT ;  /* 0x000000a00a00780c */ /* 0x000fe40003f44270 */
[----:B------:R-:W-:Y:S02]  /*12b0*/  @P4 VIMNMX R2, PT, PT, R2, R6, PT ;  /* 0x0000000602024248 */ /* 0x000fe40003fe0100 */
[----:B------:R-:W-:Y:S02]  /*12c0*/  @P4 VIMNMX R3, PT, PT, R3, R7, !PT ;  /* 0x0000000703034248 */ /* 0x000fe40007fe0100 */
[----:B------:R-:W-:Y:S02]  /*12d0*/  ISETP.GT.AND P4, PT, R10, 0xc0, PT ;  /* 0x000000c00a00780c */ /* 0x000fe40003f84270 */
[----:B-1----:R-:W-:-:S02]  /*12e0*/  @P3 VIMNMX R2, PT, PT, R2, R12, PT ;  /* 0x0000000c02023248 */ /* 0x002fc40003fe0100 */
[----:B------:R-:W-:Y:S02]  /*12f0*/  @P3 VIMNMX R3, PT, PT, R3, R13, !PT ;  /* 0x0000000d03033248 */ /* 0x000fe40007fe0100 */
[----:B------:R-:W-:Y:S02]  /*1300*/  ISETP.GT.AND P3, PT, R10, 0xe0, PT ;  /* 0x000000e00a00780c */ /* 0x000fe40003f64270 */
[----:B------:R-:W-:Y:S02]  /*1310*/  @P1 VIMNMX R2, PT, PT, R2, R14, PT ;  /* 0x0000000e02021248 */ /* 0x000fe40003fe0100 */
[----:B------:R-:W-:Y:S02]  /*1320*/  @P1 VIMNMX R3, PT, PT, R3, R15, !PT ;  /* 0x0000000f03031248 */ /* 0x000fe40007fe0100 */
[----:B--2---:R-:W-:Y:S02]  /*1330*/  @P2 VIMNMX R2, PT, PT, R2, R16, PT ;  /* 0x0000001002022248 */ /* 0x004fe40003fe0100 */
[----:B------:R-:W-:-:S02]  /*1340*/  @P2 VIMNMX R3, PT, PT, R3, R17, !PT ;  /* 0x0000001103032248 */ /* 0x000fc40007fe0100 */
[----:B------:R-:W-:Y:S02]  /*1350*/  @P4 VIMNMX R2, PT, PT, R2, R18, PT ;  /* 0x0000001202024248 */ /* 0x000fe40003fe0100 */
[----:B------:R-:W-:Y:S02]  /*1360*/  @P4 VIMNMX R3, PT, PT, R3, R19, !PT ;  /* 0x0000001303034248 */ /* 0x000fe40007fe0100 */
[----:B---3--:R-:W-:Y:S02]  /*1370*/  @P3 VIMNMX R2, PT, PT, R2, R8, PT ;  /* 0x0000000802023248 */ /* 0x008fe40003fe0100 */
[----:B------:R-:W-:Y:S01]  /*1380*/  @P3 VIMNMX R3, PT, PT, R3, R9, !PT ;  /* 0x0000000903033248 */ /* 0x000fe20007fe0100 */
[----:B------:R-:W-:Y:S06]  /*1390*/  BRA `(.L_x_16) ;  /* 0x00000010007c7947 */ /* 0x000fec0003800000 */
.L_x_2:
[----:B------:R-:W0:Y:S01]  /*13a0*/  S2R R8, SR_TID.X ;  /* 0x0000000000087919 */ /* 0x000e220000002100 */
[----:B------:R-:W0:Y:S02]  /*13b0*/  LDC.64 R2, c[0x0][0x380] ;  /* 0x0000e000ff027b82 */ /* 0x000e240000000a00 */
[----:B0-----:R-:W-:-:S05]  /*13c0*/  IMAD.WIDE.U32 R2, R8, 0x8, R2 ;  /* 0x0000000808027825 */ /* 0x001fca00078e0002 */
[----:B------:R-:W2:Y:S04]  /*13d0*/  LDG.E.CONSTANT R19, desc[UR6][R2.64] ;  /* 0x0000000602137981 */ /* 0x000ea8000c1e9900 */
[----:B------:R-:W2:Y:S04]  /*13e0*/  LDG.E.CONSTANT R0, desc[UR6][R2.64+0x800] ;  /* 0x0008000602007981 */ /* 0x000ea8000c1e9900 */
[----:B------:R-:W2:Y:S04]  /*13f0*/  LDG.E.CONSTANT R5, desc[UR6][R2.64+0x1000] ;  /* 0x0010000602057981 */ /* 0x000ea8000c1e9900 */
[----:B------:R-:W3:Y:S04]  /*1400*/  LDG.E.CONSTANT R20, desc[UR6][R2.64+0x4] ;  /* 0x0000040602147981 */ /* 0x000ee8000c1e9900 */
[----:B------:R-:W3:Y:S04]  /*1410*/  LDG.E.CONSTANT R4, desc[UR6][R2.64+0x804] ;  /* 0x0008040602047981 */ /* 0x000ee8000c1e9900 */
[----:B------:R-:W3:Y:S04]  /*1420*/  LDG.E.CONSTANT R7, desc[UR6][R2.64+0x1004] ;  /* 0x0010040602077981 */ /* 0x000ee8000c1e9900 */
[----:B------:R-:W4:Y:S04]  /*1430*/  LDG.E.CONSTANT R6, desc[UR6][R2.64+0x1800] ;  /* 0x0018000602067981 */ /* 0x000f28000c1e9900 */
[----:B------:R-:W4:Y:S04]  /*1440*/  LDG.E.CONSTANT R11, desc[UR6][R2.64+0x2000] ;  /* 0x00200006020b7981 */ /* 0x000f28000c1e9900 */
[----:B------:R-:W5:Y:S04]  /*1450*/  LDG.E.CONSTANT R9, desc[UR6][R2.64+0x1804] ;  /* 0x0018040602097981 */ /* 0x000f68000c1e9900 */
[----:B------:R-:W5:Y:S04]  /*1460*/  LDG.E.CONSTANT R12, desc[UR6][R2.64+0x2004] ;  /* 0x00200406020c7981 */ /* 0x000f68000c1e9900 */
[----:B------:R-:W5:Y:S04]  /*1470*/  LDG.E.CONSTANT R13, desc[UR6][R2.64+0x2800] ;  /* 0x00280006020d7981 */ /* 0x000f68000c1e9900 */
[----:B------:R-:W5:Y:S04]  /*1480*/  LDG.E.CONSTANT R16, desc[UR6][R2.64+0x3000] ;  /* 0x0030000602107981 */ /* 0x000f68000c1e9900 */
[----:B------:R-:W5:Y:S04]  /*1490*/  LDG.E.CONSTANT R14, desc[UR6][R2.64+0x2804] ;  /* 0x00280406020e7981 */ /* 0x000f68000c1e9900 */
[----:B------:R-:W5:Y:S04]  /*14a0*/  LDG.E.CONSTANT R15, desc[UR6][R2.64+0x3004] ;  /* 0x00300406020f7981 */ /* 0x000f68000c1e9900 */
[----:B------:R-:W5:Y:S04]  /*14b0*/  LDG.E.CONSTANT R17, desc[UR6][R2.64+0x3800] ;  /* 0x0038000602117981 */ /* 0x000f68000c1e9900 */
[----:B------:R-:W5:Y:S01]  /*14c0*/  LDG.E.CONSTANT R18, desc[UR6][R2.64+0x3804] ;  /* 0x0038040602127981 */ /* 0x000f62000c1e9900 */
[----:B------:R-:W-:-:S02]  /*14d0*/  ISETP.GE.U32.AND P0, PT, R10, 0x1000, PT ;  /* 0x000010000a00780c */ /* 0x000fc40003f06070 */
[----:B--2---:R-:W-:Y:S01]  /*14e0*/  VIMNMX3 R0, R0, R19, R5, PT ;  /* 0x000000130000720f */ /* 0x004fe20003800105 */
[----:B------:R-:W-:Y:S01]  /*14f0*/  IMAD.MOV.U32 R5, RZ, RZ, 0x800 ;  /* 0x00000800ff057424 */ /* 0x000fe200078e00ff */
[----:B---3--:R-:W-:Y:S02]  /*1500*/  VIMNMX3 R4, R20, R4, R7, !PT ;  /* 0x000000041404720f */ /* 0x008fe40007800107 */
[----:B----4-:R-:W-:Y:S02]  /*1510*/  VIMNMX3 R0, R6, R0, R11, PT ;  /* 0x000000000600720f */ /* 0x010fe4000380010b */
[----:B-----5:R-:W-:Y:S02]  /*1520*/  VIMNMX3 R4, R4, R9, R12, !PT ;  /* 0x000000090404720f */ /* 0x020fe4000780010c */
[----:B------:R-:W-:Y:S02]  /*1530*/  VIMNMX3 R0, R13, R0, R16, PT ;  /* 0x000000000d00720f */ /* 0x000fe40003800110 */
[----:B------:R-:W-:-:S02]  /*1540*/  VIMNMX3 R15, R4, R14, R15, !PT ;  /* 0x0000000e040f720f */ /* 0x000fc4000780010f */
[----:B------:R-:W-:Y:S02]  /*1550*/  VIMNMX R0, PT, PT, R17, R0, PT ;  /* 0x0000000011007248 */ /* 0x000fe40003fe0100 */
[----:B------:R-:W-:Y:S01]  /*1560*/  VIMNMX R9, PT, PT, R18, R15, !PT ;  /* 0x0000000f12097248 */ /* 0x000fe20007fe0100 */
[----:B------:R-:W-:Y:S06]  /*1570*/  @!P0 BRA `(.L_x_17) ;  /* 0x00000000008c8947 */ /* 0x000fec0003800000 */
[----:B------:R-:W0:Y:S01]  /*1580*/  LDC R27, c[0x0][0x390] ;  /* 0x0000e400ff1b7b82 */ /* 0x000e220000000800 */
[----:B------:R-:W-:Y:S02]  /*1590*/  VIADD R4, R10, 0xfffff800 ;  /* 0xfffff8000a047836 */ /* 0x000fe40000000000 */
[----:B------:R-:W-:-:S07]  /*15a0*/  IMAD.MOV.U32 R5, RZ, RZ, 0x800 ;  /* 0x00000800ff057424 */ /* 0x000fce00078e00ff */
.L_x_19:
[----:B------:R-:W-:-:S05]  /*15b0*/  IMAD.WIDE R6, R5, 0x8, R2 ;  /* 0x0000000805067825 */ /* 0x000fca00078e0202 */
[----:B------:R-:W2:Y:S04]  /*15c0*/  LDG.E.CONSTANT R11, desc[UR6][R6.64] ;  /* 0x00000006060b7981 */ /* 0x000ea8000c1e9900 */
[----:B------:R-:W2:Y:S04]  /*15d0*/  LDG.E.CONSTANT R13, desc[UR6][R6.64+0x800] ;  /* 0x00080006060d7981 */ /* 0x000ea8000c1e9900 */
        /* <DEDUP_REMOVED lines=14> */
[----:B0-----:R-:W-:Y:S01]  /*16c0*/  IMAD.MOV.U32 R10, RZ, RZ, R27 ;  /* 0x000000ffff0a7224 */ /* 0x001fe200078e001b */
[----:B--2---:R-:W-:-:S03]  /*16d0*/  VIMNMX3 R11, R11, R0, R13, PT ;  /* 0x000000000b0b720f */ /* 0x004fc6000380010d */
[----:B------:R-:W-:-:S05]  /*16e0*/  IMAD.IADD R0, R10, 0x1, -R5 ;  /* 0x000000010a007824 */ /* 0x000fca00078e0a05 */
[----:B------:R-:W-:Y:S02]  /*16f0*/  ISETP.GE.AND P0, PT, R0, 0x800, PT ;  /* 0x000008000000780c */ /* 0x000fe40003f06270 */
[----:B---3--:R-:W-:Y:S02]  /*1700*/  VIMNMX3 R12, R9, R12, R14, !PT ;  /* 0x0000000c090c720f */ /* 0x008fe4000780010e */
[----:B----4-:R-:W-:Y:S02]  /*1710*/  VIMNMX3 R11, R15, R11, R18, PT ;  /* 0x0000000b0f0b720f */ /* 0x010fe40003800112 */
[----:B-----5:R-:W-:Y:S02]  /*1720*/  VIMNMX3 R12, R12, R16, R17, !PT ;  /* 0x000000100c0c720f */ /* 0x020fe40007800111 */
[----:B------:R-:W-:Y:S02]  /*1730*/  VIMNMX3 R11, R19, R11, R22, PT ;  /* 0x0000000b130b720f */ /* 0x000fe40003800116 */
[----:B------:R-:W-:-:S02]  /*1740*/  VIMNMX3 R12, R12, R20, R21, !PT ;  /* 0x000000140c0c720f */ /* 0x000fc40007800115 */
[----:B------:R-:W-:Y:S02]  /*1750*/  VIMNMX3 R0, R23, R11, R26, PT ;  /* 0x0000000b1700720f */ /* 0x000fe4000380011a */
[----:B------:R-:W-:Y:S01]  /*1760*/  VIMNMX3 R9, R12, R24, R25, !PT ;  /* 0x000000180c09720f */ /* 0x000fe20007800119 */
[----:B------:R-:W-:Y:S06]  /*1770*/  @!P0 BRA `(.L_x_18) ;  /* 0x0000000800a88947 */ /* 0x000fec0003800000 */
[----:B------:R-:W-:-:S05]  /*1780*/  VIADD R5, R5, 0x800 ;  /* 0x0000080005057836 */ /* 0x000fca0000000000 */
[----:B------:R-:W-:-:S13]  /*1790*/  ISETP.GT.AND P0, PT, R5, R4, PT ;  /* 0x000000040500720c */ /* 0x000fda0003f04270 */
[----:B------:R-:W-:Y:S05]  /*17a0*/  @!P0 BRA `(.L_x_19) ;  /* 0xfffffffc00808947 */ /* 0x000fea000383ffff */
.L_x_17:
[----:B------:R-:W-:-:S13]  /*17b0*/  ISETP.GE.AND P0, PT, R5, R10, PT ;  /* 0x0000000a0500720c */ /* 0x000fda0003f06270 */
[----:B------:R-:W-:Y:S05]  /*17c0*/  @P0 BRA `(.L_x_18) ;  /* 0x0000000800940947 */ /* 0x000fea0003800000 */
[----:B------:R-:W-:Y:S01]  /*17d0*/  IMAD.IADD R11, R10, 0x1, -R5 ;  /* 0x000000010a0b7824 */ /* 0x000fe200078e0a05 */
[----:B------:R-:W-:Y:S04]  /*17e0*/  BSSY.RECONVERGENT B1, `(.L_x_18) ;  /* 0x00000a3000017945 */ /* 0x000fe80003800200 */
[----:B------:R-:W-:-:S13]  /*17f0*/  ISETP.GE.AND P0, PT, R8, R11, PT ;  /* 0x0000000b0800720c */ /* 0x000fda0003f06270 */
[----:B------:R-:W-:Y:S05]  /*1800*/  @P0 BRA `(.L_x_20) ;  /* 0x0000000800800947 */ /* 0x000fea0003800000 */
[----:B------:R-:W-:Y:S01]  /*1810*/  LOP3.LUT R2, RZ, R8, RZ, 0x33, !PT ;  /* 0x00000008ff027212 */ /* 0x000fe200078e33ff */
[----:B------:R-:W-:Y:S03]  /*1820*/  BSSY.RECONVERGENT B2, `(.L_x_21) ;  /* 0x0000017000027945 */ /* 0x000fe60003800200 */
[----:B------:R-:W-:Y:S01]  /*1830*/  IADD3 R2, PT, PT, -R5, R10, R2 ;  /* 0x0000000a05027210 */ /* 0x000fe20007ffe102 */
[----:B------:R-:W-:-:S03]  /*1840*/  IMAD.MOV.U32 R10, RZ, RZ, R8 ;  /* 0x000000ffff0a7224 */ /* 0x000fc600078e0008 */
[C---:B------:R-:W-:Y:S02]  /*1850*/  LOP3.LUT R3, R2.reuse, 0x300, RZ, 0xc0, !PT ;  /* 0x0000030002037812 */ /* 0x040fe400078ec0ff */
[----:B------:R-:W-:Y:S02]  /*1860*/  ISETP.GE.U32.AND P1, PT, R2, 0x300, PT ;  /* 0x000003000200780c */ /* 0x000fe40003f26070 */
[----:B------:R-:W-:-:S13]  /*1870*/  ISETP.NE.AND P0, PT, R3, 0x300, PT ;  /* 0x000003000300780c */ /* 0x000fda0003f05270 */
[----:B------:R-:W-:Y:S05]  /*1880*/  @!P0 BRA `(.L_x_22) ;  /* 0x0000000000408947 */ /* 0x000fea0003800000 */
[----:B------:R-:W0:Y:S01]  /*1890*/  LDC.64 R6, c[0x0][0x380] ;  /* 0x0000e000ff067b82 */ /* 0x000e220000000a00 */
[----:B------:R-:W-:Y:S01]  /*18a0*/  LEA.HI R2, R2, 0x1, RZ, 0x18 ;  /* 0x0000000102027811 */ /* 0x000fe200078fc0ff */
[----:B------:R-:W-:Y:S02]  /*18b0*/  IMAD.IADD R13, R8, 0x1, R5 ;  /* 0x00000001080d7824 */ /* 0x000fe400078e0205 */
[----:B------:R-:W-:Y:S01]  /*18c0*/  IMAD.MOV.U32 R10, RZ, RZ, R8 ;  /* 0x000000ffff0a7224 */ /* 0x000fe200078e0008 */
[----:B------:R-:W-:-:S05]  /*18d0*/  LOP3.LUT R2, R2, 0x3, RZ, 0xc0, !PT ;  /* 0x0000000302027812 */ /* 0x000fca00078ec0ff */
[----:B------:R-:W-:-:S07]  /*18e0*/  IMAD.MOV R4, RZ, RZ, -R2 ;  /* 0x000000ffff047224 */ /* 0x000fce00078e0a02 */
.L_x_23:
[----:B0-----:R-:W-:-:S05]  /*18f0*/  IMAD.WIDE.U32 R2, R13, 0x8, R6 ;  /* 0x000000080d027825 */ /* 0x001fca00078e0006 */
[----:B------:R-:W2:Y:S04]  /*1900*/  LDG.E.CONSTANT R15, desc[UR6][R2.64] ;  /* 0x00000006020f7981 */ /* 0x000ea8000c1e9900 */
[----:B------:R-:W3:Y:S01]  /*1910*/  LDG.E.CONSTANT R12, desc[UR6][R2.64+0x4] ;  /* 0x00000406020c7981 */ /* 0x000ee2000c1e9900 */
[----:B------:R-:W-:Y:S02]  /*1920*/  VIADD R4, R4, 0x1 ;  /* 0x0000000104047836 */ /* 0x000fe40000000000 */
[----:B------:R-:W-:Y:S02]  /*1930*/  VIADD R10, R10, 0x100 ;  /* 0x000001000a0a7836 */ /* 0x000fe40000000000 */
[----:B------:R-:W-:Y:S01]  /*1940*/  VIADD R13, R13, 0x100 ;  /* 0x000001000d0d7836 */ /* 0x000fe20000000000 */
[----:B------:R-:W-:-:S02]  /*1950*/  ISETP.NE.AND P0, PT, R4, RZ, PT ;  /* 0x000000ff0400720c */ /* 0x000fc40003f05270 */
[----:B--2---:R-:W-:Y:S02]  /*1960*/  VIMNMX R0, PT, PT, R15, R0, PT ;  /* 0x000000000f007248 */ /* 0x004fe40003fe0100 */
[----:B---3--:R-:W-:-:S09]  /*1970*/  VIMNMX R9, PT, PT, R12, R9, !PT ;  /* 0x000000090c097248 */ /* 0x008fd20007fe0100 */
[----:B------:R-:W-:Y:S05]  /*1980*/  @P0 BRA `(.L_x_23) ;  /* 0xfffffffc00d80947 */ /* 0x000fea000383ffff */
.L_x_22:
[----:B------:R-:W-:Y:S05]  /*1990*/  BSYNC.RECONVERGENT B2 ;  /* 0x0000000000027941 */ /* 0x000fea0003800200 */
.L_x_21:
[----:B------:R-:W-:Y:S05]  /*19a0*/  @!P1 BRA `(.L_x_20) ;  /* 0x0000000800189947 */ /* 0x000fea0003800000 */
[----:B------:R-:W0:Y:S01]  /*19b0*/  LDCU.64 UR4, c[0x0][0x380] ;  /* 0x00007000ff0477ac */ /* 0x000e220008000a00 */
[----:B------:R-:W-:Y:S01]  /*19c0*/  IMAD.IADD R6, R11, 0x1, -R10 ;  /* 0x000000010b067824 */ /* 0x000fe200078e0a0a */
[C---:B------:R-:W-:Y:S01]  /*19d0*/  IADD3 R3, P0, PT, R10.reuse, R5, RZ ;  /* 0x000000050a037210 */ /* 0x040fe20007f1e0ff */
[----:B------:R-:W-:Y:S01]  /*19e0*/  BSSY.RECONVERGENT B2, `(.L_x_24) ;  /* 0x000004a000027945 */ /* 0x000fe20003800200 */
[----:B------:R-:W-:Y:S02]  /*19f0*/  IMAD.IADD R12, R10, 0x1, R5 ;  /* 0x000000010a0c7824 */ /* 0x000fe400078e0205 */
[----:B------:R-:W-:Y:S01]  /*1a00*/  ISETP.GT.AND P1, PT, R6, 0xc00, PT ;  /* 0x00000c000600780c */ /* 0x000fe20003f24270 */
[----:B------:R-:W-:Y:S01]  /*1a10*/  IMAD.X R4, RZ, RZ, RZ, P0 ;  /* 0x000000ffff047224 */ /* 0x000fe200000e06ff */
[----:B0-----:R-:W-:-:S04]  /*1a20*/  LEA R2, P0, R3, UR4, 0x3 ;  /* 0x0000000403027c11 */ /* 0x001fc8000f8018ff */
[----:B------:R-:W-:Y:S02]  /*1a30*/  LEA.HI.X R3, R3, UR5, R4, 0x3, P0 ;  /* 0x0000000503037c11 */ /* 0x000fe400080f1c04 */
[----:B------:R-:W-:-:S05]  /*1a40*/  IADD3 R2, P0, PT, R2, 0x1804, RZ ;  /* 0x0000180402027810 */ /* 0x000fca0007f1e0ff */
[----:B------:R-:W-:Y:S01]  /*1a50*/  IMAD.X R3, RZ, RZ, R3, P0 ;  /* 0x000000ffff037224 */ /* 0x000fe200000e0603 */
[----:B------:R-:W-:Y:S01]  /*1a60*/  PLOP3.LUT P0, PT, PT, PT, PT, 0x80, 0x8 ;  /* 0x000000000008781c */ /* 0x000fe20003f0f070 */
[----:B------:R-:W-:-:S12]  /*1a70*/  @!P1 BRA `(.L_x_25) ;  /* 0x0000000400009947 */ /* 0x000fd80003800000 */
[----:B------:R-:W-:Y:S01]  /*1a80*/  PLOP3.LUT P0, PT, PT, PT, PT, 0x8, 0x80 ;  /* 0x000000000080781c */ /* 0x000fe20003f0e170 */
[----:B------:R-:W-:-:S12]  /*1a90*/  VIADD R15, R11, 0xfffff400 ;  /* 0xfffff4000b0f7836 */ /* 0x000fd80000000000 */
.L_x_26:
[----:B------:R-:W0:Y:S01]  /*1aa0*/  LDC.64 R4, c[0x0][0x380] ;  /* 0x0000e000ff047b82 */ /* 0x000e220000000a00 */
[C---:B------:R-:W-:Y:S01]  /*1ab0*/  VIADD R25, R12.reuse, 0x400 ;  /* 0x000004000c197836 */ /* 0x040fe20000000000 */
[----:B------:R-:W2:Y:S01]  /*1ac0*/  LDG.E.CONSTANT R22, desc[UR6][R2.64+-0x1000] ;  /* 0xfff0000602167981 */ /* 0x000ea2000c1e9900 */
[C---:B------:R-:W-:Y:S02]  /*1ad0*/  VIADD R7, R12.reuse, 0x800 ;  /* 0x000008000c077836 */ /* 0x040fe40000000000 */
[C---:B------:R-:W-:Y:S01]  /*1ae0*/  VIADD R13, R12.reuse, 0xc00 ;  /* 0x00000c000c0d7836 */ /* 0x040fe20000000000 */
[----:B------:R-:W3:Y:S04]  /*1af0*/  LDG.E.CONSTANT R20, desc[UR6][R2.64+-0x804] ;  /* 0xfff7fc0602147981 */ /* 0x000ee8000c1e9900 */
[----:B------:R-:W3:Y:S04]  /*1b00*/  LDG.E.CONSTANT R19, desc[UR6][R2.64+-0x4] ;  /* 0xfffffc0602137981 */ /* 0x000ee8000c1e9900 */
[----:B------:R-:W4:Y:S04]  /*1b10*/  LDG.E.CONSTANT R21, desc[UR6][R2.64+-0x800] ;  /* 0xfff8000602157981 */ /* 0x000f28000c1e9900 */
[----:B------:R-:W4:Y:S04]  /*1b20*/  LDG.E.CONSTANT R18, desc[UR6][R2.64] ;  /* 0x0000000602127981 */ /* 0x000f28000c1e9900 */
[----:B------:R-:W5:Y:S01]  /*1b30*/  LDG.E.CONSTANT R16, desc[UR6][R2.64+0xffc] ;  /* 0x000ffc0602107981 */ /* 0x000f62000c1e9900 */
[----:B0-----:R-:W-:-:S03]  /*1b40*/  IMAD.WIDE.U32 R26, R12, 0x8, R4 ;  /* 0x000000080c1a7825 */ /* 0x001fc600078e0004 */
[----:B------:R-:W5:Y:S01]  /*1b50*/  LDG.E.CONSTANT R32, desc[UR6][R2.64+0x1000] ;  /* 0x0010000602207981 */ /* 0x000f62000c1e9900 */
[----:B------:R-:W-:-:S03]  /*1b60*/  IMAD.WIDE.U32 R24, R25, 0x8, R4 ;  /* 0x0000000819187825 */ /* 0x000fc600078e0004 */
[----:B------:R-:W3:Y:S01]  /*1b70*/  LDG.E.CONSTANT R14, desc[UR6][R26.64] ;  /* 0x000000061a0e7981 */ /* 0x000ee2000c1e9900 */
[----:B------:R-:W-:-:S03]  /*1b80*/  IMAD.WIDE.U32 R6, R7, 0x8, R4 ;  /* 0x0000000807067825 */ /* 0x000fc600078e0004 */
[----:B------:R-:W2:Y:S01]  /*1b90*/  LDG.E.CONSTANT R23, desc[UR6][R26.64+0x4] ;  /* 0x000004061a177981 */ /* 0x000ea2000c1e9900 */
[----:B------:R-:W-:-:S03]  /*1ba0*/  IMAD.WIDE.U32 R4, R13, 0x8, R4 ;  /* 0x000000080d047825 */ /* 0x000fc600078e0004 */
[----:B------:R-:W3:Y:S04]  /*1bb0*/  LDG.E.CONSTANT R13, desc[UR6][R2.64+-0x1004] ;  /* 0xffeffc06020d7981 */ /* 0x000ee8000c1e9900 */
        /* <DEDUP_REMOVED lines=21> */
[----:B------:R0:W5:Y:S01]  /*1d10*/  LDG.E.CONSTANT R6, desc[UR6][R2.64+0x6000] ;  /* 0x0060000602067981 */ /* 0x000162000c1e9900 */
[----:B------:R-:W-:-:S05]  /*1d20*/  VIADD R10, R10, 0x1000 ;  /* 0x000010000a0a7836 */ /* 0x000fca0000000000 */
[----:B------:R-:W-:Y:S02]  /*1d30*/  ISETP.GE.AND P1, PT, R10, R15, PT ;  /* 0x0000000f0a00720c */ /* 0x000fe40003f26270 */
[----:B0-----:R-:W-:Y:S01]  /*1d40*/  IADD3 R2, P2, PT, R2, 0x8000, RZ ;  /* 0x0000800002027810 */ /* 0x001fe20007f5e0ff */
[----:B------:R-:W-:-:S04]  /*1d50*/  VIADD R12, R12, 0x1000 ;  /* 0x000010000c0c7836 */ /* 0x000fc80000000000 */
[----:B------:R-:W-:Y:S01]  /*1d60*/  IMAD.X R3, RZ, RZ, R3, P2 ;  /* 0x000000ffff037224 */ /* 0x000fe200010e0603 */
[----:B--2---:R-:W-:Y:S02]  /*1d70*/  VIMNMX3 R22, R9, R23, R22, !PT ;  /* 0x000000170916720f */ /* 0x004fe40007800116 */
[----:B---3--:R-:W-:Y:S02]  /*1d80*/  VIMNMX3 R13, R14, R0, R13, PT ;  /* 0x000000000e0d720f */ /* 0x008fe4000380010d */
[----:B----4-:R-:W-:Y:S02]  /*1d90*/  VIMNMX3 R18, R22, R21, R18, !PT ;  /* 0x000000151612720f */ /* 0x010fe40007800112 */
[----:B------:R-:W-:-:S04]  /*1da0*/  VIMNMX3 R13, R20, R13, R19, PT ;  /* 0x0000000d140d720f */ /* 0x000fc80003800113 */
[----:B-----5:R-:W-:Y:S02]  /*1db0*/  VIMNMX3 R13, R17, R13, R16, PT ;  /* 0x0000000d110d720f */ /* 0x020fe40003800110 */
        /* <DEDUP_REMOVED lines=10> */
[----:B------:R-:W-:Y:S01]  /*1e60*/  VIMNMX3 R9, R18, R41, R6, !PT ;  /* 0x000000291209720f */ /* 0x000fe20007800106 */
[----:B------:R-:W-:Y:S06]  /*1e70*/  @!P1 BRA `(.L_x_26) ;  /* 0xfffffffc00089947 */ /* 0x000fec000383ffff */
.L_x_25:
[----:B------:R-:W-:Y:S05]  /*1e80*/  BSYNC.RECONVERGENT B2 ;  /* 0x0000000000027941 */ /* 0x000fea0003800200 */
.L_x_24:
[----:B------:R-:W-:Y:S01]  /*1e90*/  IMAD.IADD R4, R11, 0x1, -R10 ;  /* 0x000000010b047824 */ /* 0x000fe200078e0a0a */
[----:B------:R-:W-:Y:S04]  /*1ea0*/  BSSY.RECONVERGENT B2, `(.L_x_27) ;  /* 0x0000026000027945 */ /* 0x000fe80003800200 */
[----:B------:R-:W-:-:S13]  /*1eb0*/  ISETP.GT.AND P1, PT, R4, 0x400, PT ;  /* 0x000004000400780c */ /* 0x000fda0003f24270 */
[----:B------:R-:W-:Y:S05]  /*1ec0*/  @!P1 BRA `(.L_x_28) ;  /* 0x00000000008c9947 */ /* 0x000fea0003800000 */
[----:B------:R-:W0:Y:S01]  /*1ed0*/  LDC.64 R6, c[0x0][0x380] ;  /* 0x0000e000ff067b82 */ /* 0x000e220000000a00 */
[C---:B------:R-:W-:Y:S01]  /*1ee0*/  VIADD R13, R12.reuse, 0x400 ;  /* 0x000004000c0d7836 */ /* 0x040fe20000000000 */
[----:B------:R-:W2:Y:S04]  /*1ef0*/  LDG.E.CONSTANT R15, desc[UR6][R2.64+-0x1004] ;  /* 0xffeffc06020f7981 */ /* 0x000ea8000c1e9900 */
[----:B------:R-:W3:Y:S04]  /*1f00*/  LDG.E.CONSTANT R16, desc[UR6][R2.64+-0x1000] ;  /* 0xfff0000602107981 */ /* 0x000ee8000c1e9900 */
[----:B------:R-:W4:Y:S04]  /*1f10*/  LDG.E.CONSTANT R18, desc[UR6][R2.64+-0x804] ;  /* 0xfff7fc0602127981 */ /* 0x000f28000c1e9900 */
[----:B------:R-:W4:Y:S04]  /*1f20*/  LDG.E.CONSTANT R19, desc[UR6][R2.64+-0x4] ;  /* 0xfffffc0602137981 */ /* 0x000f28000c1e9900 */
[----:B------:R-:W5:Y:S04]  /*1f30*/  LDG.E.CONSTANT R17, desc[UR6][R2.64+-0x800] ;  /* 0xfff8000602117981 */ /* 0x000f68000c1e9900 */
[----:B------:R-:W5:Y:S01]  /*1f40*/  LDG.E.CONSTANT R20, desc[UR6][R2.64] ;  /* 0x0000000602147981 */ /* 0x000f62000c1e9900 */
[----:B0-----:R-:W-:-:S03]  /*1f50*/  IMAD.WIDE.U32 R4, R12, 0x8, R6 ;  /* 0x000000080c047825 */ /* 0x001fc600078e0006 */
[----:B------:R-:W5:Y:S01]  /*1f60*/  LDG.E.CONSTANT R23, desc[UR6][R2.64+0xffc] ;  /* 0x000ffc0602177981 */ /* 0x000f62000c1e9900 */
[----:B------:R-:W-:-:S03]  /*1f70*/  IMAD.WIDE.U32 R6, R13, 0x8, R6 ;  /* 0x000000080d067825 */ /* 0x000fc600078e0006 */
[----:B------:R-:W2:Y:S04]  /*1f80*/  LDG.E.CONSTANT R13, desc[UR6][R4.64] ;  /* 0x00000006040d7981 */ /* 0x000ea8000c1e9900 */
[----:B------:R-:W3:Y:S04]  /*1f90*/  LDG.E.CONSTANT R14, desc[UR6][R4.64+0x4] ;  /* 0x00000406040e7981 */ /* 0x000ee8000c1e9900 */
[----:B------:R-:W5:Y:S04]  /*1fa0*/  LDG.E.CONSTANT R22, desc[UR6][R6.64] ;  /* 0x0000000606167981 */ /* 0x000f68000c1e9900 */
[----:B------:R0:W5:Y:S04]  /*1fb0*/  LDG.E.CONSTANT R21, desc[UR6][R6.64+0x4] ;  /* 0x0000040606157981 */ /* 0x000168000c1e9900 */
[----:B------:R-:W5:Y:S04]  /*1fc0*/  LDG.E.CONSTANT R24, desc[UR6][R2.64+0x1000] ;  /* 0x0010000602187981 */ /* 0x000f68000c1e9900 */
[----:B------:R-:W5:Y:S04]  /*1fd0*/  LDG.E.CONSTANT R26, desc[UR6][R2.64+0x17fc] ;  /* 0x0017fc06021a7981 */ /* 0x000f68000c1e9900 */
[----:B------:R-:W5:Y:S04]  /*1fe0*/  LDG.E.CONSTANT R4, desc[UR6][R2.64+0x1ffc] ;  /* 0x001ffc0602047981 */ /* 0x000f68000c1e9900 */
[----:B------:R-:W5:Y:S04]  /*1ff0*/  LDG.E.CONSTANT R5, desc[UR6][R2.64+0x1800] ;  /* 0x0018000602057981 */ /* 0x000f68000c1e9900 */
[----:B------:R1:W5:Y:S01]  /*2000*/  LDG.E.CONSTANT R25, desc[UR6][R2.64+0x2000] ;  /* 0x0020000602197981 */ /* 0x000362000c1e9900 */
[----:B0-----:R-:W-:Y:S01]  /*2010*/  IADD3 R6, P1, PT, R2, 0x4000, RZ ;  /* 0x0000400002067810 */ /* 0x001fe20007f3e0ff */
[----:B------:R-:W-:-:S04]  /*2020*/  VIADD R10, R10, 0x800 ;  /* 0x000008000a0a7836 */ /* 0x000fc80000000000 */
[----:B------:R-:W-:Y:S01]  /*2030*/  IMAD.X R7, RZ, RZ, R3, P1 ;  /* 0x000000ffff077224 */ /* 0x000fe200008e0603 */
[----:B------:R-:W-:Y:S01]  /*2040*/  PLOP3.LUT P0, PT, PT, PT, PT, 0x8, 0x80 ;  /* 0x000000000080781c */ /* 0x000fe20003f0e170 */
[----:B------:R-:W-:Y:S02]  /*2050*/  VIADD R12, R12, 0x800 ;  /* 0x000008000c0c7836 */ /* 0x000fe40000000000 */
[----:B-1----:R-:W-:Y:S02]  /*2060*/  IMAD.MOV.U32 R2, RZ, RZ, R6 ;  /* 0x000000ffff027224 */ /* 0x002fe400078e0006 */
[----:B------:R-:W-:Y:S01]  /*2070*/  IMAD.MOV.U32 R3, RZ, RZ, R7 ;  /* 0x000000ffff037224 */ /* 0x000fe200078e0007 */
[----:B--2---:R-:W-:Y:S02]  /*2080*/  VIMNMX3 R13, R13, R0, R15, PT ;  /* 0x000000000d0d720f */ /* 0x004fe4000380010f */
[----:B---3--:R-:W-:Y:S02]  /*2090*/  VIMNMX3 R14, R9, R14, R16, !PT ;  /* 0x0000000e090e720f */ /* 0x008fe40007800110 */
[----:B----4-:R-:W-:-:S02]  /*20a0*/  VIMNMX3 R13, R18, R13, R19, PT ;  /* 0x0000000d120d720f */ /* 0x010fc40003800113 */
[----:B-----5:R-:W-:Y:S02]  /*20b0*/  VIMNMX3 R14, R14, R17, R20, !PT ;  /* 0x000000110e0e720f */ /* 0x020fe40007800114 */
[----:B------:R-:W-:Y:S02]  /*20c0*/  VIMNMX3 R13, R22, R13, R23, PT ;  /* 0x0000000d160d720f */ /* 0x000fe40003800117 */
[----:B------:R-:W-:Y:S02]  /*20d0*/  VIMNMX3 R14, R14, R21, R24, !PT ;  /* 0x000000150e0e720f */ /* 0x000fe40007800118 */
[----:B------:R-:W-:Y:S02]  /*20e0*/  VIMNMX3 R0, R26, R13, R4, PT ;  /* 0x0000000d1a00720f */ /* 0x000fe40003800104 */
[----:B------:R-:W-:-:S07]  /*20f0*/  VIMNMX3 R9, R14, R5, R25, !PT ;  /* 0x000000050e09720f */ /* 0x000fce0007800119 */
.L_x_28:
[----:B------:R-:W-:Y:S05]  /*2100*/  BSYNC.RECONVERGENT B2 ;  /* 0x0000000000027941 */ /* 0x000fea0003800200 */
.L_x_27:
[----:B------:R-:W-:-:S13]  /*2110*/  ISETP.LT.OR P0, PT, R10, R11, P0 ;  /* 0x0000000b0a00720c */ /* 0x000fda0000701670 */
[----:B------:R-:W-:Y:S05]  /*2120*/  @!P0 BRA `(.L_x_20) ;  /* 0x0000000000388947 */ /* 0x000fea0003800000 */
[----:B------:R-:W0:Y:S01]  /*2130*/  LDC.64 R4, c[0x0][0x380] ;  /* 0x0000e000ff047b82 */ /* 0x000e220000000a00 */
[----:B------:R-:W2:Y:S04]  /*2140*/  LDG.E.CONSTANT R6, desc[UR6][R2.64+-0x1004] ;  /* 0xffeffc0602067981 */ /* 0x000ea8000c1e9900 */
[----:B------:R-:W3:Y:S04]  /*2150*/  LDG.E.CONSTANT R7, desc[UR6][R2.64+-0x1000] ;  /* 0xfff0000602077981 */ /* 0x000ee8000c1e9900 */
[----:B------:R-:W4:Y:S04]  /*2160*/  LDG.E.CONSTANT R11, desc[UR6][R2.64+-0x804] ;  /* 0xfff7fc06020b7981 */ /* 0x000f28000c1e9900 */
[----:B------:R-:W4:Y:S04]  /*2170*/  LDG.E.CONSTANT R10, desc[UR6][R2.64+-0x4] ;  /* 0xfffffc06020a7981 */ /* 0x000f28000c1e9900 */
[----:B------:R-:W5:Y:S04]  /*2180*/  LDG.E.CONSTANT R15, desc[UR6][R2.64+-0x800] ;  /* 0xfff80006020f7981 */ /* 0x000f68000c1e9900 */
[----:B------:R-:W5:Y:S01]  /*2190*/  LDG.E.CONSTANT R14, desc[UR6][R2.64] ;  /* 0x00000006020e7981 */ /* 0x000f62000c1e9900 */
[----:B0-----:R-:W-:-:S05]  /*21a0*/  IMAD.WIDE.U32 R12, R12, 0x8, R4 ;  /* 0x000000080c0c7825 */ /* 0x001fca00078e0004 */
[----:B------:R-:W2:Y:S04]  /*21b0*/  LDG.E.CONSTANT R5, desc[UR6][R12.64] ;  /* 0x000000060c057981 */ /* 0x000ea8000c1e9900 */
[----:B------:R-:W3:Y:S01]  /*21c0*/  LDG.E.CONSTANT R4, desc[UR6][R12.64+0x4] ;  /* 0x000004060c047981 */ /* 0x000ee2000c1e9900 */
[----:B--2---:R-:W-:Y:S02]  /*21d0*/  VIMNMX3 R0, R5, R0, R6, PT ;  /* 0x000000000500720f */ /* 0x004fe40003800106 */
[----:B---3--:R-:W-:Y:S02]  /*21e0*/  VIMNMX3 R4, R9, R4, R7, !PT ;  /* 0x000000040904720f */ /* 0x008fe40007800107 */
[----:B----4-:R-:W-:Y:S02]  /*21f0*/  VIMNMX3 R0, R11, R0, R10, PT ;  /* 0x000000000b00720f */ /* 0x010fe4000380010a */
[----:B-----5:R-:W-:-:S07]  /*2200*/  VIMNMX3 R9, R4, R15, R14, !PT ;  /* 0x0000000f0409720f */ /* 0x020fce000780010e */
.L_x_20:
[----:B------:R-:W-:Y:S05]  /*2210*/  BSYNC.RECONVERGENT B1 ;  /* 0x0000000000017941 */ /* 0x000fea0003800200 */
.L_x_18:
[----:B------:R-:W0:Y:S01]  /*2220*/  S2R R7, SR_LANEID ;  /* 0x0000000000077919 */ /* 0x000e220000000000 */
[----:B------:R-:W-:Y:S01]  /*2230*/  IMAD.MOV.U32 R3, RZ, RZ, R0 ;  /* 0x000000ffff037224 */ /* 0x000fe200078e0000 */
[----:B------:R-:W-:Y:S04]  /*2240*/  SHFL.DOWN PT, R2, R9, 0x1, 0x1f ;  /* 0x08201f0009027f89 */ /* 0x000fe800000e0000 */
[----:B------:R-:W1:Y:S01]  /*2250*/  SHFL.DOWN PT, R0, R3, 0x1, 0x1f ;  /* 0x08201f0003007f89 */ /* 0x000e6200000e0000 */
[C---:B0-----:R-:W-:Y:S02]  /*2260*/  ISETP.GT.AND P0, PT, R7.reuse, 0x1e, PT ;  /* 0x0000001e0700780c */ /* 0x041fe40003f04270 */
[----:B------:R-:W-:-:S11]  /*2270*/  ISETP.NE.AND P1, PT, R7, RZ, PT ;  /* 0x000000ff0700720c */ /* 0x000fd60003f25270 */
[----:B-1----:R-:W-:Y:S02]  /*2280*/  @!P0 VIMNMX R3, PT, PT, R0, R3, PT ;  /* 0x0000000300038248 */ /* 0x002fe40003fe0100 */
[----:B------:R-:W-:Y:S01]  /*2290*/  @!P0 VIMNMX R9, PT, PT, R2, R9, !PT ;  /* 0x0000000902098248 */ /* 0x000fe20007fe0100 */
[----:B------:R-:W0:Y:S01]  /*22a0*/  @!P1 S2R R6, SR_CgaCtaId ;  /* 0x0000000000069919 */ /* 0x000e220000008800 */
[----:B------:R-:W-:Y:S02]  /*22b0*/  ISETP.GT.AND P0, PT, R7, 0x1d, PT ;  /* 0x0000001d0700780c */ /* 0x000fe40003f04270 */
[----:B------:R-:W-:Y:S01]  /*22c0*/  @!P1 MOV R5, 0x400 ;  /* 0x0000040000059802 */ /* 0x000fe20000000f00 */
[----:B------:R-:W1:Y:S01]  /*22d0*/  SHFL.DOWN PT, R0, R3, 0x2, 0x1f ;  /* 0x08401f0003007f89 */ /* 0x000e6200000e0000 */
[----:B------:R-:W-:-:S03]  /*22e0*/  @!P1 SHF.R.U32.HI R4, RZ, 0x2, R8 ;  /* 0x00000002ff049819 */ /* 0x000fc60000011608 */
[----:B------:R-:W2:Y:S01]  /*22f0*/  SHFL.DOWN PT, R2, R9, 0x2, 0x1f ;  /* 0x08401f0009027f89 */ /* 0x000ea200000e0000 */
[----:B------:R-:W-:-:S05]  /*2300*/  @!P1 LOP3.LUT R4, R4, 0xf8, RZ, 0xc0, !PT ;  /* 0x000000f804049812 */ /* 0x000fca00078ec0ff */
[----:B-1----:R-:W-:Y:S02]  /*2310*/  @!P0 VIMNMX R3, PT, PT, R3, R0, PT ;  /* 0x0000000003038248 */ /* 0x002fe40003fe0100 */
[----:B--2---:R-:W-:-:S03]  /*2320*/  @!P0 VIMNMX R9, PT, PT, R9, R2, !PT ;  /* 0x0000000209098248 */ /* 0x004fc60007fe0100 */
[----:B------:R-:W1:Y:S01]  /*2330*/  SHFL.DOWN PT, R0, R3, 0x4, 0x1f ;  /* 0x08801f0003007f89 */ /* 0x000e6200000e0000 */
[----:B------:R-:W-:Y:S02]  /*2340*/  ISETP.GT.AND P0, PT, R7, 0x1b, PT ;  /* 0x0000001b0700780c */ /* 0x000fe40003f04270 */
[----:B0-----:R-:W-:Y:S01]  /*2350*/  @!P1 LEA R5, R6, R5, 0x18 ;  /* 0x0000000506059211 */ /* 0x001fe200078ec0ff */
[----:B------:R-:W0:Y:S04]  /*2360*/  SHFL.DOWN PT, R2, R9, 0x4, 0x1f ;  /* 0x08801f0009027f89 */ /* 0x000e2800000e0000 */
[----:B------:R-:W-:-:S06]  /*2370*/  @!P1 IMAD.IADD R6, R4, 0x1, R5 ;  /* 0x0000000104069824 */ /* 0x000fcc00078e0205 */
[----:B-1----:R-:W-:Y:S02]  /*2380*/  @!P0 VIMNMX R3, PT, PT, R3, R0, PT ;  /* 0x0000000003038248 */ /* 0x002fe40003fe0100 */
[----:B0-----:R-:W-:-:S03]  /*2390*/  @!P0 VIMNMX R9, PT, PT, R9, R2, !PT ;  /* 0x0000000209098248 */ /* 0x001fc60007fe0100 */
        /* <DEDUP_REMOVED lines=16> */
[----:B------:R-:W1:Y:S01]  /*24a0*/  S2UR UR5, SR_CgaCtaId ;  /* 0x00000000000579c3 */ /* 0x000e620000008800 */
[----:B------:R-:W-:Y:S02]  /*24b0*/  UMOV UR4, 0x400 ;  /* 0x0000040000047882 */ /* 0x000fe40000000000 */
[----:B-1----:R-:W-:-:S09]  /*24c0*/  ULEA UR4, UR5, UR4, 0x18 ;  /* 0x0000000405047291 */ /* 0x002fd2000f8ec0ff */
[----:B0-----:R-:W0:Y:S04]  /*24d0*/  LDS.128 R4, [UR4+0x10] ;  /* 0x00001004ff047984 */ /* 0x001e280008000c00 */
        /* <DEDUP_REMOVED lines=10> */
[----:B------:R-:W-:-:S07]  /*2580*/  VIMNMX R3, PT, PT, R0, R11, !PT ;  /* 0x0000000b00037248 */ /* 0x000fce0007fe0100 */
.L_x_16:
[----:B------:R-:W-:Y:S05]  /*2590*/  BSYNC.RECONVERGENT B0 ;  /* 0x0000000000007941 */ /* 0x000fea0003800200 */
.L_x_1:
[----:B------:R-:W-:Y:S05]  /*25a0*/  @P0 EXIT ;  /* 0x000000000000094d */ /* 0x000fea0003800000 */
[----:B012---:R-:W0:Y:S01]  /*25b0*/  LDC.64 R4, c[0x0][0x388] ;  /* 0x0000e200ff047b82 */ /* 0x007e220000000a00 */
[----:B------:R-:W1:Y:S02]  /*25c0*/  LDCU.64 UR4, c[0x0][0x398] ;  /* 0x00007300ff0477ac */ /* 0x000e640008000a00 */
[----:B-1----:R-:W-:Y:S02]  /*25d0*/  VIMNMX R7, PT, PT, R2, UR4, PT ;  /* 0x0000000402077c48 */ /* 0x002fe4000bfe0100 */
[----:B------:R-:W-:-:S03]  /*25e0*/  VIMNMX R3, PT, PT, R3, UR5, !PT ;  /* 0x0000000503037c48 */ /* 0x000fc6000ffe0100 */
[----:B0-----:R-:W-:Y:S04]  /*25f0*/  STG.E desc[UR6][R4.64], R7 ;  /* 0x0000000704007986 */ /* 0x001fe8000c101906 */
[----:B------:R-:W-:Y:S01]  /*2600*/  STG.E desc[UR6][R4.64+0x4], R3 ;  /* 0x0000040304007986 */ /* 0x000fe2000c101906 */
[----:B------:R-:W-:Y:S05]  /*2610*/  EXIT ;  /* 0x000000000000794d */ /* 0x000fea0003800000 */
.L_x_29:
[----:B------:R-:W-:-:S00]  /*2620*/  BRA `(.L_x_29) ;  /* 0xfffffffc00fc7947 */ /* 0x000fc0000383ffff */
[----:B------:R-:W-:-:S00]  /*2630*/  NOP ;  /* 0x0000000000007918 */ /* 0x000fc00000000000 */
        /* <DEDUP_REMOVED lines=12> */
.L_x_226:


//--------------------- .text._ZN3cub18CUB_300001_SM_10006detail6reduce18DeviceReduceKernelINS2_10policy_hubI11minmax_pairIiEy16minmax_binary_opIiEE10Policy1000EN6thrust24THRUST_300001_SM_1000_NS6detail15normal_iteratorINSC_10device_ptrIfEEEEyS8_S6_15minmax_unary_opIiEEEvT0_PT3_T1_NS0_13GridEvenShareISN_EET2_T4_ --------------------------
	.section	.text._ZN3cub18CUB_300001_SM_10006detail6reduce18DeviceReduceKernelINS2_10policy_hubI11minmax_pairIiEy16minmax_binary_opIiEE10Policy1000EN6thrust24THRUST_300001_SM_1000_NS6detail15normal_iteratorINSC_10device_ptrIfEEEEyS8_S6_15minmax_unary_opIiEEEvT0_PT3_T1_NS0_13GridEvenShareISN_EET2_T4_,"ax",@progbits
	.align	128
        .global         _ZN3cub18CUB_300001_SM_10006detail6reduce18DeviceReduceKernelINS2_10policy_hubI11minmax_pairIiEy16minmax_binary_opIiEE10Policy1000EN6thrust24THRUST_300001_SM_1000_NS6detail15normal_iteratorINSC_10device_ptrIfEEEEyS8_S6_15minmax_unary_opIiEEEvT0_PT3_T1_NS0_13GridEvenShareISN_EET2_T4_
        .type           _ZN3cub18CUB_300001_SM_10006detail6reduce18DeviceReduceKernelINS2_10policy_hubI11minmax_pairIiEy16minmax_binary_opIiEE10Policy1000EN6thrust24THRUST_300001_SM_1000_NS6detail15normal_iteratorINSC_10device_ptrIfEEEEyS8_S6_15minmax_unary_opIiEEEvT0_PT3_T1_NS0_13GridEvenShareISN_EET2_T4_,@function
        .size           _ZN3cub18CUB_300001_SM_10006detail6reduce18DeviceReduceKernelINS2_10policy_hubI11minmax_pairIiEy16minmax_binary_opIiEE10Policy1000EN6thrust24THRUST_300001_SM_1000_NS6detail15normal_iteratorINSC_10device_ptrIfEEEEyS8_S6_15minmax_unary_opIiEEEvT0_PT3_T1_NS0_13GridEvenShareISN_EET2_T4_,(.L_x_227 - _ZN3cub18CUB_300001_SM_10006detail6reduce18DeviceReduceKernelINS2_10policy_hubI11minmax_pairIiEy16minmax_binary_opIiEE10Policy1000EN6thrust24THRUST_300001_SM_1000_NS6detail15normal_iteratorINSC_10device_ptrIfEEEEyS8_S6_15minmax_unary_opIiEEEvT0_PT3_T1_NS0_13GridEvenShareISN_EET2_T4_)
        .other          _ZN3cub18CUB_300001_SM_10006detail6reduce18DeviceReduceKernelINS2_10policy_hubI11minmax_pairIiEy16minmax_binary_opIiEE10Policy1000EN6thrust24THRUST_300001_SM_1000_NS6detail15normal_iteratorINSC_10device_ptrIfEEEEyS8_S6_15minmax_unary_opIiEEEvT0_PT3_T1_NS0_13GridEvenShareISN_EET2_T4_,@"STO_CUDA_ENTRY STV_DEFAULT"
_ZN3cub18CUB_300001_SM_10006detail6reduce18DeviceReduceKernelINS2_10policy_hubI11minmax_pairIiEy16minmax_binary_opIiEE10Policy1000EN6thrust24THRUST_300001_SM_1000_NS6detail15normal_iteratorINSC_10device_ptrIfEEEEyS8_S6_15minmax_unary_opIiEEEvT0_PT3_T1_NS0_13GridEvenShareISN_EET2_T4_:
.text._ZN3cub18CUB_300001_SM_10006detail6reduce18DeviceReduceKernelINS2_10policy_hubI11minmax_pairIiEy16minmax_binary_opIiEE10Policy1000EN6thrust24THRUST_300001_SM_1000_NS6detail15normal_iteratorINSC_10device_ptrIfEEEEyS8_S6_15minmax_unary_opIiEEEvT0_PT3_T1_NS0_13GridEvenShareISN_EET2_T4_:
[----:B------:R-:W-:Y:S01]  /*0000*/  LDC R1, c[0x0][0x37c] ;  /* 0x0000df00ff017b82 */ /* 0x000fe20000000800 */
[----:B------:R-:W0:Y:S01]  /*0010*/  S2R R0, SR_CTAID.X ;  /* 0x0000000000007919 */ /* 0x000e220000002500 */
[----:B------:R-:W1:Y:S06]  /*0020*/  LDCU.64 UR4, c[0x0][0x3b8] ;  /* 0x00007700ff0477ac */ /* 0x000e6c0008000a00 */
[----:B------:R-:W2:Y:S01]  /*0030*/  LDC R9, c[0x0][0x3c0] ;  /* 0x0000f000ff097b82 */ /* 0x000ea20000000800 */
[----:B------:R-:W-:Y:S01]  /*0040*/  BSSY.RECONVERGENT B0, `(.L_x_30) ;  /* 0x000027f000007945 */ /* 0x000fe20003800200 */
[----:B------:R-:W3:Y:S01]  /*0050*/  LDCU.64 UR8, c[0x0][0x358] ;  /* 0x00006b00ff0877ac */ /* 0x000ee20008000a00 */
[----:B-1----:R-:W-:-:S02]  /*0060*/  IMAD.U32 R15, RZ, RZ, UR4 ;  /* 0x00000004ff0f7e24 */ /* 0x002fc4000f8e00ff */
[----:B------:R-:W-:Y:S02]  /*0070*/  IMAD.U32 R3, RZ, RZ, UR5 ;  /* 0x00000005ff037e24 */ /* 0x000fe4000f8e00ff */
[----:B--2---:R-:W-:-:S05]  /*0080*/  IMAD.SHL.U32 R9, R9, 0x800, RZ ;  /* 0x0000080009097824 */ /* 0x004fca00078e00ff */
[----:B------:R-:W-:Y:S01]  /*0090*/  SHF.R.S32.HI R2, RZ, 0x1f, R9 ;  /* 0x0000001fff027819 */ /* 0x000fe20000011409 */
[----:B0-----:R-:W-:-:S05]  /*00a0*/  IMAD.SHL.U32 R6, R0, 0x800, RZ ;  /* 0x0000080000067824 */ /* 0x001fca00078e00ff */
[----:B------:R-:W-:-:S04]  /*00b0*/  IADD3 R8, P1, PT, -R6, R15, RZ ;  /* 0x0000000f06087210 */ /* 0x000fc80007f3e1ff */
[----:B------:R-:W-:Y:S02]  /*00c0*/  ISETP.GT.U32.AND P0, PT, R8, 0x7ff, PT ;  /* 0x000007ff0800780c */ /* 0x000fe40003f04070 */
[----:B------:R-:W-:-:S04]  /*00d0*/  IADD3.X R11, PT, PT, R3, -0x1, RZ, P1, !PT ;  /* 0xffffffff030b7810 */ /* 0x000fc80000ffe4ff */
[----:B------:R-:W-:-:S13]  /*00e0*/  ISETP.GT.U32.AND.EX P0, PT, R11, RZ, PT, P0 ;  /* 0x000000ff0b00720c */ /* 0x000fda0003f04100 */
[----:B---3--:R-:W-:Y:S05]  /*00f0*/  @P0 BRA `(.L_x_31) ;  /* 0x0000001000c80947 */ /* 0x008fea0003800000 */
[----:B------:R-:W0:Y:S01]  /*0100*/  S2R R5, SR_TID.X ;  /* 0x0000000000057919 */ /* 0x000e220000002100 */
[----:B------:R-:W-:Y:S01]  /*0110*/  IMAD.IADD R4, R15, 0x1, -R6 ;  /* 0x000000010f047824 */ /* 0x000fe200078e0a06 */
[----:B------:R-:W-:Y:S01]  /*0120*/  BSSY.RECONVERGENT B1, `(.L_x_32) ;  /* 0x000000b000017945 */ /* 0x000fe20003800200 */
[----:B------:R-:W-:-:S03]  /*0130*/  IMAD.MOV.U32 R7, RZ, RZ, RZ ;  /* 0x000000ffff077224 */ /* 0x000fc600078e00ff */
[----:B0-----:R-:W-:Y:S01]  /*0140*/  ISETP.GE.AND P0, PT, R5, R4, PT ;  /* 0x000000040500720c */ /* 0x001fe20003f06270 */
[----:B------:R-:W-:-:S12]  /*0150*/  IMAD.MOV.U32 R9, RZ, RZ, R5 ;  /* 0x000000ffff097224 */ /* 0x000fd800078e0005 */
[----:B------:R-:W-:Y:S05]  /*0160*/  @P0 BRA `(.L_x_33) ;  /* 0x0000000000180947 */ /* 0x000fea0003800000 */
[----:B------:R-:W0:Y:S01]  /*0170*/  LDC.64 R2, c[0x0][0x380] ;  /* 0x0000e000ff027b82 */ /* 0x000e220000000a00 */
[----:B------:R-:W-:-:S04]  /*0180*/  IMAD.IADD R7, R6, 0x1, R5 ;  /* 0x0000000106077824 */ /* 0x000fc800078e0205 */
[----:B0-----:R-:W-:-:S06]  /*0190*/  IMAD.WIDE.U32 R2, R7, 0x4, R2 ;  /* 0x0000000407027825 */ /* 0x001fcc00078e0002 */
[----:B------:R-:W2:Y:S01]  /*01a0*/  LDG.E R2, desc[UR8][R2.64] ;  /* 0x0000000802027981 */ /* 0x000ea2000c1e1900 */
[----:B------:R-:W-:Y:S01]  /*01b0*/  VIADD R9, R5, 0x100 ;  /* 0x0000010005097836 */ /* 0x000fe20000000000 */
[----:B--2---:R0:W1:Y:S06]  /*01c0*/  F2I.TRUNC.NTZ R7, R2 ;  /* 0x0000000200077305 */ /* 0x00406c000020f100 */
.L_x_33:
[----:B------:R-:W-:Y:S05]  /*01d0*/  BSYNC.RECONVERGENT B1 ;  /* 0x0000000000017941 */ /* 0x000fea0003800200 */
.L_x_32:
[----:B------:R-:W-:Y:S01]  /*01e0*/  ISETP.GE.AND P0, PT, R9, R4, PT ;  /* 0x000000040900720c */ /* 0x000fe20003f06270 */
[----:B------:R-:W-:Y:S01]  /*01f0*/  BSSY.RECONVERGENT B1, `(.L_x_34) ;  /* 0x0000099000017945 */ /* 0x000fe20003800200 */
[----:B-1----:R-:W-:-:S11]  /*0200*/  IMAD.MOV.U32 R19, RZ, RZ, R7 ;  /* 0x000000ffff137224 */ /* 0x002fd600078e0007 */
[----:B------:R-:W-:Y:S05]  /*0210*/  @P0 BRA `(.L_x_35) ;  /* 0x0000000800580947 */ /* 0x000fea0003800000 */
[----:B0-----:R-:W-:Y:S01]  /*0220*/  LOP3.LUT R2, RZ, R9, RZ, 0x33, !PT ;  /* 0x00000009ff027212 */ /* 0x001fe200078e33ff */
[----:B------:R-:W-:Y:S01]  /*0230*/  BSSY.RECONVERGENT B2, `(.L_x_36) ;  /* 0x0000049000027945 */ /* 0x000fe20003800200 */
[----:B------:R-:W-:Y:S02]  /*0240*/  IMAD.MOV.U32 R19, RZ, RZ, R7 ;  /* 0x000000ffff137224 */ /* 0x000fe400078e0007 */
[----:B------:R-:W-:-:S04]  /*0250*/  IADD3 R2, PT, PT, -R6, R15, R2 ;  /* 0x0000000f06027210 */ /* 0x000fc80007ffe102 */
[C---:B------:R-:W-:Y:S02]  /*0260*/  ISETP.GE.U32.AND P1, PT, R2.reuse, 0xf00, PT ;  /* 0x00000f000200780c */ /* 0x040fe40003f26070 */
[----:B------:R-:W-:-:S04]  /*0270*/  LEA.HI R8, R2, 0x1, RZ, 0x18 ;  /* 0x0000000102087811 */ /* 0x000fc800078fc0ff */
[----:B------:R-:W-:-:S04]  /*0280*/  LOP3.LUT R26, R8, 0xf, RZ, 0xc0, !PT ;  /* 0x0000000f081a7812 */ /* 0x000fc800078ec0ff */
[----:B------:R-:W-:-:S03]  /*0290*/  ISETP.NE.AND P0, PT, R26, RZ, PT ;  /* 0x000000ff1a00720c */ /* 0x000fc60003f05270 */
[----:B------:R-:W-:Y:S10]  /*02a0*/  @!P1 BRA `(.L_x_37) ;  /* 0x0000000400049947 */ /* 0x000ff40003800000 */
[----:B------:R-:W0:Y:S01]  /*02b0*/  LDCU.64 UR4, c[0x0][0x380] ;  /* 0x00007000ff0477ac */ /* 0x000e220008000a00 */
[----:B------:R-:W-:Y:S01]  /*02c0*/  IMAD.WIDE.U32 R2, R0, 0x2000, RZ ;  /* 0x0000200000027825 */ /* 0x000fe200078e00ff */
[----:B------:R-:W-:-:S03]  /*02d0*/  LOP3.LUT R14, R8, 0x1fffff0, RZ, 0xc0, !PT ;  /* 0x01fffff0080e7812 */ /* 0x000fc600078ec0ff */
[----:B------:R-:W-:-:S04]  /*02e0*/  IMAD.WIDE.U32 R10, R9, 0x4, RZ ;  /* 0x00000004090a7825 */ /* 0x000fc800078e00ff */
[----:B------:R-:W-:Y:S01]  /*02f0*/  IMAD.MOV.U32 R19, RZ, RZ, R7 ;  /* 0x000000ffff137224 */ /* 0x000fe200078e0007 */
[----:B------:R-:W-:Y:S01]  /*0300*/  LOP3.LUT R2, R2, R10, RZ, 0xfc, !PT ;  /* 0x0000000a02027212 */ /* 0x000fe200078efcff */
[----:B------:R-:W-:Y:S01]  /*0310*/  IMAD.MOV R14, RZ, RZ, -R14 ;  /* 0x000000ffff0e7224 */ /* 0x000fe200078e0a0e */
[----:B------:R-:W-:Y:S02]  /*0320*/  LOP3.LUT R3, R3, R11, RZ, 0xfc, !PT ;  /* 0x0000000b03037212 */ /* 0x000fe400078efcff */
[----:B0-----:R-:W-:-:S04]  /*0330*/  IADD3 R2, P1, PT, R2, UR4, RZ ;  /* 0x0000000402027c10 */ /* 0x001fc8000ff3e0ff */
[----:B------:R-:W-:-:S04]  /*0340*/  IADD3 R2, P2, PT, R2, 0x2000, RZ ;  /* 0x0000200002027810 */ /* 0x000fc80007f5e0ff */
[----:B------:R-:W-:-:S09]  /*0350*/  IADD3.X R3, PT, PT, RZ, UR5, R3, P2, P1 ;  /* 0x00000005ff037c10 */ /* 0x000fd200097e2403 */
.L_x_38:
[----:B------:R-:W2:Y:S04]  /*0360*/  LDG.E R10, desc[UR8][R2.64+-0x2000] ;  /* 0xffe00008020a7981 */ /* 0x000ea8000c1e1900 */
[----:B------:R-:W3:Y:S04]  /*0370*/  LDG.E R11, desc[UR8][R2.64+-0x1c00] ;  /* 0xffe40008020b7981 */ /* 0x000ee8000c1e1900 */
[----:B------:R-:W4:Y:S04]  /*0380*/  LDG.E R20, desc[UR8][R2.64+-0x1800] ;  /* 0xffe8000802147981 */ /* 0x000f28000c1e1900 */
[----:B------:R-:W5:Y:S04]  /*0390*/  LDG.E R12, desc[UR8][R2.64+-0x1400] ;  /* 0xffec0008020c7981 */ /* 0x000f68000c1e1900 */
        /* <DEDUP_REMOVED lines=9> */
[----:B------:R-:W5:Y:S01]  /*0430*/  LDG.E R16, desc[UR8][R2.64+0x1c00] ;  /* 0x001c000802107981 */ /* 0x000f62000c1e1900 */
[----:B--2---:R-:W-:Y:S08]  /*0440*/  F2I.TRUNC.NTZ R10, R10 ;  /* 0x0000000a000a7305 */ /* 0x004ff0000020f100 */
[----:B---3--:R-:W0:Y:S02]  /*0450*/  F2I.TRUNC.NTZ R11, R11 ;  /* 0x0000000b000b7305 */ /* 0x008e24000020f100 */
[----:B0-----:R-:W-:-:S02]  /*0460*/  VIMNMX3 R7, R10, R7, R11, PT ;  /* 0x000000070a07720f */ /* 0x001fc4000380010b */
[----:B------:R-:W-:Y:S02]  /*0470*/  VIMNMX3 R19, R19, R10, R11, !PT ;  /* 0x0000000a1313720f */ /* 0x000fe4000780010b */
[----:B------:R-:W2:Y:S04]  /*0480*/  LDG.E R11, desc[UR8][R2.64+0x800] ;  /* 0x00080008020b7981 */ /* 0x000ea8000c1e1900 */
[----:B------:R0:W3:Y:S01]  /*0490*/  LDG.E R10, desc[UR8][R2.64+0x1000] ;  /* 0x00100008020a7981 */ /* 0x0000e2000c1e1900 */
[----:B----4-:R-:W-:Y:S08]  /*04a0*/  F2I.TRUNC.NTZ R20, R20 ;  /* 0x0000001400147305 */ /* 0x010ff0000020f100 */
[----:B-----5:R-:W1:Y:S08]  /*04b0*/  F2I.TRUNC.NTZ R12, R12 ;  /* 0x0000000c000c7305 */ /* 0x020e70000020f100 */
[----:B------:R-:W-:Y:S08]  /*04c0*/  F2I.TRUNC.NTZ R22, R22 ;  /* 0x0000001600167305 */ /* 0x000ff0000020f100 */
[----:B------:R-:W4:Y:S01]  /*04d0*/  F2I.TRUNC.NTZ R23, R23 ;  /* 0x0000001700177305 */ /* 0x000f22000020f100 */
[----:B-1----:R-:W-:-:S07]  /*04e0*/  VIMNMX3 R7, R20, R7, R12, PT ;  /* 0x000000071407720f */ /* 0x002fce000380010c */
[----:B------:R-:W-:Y:S08]  /*04f0*/  F2I.TRUNC.NTZ R24, R24 ;  /* 0x0000001800187305 */ /* 0x000ff0000020f100 */
[----:B------:R-:W1:Y:S01]  /*0500*/  F2I.TRUNC.NTZ R25, R25 ;  /* 0x0000001900197305 */ /* 0x000e62000020f100 */
[----:B------:R-:W-:-:S07]  /*0510*/  VIMNMX3 R19, R19, R20, R12, !PT ;  /* 0x000000141313720f */ /* 0x000fce000780010c */
[----:B------:R-:W-:Y:S01]  /*0520*/  F2I.TRUNC.NTZ R21, R21 ;  /* 0x0000001500157305 */ /* 0x000fe2000020f100 */
[----:B----4-:R-:W-:-:S07]  /*0530*/  VIMNMX3 R7, R22, R7, R23, PT ;  /* 0x000000071607720f */ /* 0x010fce0003800117 */
[----:B------:R-:W4:Y:S01]  /*0540*/  F2I.TRUNC.NTZ R28, R17 ;  /* 0x00000011001c7305 */ /* 0x000f22000020f100 */
[----:B------:R-:W-:Y:S01]  /*0550*/  VIMNMX3 R19, R19, R22, R23, !PT ;  /* 0x000000161313720f */ /* 0x000fe20007800117 */
[----:B------:R-:W-:-:S06]  /*0560*/  VIADD R14, R14, 0x10 ;  /* 0x000000100e0e7836 */ /* 0x000fcc0000000000 */
[----:B------:R-:W-:Y:S01]  /*0570*/  F2I.TRUNC.NTZ R15, R15 ;  /* 0x0000000f000f7305 */ /* 0x000fe2000020f100 */
[--C-:B-1----:R-:W-:Y:S02]  /*0580*/  VIMNMX3 R7, R24, R7, R25.reuse, PT ;  /* 0x000000071807720f */ /* 0x102fe40003800119 */
[----:B------:R-:W-:-:S05]  /*0590*/  VIMNMX3 R19, R19, R24, R25, !PT ;  /* 0x000000181313720f */ /* 0x000fca0007800119 */
[----:B------:R-:W-:Y:S01]  /*05a0*/  F2I.TRUNC.NTZ R13, R13 ;  /* 0x0000000d000d7305 */ /* 0x000fe2000020f100 */
[----:B------:R-:W-:Y:S02]  /*05b0*/  ISETP.NE.AND P1, PT, R14, RZ, PT ;  /* 0x000000ff0e00720c */ /* 0x000fe40003f25270 */
[--C-:B----4-:R-:W-:Y:S02]  /*05c0*/  VIMNMX3 R12, R21, R7, R28.reuse, PT ;  /* 0x00000007150c720f */ /* 0x110fe4000380011c */
[----:B------:R-:W-:-:S03]  /*05d0*/  VIMNMX3 R28, R19, R21, R28, !PT ;  /* 0x00000015131c720f */ /* 0x000fc6000780011c */
[----:B------:R-:W-:Y:S08]  /*05e0*/  F2I.TRUNC.NTZ R18, R18 ;  /* 0x0000001200127305 */ /* 0x000ff0000020f100 */
[----:B------:R-:W-:Y:S01]  /*05f0*/  F2I.TRUNC.NTZ R16, R16 ;  /* 0x0000001000107305 */ /* 0x000fe2000020f100 */
[----:B0-----:R-:W-:Y:S01]  /*0600*/  IADD3 R2, P2, PT, R2, 0x4000, RZ ;  /* 0x0000400002027810 */ /* 0x001fe20007f5e0ff */
[----:B------:R-:W-:-:S04]  /*0610*/  VIADD R9, R9, 0x1000 ;  /* 0x0000100009097836 */ /* 0x000fc80000000000 */
[----:B------:R-:W-:Y:S02]  /*0620*/  IMAD.X R3, RZ, RZ, R3, P2 ;  /* 0x000000ffff037224 */ /* 0x000fe400010e0603 */
[----:B--2---:R-:W0:Y:S08]  /*0630*/  F2I.TRUNC.NTZ R11, R11 ;  /* 0x0000000b000b7305 */ /* 0x004e30000020f100 */
[----:B---3--:R-:W1:Y:S01]  /*0640*/  F2I.TRUNC.NTZ R10, R10 ;  /* 0x0000000a000a7305 */ /* 0x008e62000020f100 */
[----:B0-----:R-:W-:-:S02]  /*0650*/  VIMNMX3 R12, R11, R12, R15, PT ;  /* 0x0000000c0b0c720f */ /* 0x001fc4000380010f */
[----:B------:R-:W-:Y:S02]  /*0660*/  VIMNMX3 R28, R28, R11, R15, !PT ;  /* 0x0000000b1c1c720f */ /* 0x000fe4000780010f */
[--C-:B-1----:R-:W-:Y:S02]  /*0670*/  VIMNMX3 R7, R10, R12, R13.reuse, PT ;  /* 0x0000000c0a07720f */ /* 0x102fe4000380010d */
[----:B------:R-:W-:Y:S02]  /*0680*/  VIMNMX3 R13, R28, R10, R13, !PT ;  /* 0x0000000a1c0d720f */ /* 0x000fe4000780010d */
[--C-:B------:R-:W-:Y:S02]  /*0690*/  VIMNMX3 R7, R18, R7, R16.reuse, PT ;  /* 0x000000071207720f */ /* 0x100fe40003800110 */
[----:B------:R-:W-:Y:S01]  /*06a0*/  VIMNMX3 R19, R13, R18, R16, !PT ;  /* 0x000000120d13720f */ /* 0x000fe20007800110 */
[----:B------:R-:W-:Y:S06]  /*06b0*/  @P1 BRA `(.L_x_38) ;  /* 0xfffffffc00281947 */ /* 0x000fec000383ffff */
.L_x_37:
[----:B------:R-:W-:Y:S05]  /*06c0*/  BSYNC.RECONVERGENT B2 ;  /* 0x0000000000027941 */ /* 0x000fea0003800200 */
.L_x_36:
[----:B------:R-:W-:Y:S05]  /*06d0*/  @!P0 BRA `(.L_x_35) ;  /* 0x0000000400288947 */ /* 0x000fea0003800000 */
[----:B------:R-:W-:Y:S01]  /*06e0*/  ISETP.GE.U32.AND P0, PT, R26, 0x8, PT ;  /* 0x000000081a00780c */ /* 0x000fe20003f06070 */
[----:B------:R-:W-:Y:S01]  /*06f0*/  BSSY.RECONVERGENT B2, `(.L_x_39) ;  /* 0x0000022000027945 */ /* 0x000fe20003800200 */
[----:B------:R-:W-:-:S04]  /*0700*/  LOP3.LUT R16, R8, 0x7, RZ, 0xc0, !PT ;  /* 0x0000000708107812 */ /* 0x000fc800078ec0ff */
[----:B------:R-:W-:-:S07]  /*0710*/  ISETP.NE.AND P1, PT, R16, RZ, PT ;  /* 0x000000ff1000720c */ /* 0x000fce0003f25270 */
[----:B------:R-:W-:Y:S06]  /*0720*/  @!P0 BRA `(.L_x_40) ;  /* 0x0000000000788947 */ /* 0x000fec0003800000 */
[----:B------:R-:W0:Y:S01]  /*0730*/  LDCU.64 UR4, c[0x0][0x380] ;  /* 0x00007000ff0477ac */ /* 0x000e220008000a00 */
[----:B------:R-:W-:-:S04]  /*0740*/  IADD3 R3, P0, PT, R6, R9, RZ ;  /* 0x0000000906037210 */ /* 0x000fc80007f1e0ff */
[----:B------:R-:W-:Y:S02]  /*0750*/  LEA.HI.X.SX32 R10, R9, RZ, 0x1, P0 ;  /* 0x000000ff090a7211 */ /* 0x000fe400000f0eff */
[----:B0-----:R-:W-:-:S04]  /*0760*/  LEA R2, P0, R3, UR4, 0x2 ;  /* 0x0000000403027c11 */ /* 0x001fc8000f8010ff */
[----:B------:R-:W-:-:S05]  /*0770*/  LEA.HI.X R3, R3, UR5, R10, 0x2, P0 ;  /* 0x0000000503037c11 */ /* 0x000fca00080f140a */
[----:B------:R-:W2:Y:S04]  /*0780*/  LDG.E R10, desc[UR8][R2.64] ;  /* 0x00000008020a7981 */ /* 0x000ea8000c1e1900 */
[----:B------:R-:W3:Y:S04]  /*0790*/  LDG.E R11, desc[UR8][R2.64+0x400] ;  /* 0x00040008020b7981 */ /* 0x000ee8000c1e1900 */
[----:B------:R-:W4:Y:S04]  /*07a0*/  LDG.E R12, desc[UR8][R2.64+0x800] ;  /* 0x00080008020c7981 */ /* 0x000f28000c1e1900 */
[----:B------:R-:W5:Y:S04]  /*07b0*/  LDG.E R13, desc[UR8][R2.64+0xc00] ;  /* 0x000c0008020d7981 */ /* 0x000f68000c1e1900 */
[----:B------:R-:W5:Y:S04]  /*07c0*/  LDG.E R14, desc[UR8][R2.64+0x1000] ;  /* 0x00100008020e7981 */ /* 0x000f68000c1e1900 */
[----:B------:R-:W5:Y:S04]  /*07d0*/  LDG.E R15, desc[UR8][R2.64+0x1400] ;  /* 0x00140008020f7981 */ /* 0x000f68000c1e1900 */
[----:B------:R-:W5:Y:S04]  /*07e0*/  LDG.E R17, desc[UR8][R2.64+0x1800] ;  /* 0x0018000802117981 */ /* 0x000f68000c1e1900 */
[----:B------:R-:W5:Y:S01]  /*07f0*/  LDG.E R20, desc[UR8][R2.64+0x1c00] ;  /* 0x001c000802147981 */ /* 0x000f62000c1e1900 */
[----:B------:R-:W-:Y:S01]  /*0800*/  VIADD R9, R9, 0x800 ;  /* 0x0000080009097836 */ /* 0x000fe20000000000 */
[----:B--2---:R-:W-:Y:S08]  /*0810*/  F2I.TRUNC.NTZ R10, R10 ;  /* 0x0000000a000a7305 */ /* 0x004ff0000020f100 */
[----:B---3--:R-:W0:Y:S08]  /*0820*/  F2I.TRUNC.NTZ R11, R11 ;  /* 0x0000000b000b7305 */ /* 0x008e30000020f100 */
[----:B----4-:R-:W-:Y:S01]  /*0830*/  F2I.TRUNC.NTZ R12, R12 ;  /* 0x0000000c000c7305 */ /* 0x010fe2000020f100 */
[----:B0-----:R-:W-:-:S07]  /*0840*/  VIMNMX3 R7, R10, R7, R11, PT ;  /* 0x000000070a07720f */ /* 0x001fce000380010b */
[----:B-----5:R-:W0:Y:S01]  /*0850*/  F2I.TRUNC.NTZ R13, R13 ;  /* 0x0000000d000d7305 */ /* 0x020e22000020f100 */
[----:B------:R-:W-:-:S07]  /*0860*/  VIMNMX3 R19, R19, R10, R11, !PT ;  /* 0x0000000a1313720f */ /* 0x000fce000780010b */
[----:B------:R-:W-:Y:S01]  /*0870*/  F2I.TRUNC.NTZ R14, R14 ;  /* 0x0000000e000e7305 */ /* 0x000fe2000020f100 */
[----:B0-----:R-:W-:-:S07]  /*0880*/  VIMNMX3 R7, R12, R7, R13, PT ;  /* 0x000000070c07720f */ /* 0x001fce000380010d */
[----:B------:R-:W0:Y:S01]  /*0890*/  F2I.TRUNC.NTZ R15, R15 ;  /* 0x0000000f000f7305 */ /* 0x000e22000020f100 */
[----:B------:R-:W-:-:S07]  /*08a0*/  VIMNMX3 R19, R19, R12, R13, !PT ;  /* 0x0000000c1313720f */ /* 0x000fce000780010d */
[----:B------:R-:W-:Y:S01]  /*08b0*/  F2I.TRUNC.NTZ R18, R17 ;  /* 0x0000001100127305 */ /* 0x000fe2000020f100 */
[----:B0-----:R-:W-:-:S07]  /*08c0*/  VIMNMX3 R7, R14, R7, R15, PT ;  /* 0x000000070e07720f */ /* 0x001fce000380010f */
[----:B------:R-:W0:Y:S01]  /*08d0*/  F2I.TRUNC.NTZ R20, R20 ;  /* 0x0000001400147305 */ /* 0x000e22000020f100 */
[----:B------:R-:W-:Y:S02]  /*08e0*/  VIMNMX3 R19, R19, R14, R15, !PT ;  /* 0x0000000e1313720f */ /* 0x000fe4000780010f */
[--C-:B0-----:R-:W-:Y:S02]  /*08f0*/  VIMNMX3 R7, R18, R7, R20.reuse, PT ;  /* 0x000000071207720f */ /* 0x101fe40003800114 */
[----:B------:R-:W-:-:S07]  /*0900*/  VIMNMX3 R19, R19, R18, R20, !PT ;  /* 0x000000121313720f */ /* 0x000fce0007800114 */
.L_x_40:
[----:B------:R-:W-:Y:S05]  /*0910*/  BSYNC.RECONVERGENT B2 ;  /* 0x0000000000027941 */ /* 0x000fea0003800200 */
.L_x_39:
        /* <DEDUP_REMOVED lines=14> */
[----:B------:R-:W5:Y:S01]  /*0a00*/  LDG.E R13, desc[UR8][R2.64+0xc00] ;  /* 0x000c0008020d7981 */ /* 0x000f62000c1e1900 */
[----:B------:R-:W-:Y:S01]  /*0a10*/  VIADD R9, R9, 0x400 ;  /* 0x0000040009097836 */ /* 0x000fe20000000000 */
[----:B--2---:R-:W-:Y:S08]  /*0a20*/  F2I.TRUNC.NTZ R6, R6 ;  /* 0x0000000600067305 */ /* 0x004ff0000020f100 */
[----:B---3--:R-:W0:Y:S08]  /*0a30*/  F2I.TRUNC.NTZ R10, R10 ;  /* 0x0000000a000a7305 */ /* 0x008e30000020f100 */
[----:B----4-:R-:W-:Y:S01]  /*0a40*/  F2I.TRUNC.NTZ R12, R11 ;  /* 0x0000000b000c7305 */ /* 0x010fe2000020f100 */
[----:B0-----:R-:W-:-:S07]  /*0a50*/  VIMNMX3 R7, R6, R7, R10, PT ;  /* 0x000000070607720f */ /* 0x001fce000380010a */
[----:B-----5:R-:W0:Y:S01]  /*0a60*/  F2I.TRUNC.NTZ R13, R13 ;  /* 0x0000000d000d7305 */ /* 0x020e22000020f100 */
[----:B------:R-:W-:Y:S02]  /*0a70*/  VIMNMX3 R19, R19, R6, R10, !PT ;  /* 0x000000061313720f */ /* 0x000fe4000780010a */
[--C-:B0-----:R-:W-:Y:S02]  /*0a80*/  VIMNMX3 R7, R12, R7, R13.reuse, PT ;  /* 0x000000070c07720f */ /* 0x101fe4000380010d */
[----:B------:R-:W-:-:S07]  /*0a90*/  VIMNMX3 R19, R19, R12, R13, !PT ;  /* 0x0000000c1313720f */ /* 0x000fce000780010d */
.L_x_42:
[----:B------:R-:W-:Y:S05]  /*0aa0*/  BSYNC.RECONVERGENT B2 ;  /* 0x0000000000027941 */ /* 0x000fea0003800200 */
.L_x_41:
[----:B------:R-:W-:Y:S05]  /*0ab0*/  @!P1 BRA `(.L_x_35) ;  /* 0x0000000000309947 */ /* 0x000fea0003800000 */
[----:B------:R-:W0:Y:S01]  /*0ac0*/  LDC.64 R2, c[0x0][0x380] ;  /* 0x0000e000ff027b82 */ /* 0x000e220000000a00 */
[----:B------:R-:W-:Y:S02]  /*0ad0*/  IMAD.MOV R6, RZ, RZ, -R8 ;  /* 0x000000ffff067224 */ /* 0x000fe400078e0a08 */
[----:B0-----:R-:W-:-:S07]  /*0ae0*/  IMAD.WIDE.U32 R2, R0, 0x2000, R2 ;  /* 0x0000200000027825 */ /* 0x001fce00078e0002 */
.L_x_43:
[----:B------:R-:W-:-:S06]  /*0af0*/  IMAD.WIDE R10, R9, 0x4, R2 ;  /* 0x00000004090a7825 */ /* 0x000fcc00078e0202 */
[----:B------:R-:W2:Y:S01]  /*0b00*/  LDG.E R10, desc[UR8][R10.64] ;  /* 0x000000080a0a7981 */ /* 0x000ea2000c1e1900 */
[----:B------:R-:W-:Y:S02]  /*0b10*/  VIADD R6, R6, 0x1 ;  /* 0x0000000106067836 */ /* 0x000fe40000000000 */
[----:B------:R-:W-:-:S03]  /*0b20*/  VIADD R9, R9, 0x100 ;  /* 0x0000010009097836 */ /* 0x000fc60000000000 */
[----:B------:R-:W-:Y:S01]  /*0b30*/  ISETP.NE.AND P0, PT, R6, RZ, PT ;  /* 0x000000ff0600720c */ /* 0x000fe20003f05270 */
[----:B--2---:R-:W0:Y:S02]  /*0b40*/  F2I.TRUNC.NTZ R8, R10 ;  /* 0x0000000a00087305 */ /* 0x004e24000020f100 */
[C---:B0-----:R-:W-:Y:S02]  /*0b50*/  VIMNMX R7, PT, PT, R8.reuse, R7, PT ;  /* 0x0000000708077248 */ /* 0x041fe40003fe0100 */
[----:B------:R-:W-:-:S08]  /*0b60*/  VIMNMX R19, PT, PT, R8, R19, !PT ;  /* 0x0000001308137248 */ /* 0x000fd00007fe0100 */
[----:B------:R-:W-:Y:S05]  /*0b70*/  @P0 BRA `(.L_x_43) ;  /* 0xfffffffc00dc0947 */ /* 0x000fea000383ffff */
.L_x_35:
[----:B------:R-:W-:Y:S05]  /*0b80*/  BSYNC.RECONVERGENT B1 ;  /* 0x0000000000017941 */ /* 0x000fea0003800200 */
.L_x_34:
[----:B------:R-:W-:Y:S01]  /*0b90*/  ISETP.GE.AND P0, PT, R4, 0x100, PT ;  /* 0x000001000400780c */ /* 0x000fe20003f06270 */
[----:B0-----:R-:W-:Y:S02]  /*0ba0*/  IMAD.MOV.U32 R2, RZ, RZ, R7 ;  /* 0x000000ffff027224 */ /* 0x001fe400078e0007 */
[----:B------:R-:W-:-:S10]  /*0bb0*/  IMAD.MOV.U32 R3, RZ, RZ, R19 ;  /* 0x000000ffff037224 */ /* 0x000fd400078e0013 */
[----:B------:R-:W-:Y:S05]  /*0bc0*/  @!P0 BRA `(.L_x_44) ;  /* 0x0000000000e48947 */ /* 0x000fea0003800000 */
[----:B------:R-:W0:Y:S01]  /*0bd0*/  S2R R10, SR_LANEID ;  /* 0x00000000000a7919 */ /* 0x000e220000000000 */
[----:B------:R-:W1:Y:S04]  /*0be0*/  SHFL.DOWN PT, R7, R2, 0x1, 0x1f ;  /* 0x08201f0002077f89 */ /* 0x000e6800000e0000 */
[----:B------:R-:W2:Y:S01]  /*0bf0*/  SHFL.DOWN PT, R4, R3, 0x1, 0x1f ;  /* 0x08201f0003047f89 */ /* 0x000ea200000e0000 */
[----:B-1----:R-:W-:Y:S02]  /*0c00*/  VIMNMX R7, PT, PT, R7, R2, PT ;  /* 0x0000000207077248 */ /* 0x002fe40003fe0100 */
[----:B0-----:R-:W-:Y:S02]  /*0c10*/  ISETP.GT.AND P0, PT, R10, 0x1e, PT ;  /* 0x0000001e0a00780c */ /* 0x001fe40003f04270 */
[----:B--2---:R-:W-:-:S02]  /*0c20*/  VIMNMX R4, PT, PT, R4, R3, !PT ;  /* 0x0000000304047248 */ /* 0x004fc40007fe0100 */
[----:B------:R-:W-:Y:S02]  /*0c30*/  SEL R7, R2, R7, P0 ;  /* 0x0000000702077207 */ /* 0x000fe40000000000 */
[----:B------:R-:W-:Y:S02]  /*0c40*/  SEL R4, R3, R4, P0 ;  /* 0x0000000403047207 */ /* 0x000fe40000000000 */
[C---:B------:R-:W-:Y:S01]  /*0c50*/  ISETP.GT.AND P0, PT, R10.reuse, 0x1d, PT ;  /* 0x0000001d0a00780c */ /* 0x040fe20003f04270 */
[----:B------:R-:W0:Y:S01]  /*0c60*/  SHFL.DOWN PT, R6, R7, 0x2, 0x1f ;  /* 0x08401f0007067f89 */ /* 0x000e2200000e0000 */
[----:B------:R-:W-:-:S03]  /*0c70*/  ISETP.NE.AND P1, PT, R10, RZ, PT ;  /* 0x000000ff0a00720c */ /* 0x000fc60003f25270 */
[----:B------:R-:W1:Y:S10]  /*0c80*/  SHFL.DOWN PT, R9, R4, 0x2, 0x1f ;  /* 0x08401f0004097f89 */ /* 0x000e7400000e0000 */
[----:B------:R-:W-:-:S02]  /*0c90*/  @!P1 MOV R8, 0x400 ;  /* 0x0000040000089802 */ /* 0x000fc40000000f00 */
[----:B0-----:R-:W-:Y:S02]  /*0ca0*/  @!P0 VIMNMX R7, PT, PT, R7, R6, PT ;  /* 0x0000000607078248 */ /* 0x001fe40003fe0100 */
[----:B------:R-:W-:Y:S02]  /*0cb0*/  @!P1 SHF.R.U32.HI R6, RZ, 0x2, R5 ;  /* 0x00000002ff069819 */ /* 0x000fe40000011605 */
[----:B-1----:R-:W-:Y:S01]  /*0cc0*/  @!P0 VIMNMX R4, PT, PT, R4, R9, !PT ;  /* 0x0000000904048248 */ /* 0x002fe20007fe0100 */
[----:B------:R-:W0:Y:S01]  /*0cd0*/  SHFL.DOWN PT, R2, R7, 0x4, 0x1f ;  /* 0x08801f0007027f89 */ /* 0x000e2200000e0000 */
[----:B------:R-:W-:Y:S02]  /*0ce0*/  ISETP.GT.AND P0, PT, R10, 0x1b, PT ;  /* 0x0000001b0a00780c */ /* 0x000fe40003f04270 */
[----:B------:R-:W-:Y:S01]  /*0cf0*/  @!P1 LOP3.LUT R6, R6, 0xf8, RZ, 0xc0, !PT ;  /* 0x000000f806069812 */ /* 0x000fe200078ec0ff */
[----:B------:R-:W1:Y:S01]  /*0d00*/  SHFL.DOWN PT, R3, R4, 0x4, 0x1f ;  /* 0x08801f0004037f89 */ /* 0x000e6200000e0000 */
[----:B------:R-:W2:Y:S09]  /*0d10*/  @!P1 S2R R9, SR_CgaCtaId ;  /* 0x0000000000099919 */ /* 0x000eb20000008800 */
[----:B0-----:R-:W-:-:S02]  /*0d20*/  @!P0 VIMNMX R7, PT, PT, R7, R2, PT ;  /* 0x0000000207078248 */ /* 0x001fc40003fe0100 */
        /* <DEDUP_REMOVED lines=22> */
[----:B------:R-:W0:Y:S04]  /*0e90*/  LDS.128 R12, [UR4+0x10] ;  /* 0x00001004ff0c7984 */ /* 0x000e280008000c00 */
[----:B--2---:R-:W1:Y:S04]  /*0ea0*/  LDS.128 R8, [UR4+0x20] ;  /* 0x00002004ff087984 */ /* 0x004e680008000c00 */
        /* <DEDUP_REMOVED lines=11> */
.L_x_44:
[----:B------:R-:W0:Y:S01]  /*0f60*/  S2R R10, SR_LANEID ;  /* 0x00000000000a7919 */ /* 0x000e220000000000 */
[----:B------:R-:W-:-:S04]  /*0f70*/  LOP3.LUT R6, R5, 0x3e0, RZ, 0xc0, !PT ;  /* 0x000003e005067812 */ /* 0x000fc800078ec0ff */
[----:B------:R-:W-:Y:S01]  /*0f80*/  LOP3.LUT R9, RZ, R6, RZ, 0x33, !PT ;  /* 0x00000006ff097212 */ /* 0x000fe200078e33ff */
[----:B------:R-:W-:-:S04]  /*0f90*/  VIADD R7, R6, 0x20 ;  /* 0x0000002006077836 */ /* 0x000fc80000000000 */
[----:B------:R-:W-:Y:S01]  /*0fa0*/  IMAD.IADD R9, R4, 0x1, R9 ;  /* 0x0000000104097824 */ /* 0x000fe200078e0209 */
[----:B------:R-:W-:-:S04]  /*0fb0*/  ISETP.GT.AND P0, PT, R7, R4, PT ;  /* 0x000000040700720c */ /* 0x000fc80003f04270 */
[----:B------:R-:W-:-:S05]  /*0fc0*/  SEL R9, R9, 0x1f, P0 ;  /* 0x0000001f09097807 */ /* 0x000fca0000000000 */
[----:B------:R-:W1:Y:S04]  /*0fd0*/  SHFL.DOWN PT, R7, R2, 0x1, R9 ;  /* 0x0820000002077989 */ /* 0x000e6800000e0009 */
[----:B------:R-:W2:Y:S01]  /*0fe0*/  SHFL.DOWN PT, R6, R3, 0x1, R9 ;  /* 0x0820000003067989 */ /* 0x000ea200000e0009 */
[C---:B0-----:R-:W-:Y:S01]  /*0ff0*/  ISETP.GE.AND P0, PT, R10.reuse, R9, PT ;  /* 0x000000090a00720c */ /* 0x041fe20003f06270 */
[C---:B------:R-:W-:Y:S01]  /*1000*/  VIADD R8, R10.reuse, 0x2 ;  /* 0x000000020a087836 */ /* 0x040fe20000000000 */
[----:B------:R-:W-:-:S11]  /*1010*/  ISETP.NE.AND P1, PT, R10, RZ, PT ;  /* 0x000000ff0a00720c */ /* 0x000fd60003f25270 */
[----:B-1----:R-:W-:Y:S02]  /*1020*/  @!P0 VIMNMX R2, PT, PT, R7, R2, PT ;  /* 0x0000000207028248 */ /* 0x002fe40003fe0100 */
[----:B------:R-:W0:Y:S01]  /*1030*/  @!P1 S2R R11, SR_CgaCtaId ;  /* 0x00000000000b9919 */ /* 0x000e220000008800 */
[----:B--2---:R-:W-:Y:S02]  /*1040*/  @!P0 VIMNMX R3, PT, PT, R6, R3, !PT ;  /* 0x0000000306038248 */ /* 0x004fe40007fe0100 */
[----:B------:R-:W-:Y:S01]  /*1050*/  ISETP.GT.AND P0, PT, R8, R9, PT ;  /* 0x000000090800720c */ /* 0x000fe20003f04270 */
[----:B------:R-:W1:Y:S01]  /*1060*/  SHFL.DOWN PT, R7, R2, 0x2, R9 ;  /* 0x0840000002077989 */ /* 0x000e6200000e0009 */
[----:B------:R-:W-:-:S03]  /*1070*/  VIADD R8, R10, 0x4 ;  /* 0x000000040a087836 */ /* 0x000fc60000000000 */
[----:B------:R-:W2:Y:S08]  /*1080*/  SHFL.DOWN PT, R6, R3, 0x2, R9 ;  /* 0x0840000003067989 */ /* 0x000eb000000e0009 */
        /* <DEDUP_REMOVED lines=10> */
[----:B------:R-:W-:Y:S01]  /*1130*/  VIADD R8, R10, 0x10 ;  /* 0x000000100a087836 */ /* 0x000fe20000000000 */
[----:B------:R-:W-:Y:S01]  /*1140*/  @!P1 MOV R10, 0x400 ;  /* 0x00000400000a9802 */ /* 0x000fe20000000f00 */
[----:B------:R-:W2:Y:S03]  /*1150*/  SHFL.DOWN PT, R6, R3, 0x8, R9 ;  /* 0x0900000003067989 */ /* 0x000ea600000e0009 */
[----:B0-----:R-:W-:-:S07]  /*1160*/  @!P1 LEA R11, R11, R10, 0x18 ;  /* 0x0000000a0b0b9211 */ /* 0x001fce00078ec0ff */
[----:B-1----:R-:W-:Y:S02]  /*1170*/  @!P0 VIMNMX R2, PT, PT, R2, R7, PT ;  /* 0x0000000702028248 */ /* 0x002fe40003fe0100 */
[----:B--2---:R-:W-:-:S03]  /*1180*/  @!P0 VIMNMX R3, PT, PT, R3, R6, !PT ;  /* 0x0000000603038248 */ /* 0x004fc60007fe0100 */
[----:B------:R-:W0:Y:S01]  /*1190*/  SHFL.DOWN PT, R7, R2, 0x10, R9 ;  /* 0x0a00000002077989 */ /* 0x000e2200000e0009 */
[----:B------:R-:W-:Y:S02]  /*11a0*/  ISETP.GT.AND P0, PT, R8, R9, PT ;  /* 0x000000090800720c */ /* 0x000fe40003f04270 */
[----:B------:R-:W-:Y:S01]  /*11b0*/  @!P1 SHF.R.U32.HI R8, RZ, 0x2, R5 ;  /* 0x00000002ff089819 */ /* 0x000fe20000011605 */
[----:B------:R-:W1:Y:S03]  /*11c0*/  SHFL.DOWN PT, R6, R3, 0x10, R9 ;  /* 0x0a00000003067989 */ /* 0x000e6600000e0009 */
[----:B------:R-:W-:-:S05]  /*11d0*/  @!P1 LOP3.LUT R8, R8, 0xf8, RZ, 0xc0, !PT ;  /* 0x000000f808089812 */ /* 0x000fca00078ec0ff */
[----:B------:R-:W-:Y:S02]  /*11e0*/  @!P1 IMAD.IADD R8, R8, 0x1, R11 ;  /* 0x0000000108089824 */ /* 0x000fe400078e020b */
[----:B0-----:R-:W-:Y:S02]  /*11f0*/  @!P0 VIMNMX R2, PT, PT, R2, R7, PT ;  /* 0x0000000702028248 */ /* 0x001fe40003fe0100 */
[----:B-1----:R-:W-:Y:S02]  /*1200*/  @!P0 VIMNMX R3, PT, PT, R3, R6, !PT ;  /* 0x0000000603038248 */ /* 0x002fe40007fe0100 */
[----:B------:R-:W-:-:S03]  /*1210*/  ISETP.NE.AND P0, PT, R5, RZ, PT ;  /* 0x000000ff0500720c */ /* 0x000fc60003f05270 */
[----:B------:R1:W-:Y:S01]  /*1220*/  @!P1 STS.64 [R8+0x8], R2 ;  /* 0x0000080208009388 */ /* 0x0003e20000000a00 */
[----:B------:R-:W-:Y:S09]  /*1230*/  BAR.SYNC.DEFER_BLOCKING 0x0 ;  /* 0x0000000000007b1d */ /* 0x000ff20000010000 */
        /* <DEDUP_REMOVED lines=8> */
[----:B------:R-:W0:Y:S04]  /*12c0*/  LDS.128 R16, [UR4+0x10] ;  /* 0x00001004ff107984 */ /* 0x000e280008000c00 */
[----:B------:R-:W2:Y:S04]  /*12d0*/  LDS.128 R12, [UR4+0x20] ;  /* 0x00002004ff0c7984 */ /* 0x000ea80008000c00 */
[----:B-1----:R-:W1:Y:S04]  /*12e0*/  LDS.128 R8, [UR4+0x30] ;  /* 0x00003004ff087984 */ /* 0x002e680008000c00 */
[----:B------:R-:W3:Y:S01]  /*12f0*/  LDS.64 R6, [UR4+0x40] ;  /* 0x00004004ff067984 */ /* 0x000ee20008000a00 */
[----:B0-----:R-:W-:-:S02]  /*1300*/  @P2 VIMNMX R2, PT, PT, R2, R16, PT ;  /* 0x0000001002022248 */ /* 0x001fc40003fe0100 */
[----:B------:R-:W-:Y:S02]  /*1310*/  @P2 VIMNMX R3, PT, PT, R3, R17, !PT ;  /* 0x0000001103032248 */ /* 0x000fe40007fe0100 */
[----:B------:R-:W-:Y:S02]  /*1320*/  ISETP.GT.AND P2, PT, R4, 0xa0, PT ;  /* 0x000000a00400780c */ /* 0x000fe40003f44270 */
[----:B------:R-:W-:Y:S02]  /*1330*/  @P4 VIMNMX R2, PT, PT, R2, R18, PT ;  /* 0x0000001202024248 */ /* 0x000fe40003fe0100 */
[----:B------:R-:W-:Y:S02]  /*1340*/  @P4 VIMNMX R3, PT, PT, R3, R19, !PT ;  /* 0x0000001303034248 */ /* 0x000fe40007fe0100 */
[----:B------:R-:W-:Y:S02]  /*1350*/  ISETP.GT.AND P4, PT, R4, 0xc0, PT ;  /* 0x000000c00400780c */ /* 0x000fe40003f84270 */
[----:B--2---:R-:W-:-:S02]  /*1360*/  @P3 VIMNMX R2, PT, PT, R2, R12, PT ;  /* 0x0000000c02023248 */ /* 0x004fc40003fe0100 */
[----:B------:R-:W-:Y:S02]  /*1370*/  @P3 VIMNMX R3, PT, PT, R3, R13, !PT ;  /* 0x0000000d03033248 */ /* 0x000fe40007fe0100 */
[----:B------:R-:W-:Y:S02]  /*1380*/  ISETP.GT.AND P3, PT, R4, 0xe0, PT ;  /* 0x000000e00400780c */ /* 0x000fe40003f64270 */
[----:B------:R-:W-:Y:S02]  /*1390*/  @P1 VIMNMX R2, PT, PT, R2, R14, PT ;  /* 0x0000000e02021248 */ /* 0x000fe40003fe0100 */
[----:B------:R-:W-:Y:S02]  /*13a0*/  @P1 VIMNMX R3, PT, PT, R3, R15, !PT ;  /* 0x0000000f03031248 */ /* 0x000fe40007fe0100 */
[----:B-1----:R-:W-:Y:S02]  /*13b0*/  @P2 VIMNMX R2, PT, PT, R2, R8, PT ;  /* 0x0000000802022248 */ /* 0x002fe40003fe0100 */
[----:B------:R-:W-:-:S02]  /*13c0*/  @P2 VIMNMX R3, PT, PT, R3, R9, !PT ;  /* 0x0000000903032248 */ /* 0x000fc40007fe0100 */
[----:B------:R-:W-:Y:S02]  /*13d0*/  @P4 VIMNMX R2, PT, PT, R2, R10, PT ;  /* 0x0000000a02024248 */ /* 0x000fe40003fe0100 */
[----:B------:R-:W-:Y:S02]  /*13e0*/  @P4 VIMNMX R3, PT, PT, R3, R11, !PT ;  /* 0x0000000b03034248 */ /* 0x000fe40007fe0100 */
[----:B---3--:R-:W-:Y:S02]  /*13f0*/  @P3 VIMNMX R2, PT, PT, R2, R6, PT ;  /* 0x0000000602023248 */ /* 0x008fe40003fe0100 */
[----:B------:R-:W-:Y:S01]  /*1400*/  @P3 VIMNMX R3, PT, PT, R3, R7, !PT ;  /* 0x0000000703033248 */ /* 0x000fe20007fe0100 */
[----:B------:R-:W-:Y:S06]  /*1410*/  BRA `(.L_x_45) ;  /* 0x0000001400047947 */ /* 0x000fec0003800000 */
.L_x_31:
[----:B------:R-:W0:Y:S01]  /*1420*/  S2R R7, SR_TID.X ;  /* 0x0000000000077919 */ /* 0x000e220000002100 */
[----:B------:R-:W1:Y:S01]  /*1430*/  LDC.64 R4, c[0x0][0x380] ;  /* 0x0000e000ff047b82 */ /* 0x000e620000000a00 */
[----:B0-----:R-:W-:-:S04]  /*1440*/  IMAD.IADD R13, R6, 0x1, R7 ;  /* 0x00000001060d7824 */ /* 0x001fc800078e0207 */
[----:B-1----:R-:W-:-:S05]  /*1450*/  IMAD.WIDE.U32 R4, R13, 0x4, R4 ;  /* 0x000000040d047825 */ /* 0x002fca00078e0004 */
        /* <DEDUP_REMOVED lines=8> */
[----:B------:R-:W-:-:S04]  /*14e0*/  ISETP.GE.U32.AND P0, PT, R8, R9, PT ;  /* 0x000000090800720c */ /* 0x000fc80003f06070 */
[----:B------:R-:W-:Y:S01]  /*14f0*/  ISETP.GE.U32.AND.EX P0, PT, R11, R2, PT, P0 ;  /* 0x000000020b00720c */ /* 0x000fe20003f06100 */
[----:B--2---:R-:W-:Y:S08]  /*1500*/  F2I.TRUNC.NTZ R10, R10 ;  /* 0x0000000a000a7305 */ /* 0x004ff0000020f100 */
[----:B---3--:R-:W-:Y:S08]  /*1510*/  F2I.TRUNC.NTZ R13, R12 ;  /* 0x0000000c000d7305 */ /* 0x008ff0000020f100 */
[----:B----4-:R-:W0:Y:S08]  /*1520*/  F2I.TRUNC.NTZ R14, R14 ;  /* 0x0000000e000e7305 */ /* 0x010e30000020f100 */
[----:B-----5:R-:W-:Y:S01]  /*1530*/  F2I.TRUNC.NTZ R16, R16 ;  /* 0x0000001000107305 */ /* 0x020fe2000020f100 */
[----:B0-----:R-:W-:-:S07]  /*1540*/  VIMNMX3 R21, R13, R10, R14, PT ;  /* 0x0000000a0d15720f */ /* 0x001fce000380010e */
[----:B------:R-:W0:Y:S01]  /*1550*/  F2I.TRUNC.NTZ R17, R17 ;  /* 0x0000001100117305 */ /* 0x000e22000020f100 */
[----:B------:R-:W-:-:S07]  /*1560*/  VIMNMX3 R13, R10, R13, R14, !PT ;  /* 0x0000000d0a0d720f */ /* 0x000fce000780010e */
[----:B------:R-:W-:Y:S01]  /*1570*/  F2I.TRUNC.NTZ R18, R18 ;  /* 0x0000001200127305 */ /* 0x000fe2000020f100 */
[----:B0-----:R-:W-:-:S07]  /*1580*/  VIMNMX3 R21, R16, R21, R17, PT ;  /* 0x000000151015720f */ /* 0x001fce0003800111 */
[----:B------:R-:W0:Y:S01]  /*1590*/  F2I.TRUNC.NTZ R19, R19 ;  /* 0x0000001300137305 */ /* 0x000e22000020f100 */
[----:B------:R-:W-:-:S07]  /*15a0*/  VIMNMX3 R13, R13, R16, R17, !PT ;  /* 0x000000100d0d720f */ /* 0x000fce0007800111 */
[----:B------:R-:W1:Y:S01]  /*15b0*/  F2I.TRUNC.NTZ R20, R20 ;  /* 0x0000001400147305 */ /* 0x000e62000020f100 */
[--C-:B0-----:R-:W-:Y:S02]  /*15c0*/  VIMNMX3 R21, R18, R21, R19.reuse, PT ;  /* 0x000000151215720f */ /* 0x101fe40003800113 */
[----:B------:R-:W-:Y:S02]  /*15d0*/  VIMNMX3 R13, R13, R18, R19, !PT ;  /* 0x000000120d0d720f */ /* 0x000fe40007800113 */
[C---:B-1----:R-:W-:Y:S02]  /*15e0*/  VIMNMX R12, PT, PT, R20.reuse, R21, PT ;  /* 0x00000015140c7248 */ /* 0x042fe40003fe0100 */
[----:B------:R-:W-:Y:S01]  /*15f0*/  VIMNMX R13, PT, PT, R20, R13, !PT ;  /* 0x0000000d140d7248 */ /* 0x000fe20007fe0100 */
[----:B------:R-:W-:Y:S06]  /*1600*/  @!P0 BRA `(.L_x_46) ;  /* 0x0000000c00a48947 */ /* 0x000fec0003800000 */
[----:B------:R-:W0:Y:S01]  /*1610*/  LDCU.64 UR6, c[0x0][0x380] ;  /* 0x00007000ff0677ac */ /* 0x000e220008000a00 */
[----:B------:R-:W-:Y:S02]  /*1620*/  IADD3 R4, P0, PT, R9, R6, RZ ;  /* 0x0000000609047210 */ /* 0x000fe40007f1e0ff */
[----:B------:R-:W-:Y:S01]  /*1630*/  IADD3 R19, P2, PT, R15, -0x800, RZ ;  /* 0xfffff8000f137810 */ /* 0x000fe20007f5e0ff */
[----:B------:R-:W-:Y:S01]  /*1640*/  UMOV UR4, URZ ;  /* 0x000000ff00047c82 */ /* 0x000fe20008000000 */
[----:B------:R-:W-:Y:S01]  /*1650*/  IADD3 R17, P1, PT, R7, R4, RZ ;  /* 0x0000000407117210 */ /* 0x000fe20007f3e0ff */
[----:B------:R-:W-:Y:S01]  /*1660*/  IMAD.X R5, RZ, RZ, R2, P0 ;  /* 0x000000ffff057224 */ /* 0x000fe200000e0602 */
[----:B------:R-:W-:Y:S02]  /*1670*/  ISETP.GT.U32.AND P0, PT, R4, R19, PT ;  /* 0x000000130400720c */ /* 0x000fe40003f04070 */
[----:B------:R-:W-:Y:S01]  /*1680*/  IADD3.X R16, PT, PT, R3, -0x1, RZ, P2, !PT ;  /* 0xffffffff03107810 */ /* 0x000fe200017fe4ff */
[----:B------:R-:W-:Y:S01]  /*1690*/  IMAD.X R2, RZ, RZ, R5, P1 ;  /* 0x000000ffff027224 */ /* 0x000fe200008e0605 */
[----:B------:R-:W-:-:S02]  /*16a0*/  LOP3.LUT R8, RZ, R7, RZ, 0x33, !PT ;  /* 0x00000007ff087212 */ /* 0x000fc400078e33ff */
[----:B------:R-:W-:Y:S02]  /*16b0*/  ISETP.GT.U32.AND.EX P0, PT, R5, R16, PT, P0 ;  /* 0x000000100500720c */ /* 0x000fe40003f04100 */
[----:B------:R-:W-:Y:S01]  /*16c0*/  IADD3 R7, PT, PT, -R9, R15, R8 ;  /* 0x0000000f09077210 */ /* 0x000fe20007ffe108 */
[----:B------:R-:W-:Y:S01]  /*16d0*/  IMAD.MOV.U32 R8, RZ, RZ, R5 ;  /* 0x000000ffff087224 */ /* 0x000fe200078e0005 */
[----:B0-----:R-:W-:-:S03]  /*16e0*/  LEA R14, P2, R17, UR6, 0x2 ;  /* 0x00000006110e7c11 */ /* 0x001fc6000f8410ff */
[----:B------:R-:W-:Y:S01]  /*16f0*/  IMAD.IADD R6, R7, 0x1, -R6 ;  /* 0x0000000107067824 */ /* 0x000fe200078e0a06 */
[----:B------:R-:W-:Y:S01]  /*1700*/  IADD3 R14, P1, PT, R14, 0x2000, RZ ;  /* 0x000020000e0e7810 */ /* 0x000fe20007f3e0ff */
[----:B------:R-:W-:Y:S01]  /*1710*/  IMAD.MOV.U32 R7, RZ, RZ, R4 ;  /* 0x000000ffff077224 */ /* 0x000fe200078e0004 */
[----:B------:R-:W-:-:S05]  /*1720*/  LEA.HI.X R17, R17, UR7, R2, 0x2, P2 ;  /* 0x0000000711117c11 */ /* 0x000fca00090f1402 */
[----:B------:R-:W-:Y:S01]  /*1730*/  IMAD.X R17, RZ, RZ, R17, P1 ;  /* 0x000000ffff117224 */ /* 0x000fe200008e0611 */
[----:B------:R-:W-:Y:S06]  /*1740*/  @P0 BRA `(.L_x_47) ;  /* 0x0000000000cc0947 */ /* 0x000fec0003800000 */
[----:B------:R-:W0:Y:S01]  /*1750*/  LDC.64 R2, c[0x0][0x3b8] ;  /* 0x0000ee00ff027b82 */ /* 0x000e220000000a00 */
[----:B------:R-:W1:Y:S01]  /*1760*/  LDCU.64 UR6, c[0x0][0x380] ;  /* 0x00007000ff0677ac */ /* 0x000e620008000a00 */
[----:B------:R-:W-:Y:S01]  /*1770*/  NOP ;  /* 0x0000000000007918 */ /* 0x000fe20000000000 */
.L_x_48:
[----:B------:R-:W2:Y:S02]  /*1780*/  S2R R11, SR_TID.X ;  /* 0x00000000000b7919 */ /* 0x000ea40000002100 */
[----:B--2---:R-:W-:-:S05]  /*1790*/  IADD3 R11, P0, PT, R11, R4, RZ ;  /* 0x000000040b0b7210 */ /* 0x004fca0007f1e0ff */
[----:B------:R-:W-:Y:S01]  /*17a0*/  IMAD.X R18, RZ, RZ, R5, P0 ;  /* 0x000000ffff127224 */ /* 0x000fe200000e0605 */
[----:B-1----:R-:W-:-:S04]  /*17b0*/  LEA R10, P0, R11, UR6, 0x2 ;  /* 0x000000060b0a7c11 */ /* 0x002fc8000f8010ff */
        /* <DEDUP_REMOVED lines=8> */
[----:B------:R1:W5:Y:S01]  /*1840*/  LDG.E R24, desc[UR8][R10.64+0x1c00] ;  /* 0x001c00080a187981 */ /* 0x000362000c1e1900 */
[----:B0-----:R-:W-:Y:S01]  /*1850*/  IMAD.MOV.U32 R15, RZ, RZ, R2 ;  /* 0x000000ffff0f7224 */ /* 0x001fe200078e0002 */
[----:B------:R-:W-:-:S04]  /*1860*/  LEA R14, P2, R9, R14, 0x2 ;  /* 0x0000000e090e7211 */ /* 0x000fc800078410ff */
[----:B------:R-:W-:-:S04]  /*1870*/  IADD3 R28, P1, PT, -R4, R15, RZ ;  /* 0x0000000f041c7210 */ /* 0x000fc80007f3e1ff */
[----:B------:R-:W-:Y:S02]  /*1880*/  ISETP.GE.U32.AND P0, PT, R28, R9, PT ;  /* 0x000000091c00720c */ /* 0x000fe40003f06070 */
[----:B-1----:R-:W-:Y:S01]  /*1890*/  SHF.R.S32.HI R10, RZ, 0x1f, R9 ;  /* 0x0000001fff0a7819 */ /* 0x002fe20000011409 */
[----:B--2---:R-:W-:Y:S08]  /*18a0*/  F2I.TRUNC.NTZ R25, R25 ;  /* 0x0000001900197305 */ /* 0x004ff0000020f100 */
[----:B---3--:R-:W0:Y:S08]  /*18b0*/  F2I.TRUNC.NTZ R26, R26 ;  /* 0x0000001a001a7305 */ /* 0x008e30000020f100 */
[----:B----4-:R-:W-:Y:S01]  /*18c0*/  F2I.TRUNC.NTZ R21, R21 ;  /* 0x0000001500157305 */ /* 0x010fe2000020f100 */
[----:B0-----:R-:W-:-:S07]  /*18d0*/  VIMNMX3 R12, R25, R12, R26, PT ;  /* 0x0000000c190c720f */ /* 0x001fce000380011a */
[----:B-----5:R-:W0:Y:S01]  /*18e0*/  F2I.TRUNC.NTZ R20, R20 ;  /* 0x0000001400147305 */ /* 0x020e22000020f100 */
[----:B------:R-:W-:Y:S01]  /*18f0*/  VIMNMX3 R11, R13, R25, R26, !PT ;  /* 0x000000190d0b720f */ /* 0x000fe2000780011a */
[----:B------:R-:W-:Y:S01]  /*1900*/  IMAD.X R25, R3, 0x1, ~R5, P1 ;  /* 0x0000000103197824 */ /* 0x000fe200008e0e05 */
[----:B------:R-:W-:-:S04]  /*1910*/  IADD3 R7, P1, PT, R9, R7, RZ ;  /* 0x0000000709077210 */ /* 0x000fc80007f3e0ff */
[----:B------:R-:W-:Y:S01]  /*1920*/  ISETP.GE.U32.AND.EX P0, PT, R25, R10, PT, P0 ;  /* 0x0000000a1900720c */ /* 0x000fe20003f06100 */
[----:B------:R-:W-:Y:S01]  /*1930*/  F2I.TRUNC.NTZ R18, R18 ;  /* 0x0000001200127305 */ /* 0x000fe2000020f100 */
[----:B------:R-:W-:Y:S01]  /*1940*/  IMAD.X R8, R10, 0x1, R8, P1 ;  /* 0x000000010a087824 */ /* 0x000fe200008e0608 */
[----:B0-----:R-:W-:-:S06]  /*1950*/  VIMNMX3 R12, R21, R12, R20, PT ;  /* 0x0000000c150c720f */ /* 0x001fcc0003800114 */
[----:B------:R-:W0:Y:S01]  /*1960*/  F2I.TRUNC.NTZ R23, R23 ;  /* 0x0000001700177305 */ /* 0x000e22000020f100 */
[----:B------:R-:W-:Y:S02]  /*1970*/  VIMNMX3 R11, R11, R21, R20, !PT ;  /* 0x000000150b0b720f */ /* 0x000fe40007800114 */
[----:B------:R-:W-:-:S05]  /*1980*/  SHF.L.U64.HI R20, R9, 0x2, R10 ;  /* 0x0000000209147819 */ /* 0x000fca000001020a */
[----:B------:R-:W-:Y:S01]  /*1990*/  F2I.TRUNC.NTZ R22, R22 ;  /* 0x0000001600167305 */ /* 0x000fe2000020f100 */
[----:B------:R-:W-:Y:S01]  /*19a0*/  IMAD.X R17, R17, 0x1, R20, P2 ;  /* 0x0000000111117824 */ /* 0x000fe200010e0614 */
[----:B0-----:R-:W-:-:S06]  /*19b0*/  VIMNMX3 R12, R18, R12, R23, PT ;  /* 0x0000000c120c720f */ /* 0x001fcc0003800117 */
[----:B------:R-:W0:Y:S01]  /*19c0*/  F2I.TRUNC.NTZ R13, R24 ;  /* 0x00000018000d7305 */ /* 0x000e22000020f100 */
[----:B------:R-:W-:Y:S02]  /*19d0*/  VIMNMX3 R11, R11, R18, R23, !PT ;  /* 0x000000120b0b720f */ /* 0x000fe40007800117 */
[--C-:B0-----:R-:W-:Y:S02]  /*19e0*/  VIMNMX3 R12, R22, R12, R13.reuse, PT ;  /* 0x0000000c160c720f */ /* 0x101fe4000380010d */
[----:B------:R-:W-:Y:S01]  /*19f0*/  VIMNMX3 R13, R11, R22, R13, !PT ;  /* 0x000000160b0d720f */ /* 0x000fe2000780010d */
[----:B------:R-:W-:Y:S06]  /*1a00*/  @!P0 BRA `(.L_x_46) ;  /* 0x0000000800a48947 */ /* 0x000fec0003800000 */
[----:B------:R-:W-:Y:S01]  /*1a10*/  IADD3 R4, P0, PT, R9, R4, RZ ;  /* 0x0000000409047210 */ /* 0x000fe20007f1e0ff */
[----:B------:R-:W-:Y:S01]  /*1a20*/  UIADD3 UR4, UPT, UPT, UR4, 0x1, URZ ;  /* 0x0000000104047890 */ /* 0x000fe2000fffe0ff */
[----:B------:R-:W-:-:S03]  /*1a30*/  IMAD.IADD R6, R6, 0x1, -R9 ;  /* 0x0000000106067824 */ /* 0x000fc600078e0a09 */
[----:B------:R-:W-:Y:S01]  /*1a40*/  IMAD.X R5, R10, 0x1, R5, P0 ;  /* 0x000000010a057824 */ /* 0x000fe200000e0605 */
[----:B------:R-:W-:-:S04]  /*1a50*/  ISETP.GT.U32.AND P0, PT, R4, R19, PT ;  /* 0x000000130400720c */ /* 0x000fc80003f04070 */
[----:B------:R-:W-:-:S13]  /*1a60*/  ISETP.GT.U32.AND.EX P0, PT, R5, R16, PT, P0 ;  /* 0x000000100500720c */ /* 0x000fda0003f04100 */
[----:B------:R-:W-:Y:S05]  /*1a70*/  @!P0 BRA `(.L_x_48) ;  /* 0xfffffffc00408947 */ /* 0x000fea000383ffff */
.L_x_47:
[----:B------:R-:W0:Y:S01]  /*1a80*/  S2R R11, SR_TID.X ;  /* 0x00000000000b7919 */ /* 0x000e220000002100 */
[----:B------:R-:W-:Y:S01]  /*1a90*/  IMAD.IADD R2, R15, 0x1, -R4 ;  /* 0x000000010f027824 */ /* 0x000fe200078e0a04 */
[----:B------:R-:W-:Y:S01]  /*1aa0*/  ISETP.GE.U32.AND P1, PT, R4, R15, PT ;  /* 0x0000000f0400720c */ /* 0x000fe20003f26070 */
[----:B------:R-:W-:Y:S03]  /*1ab0*/  BSSY.RECONVERGENT B1, `(.L_x_46) ;  /* 0x000009e000017945 */ /* 0x000fe60003800200 */
[----:B0-----:R-:W-:-:S04]  /*1ac0*/  ISETP.GE.AND P0, PT, R11, R2, PT ;  /* 0x000000020b00720c */ /* 0x001fc80003f06270 */
[----:B------:R-:W-:-:S13]  /*1ad0*/  ISETP.GE.U32.OR.EX P0, PT, R5, R3, P0, P1 ;  /* 0x000000030500720c */ /* 0x000fda0000706510 */
[----:B------:R-:W-:Y:S05]  /*1ae0*/  @P0 BRA `(.L_x_49) ;  /* 0x0000000800680947 */ /* 0x000fea0003800000 */
[----:B------:R-:W0:Y:S01]  /*1af0*/  LDC R10, c[0x0][0x3c0] ;  /* 0x0000f000ff0a7b82 */ /* 0x000e220000000800 */
[----:B------:R-:W-:Y:S01]  /*1b00*/  IMAD.SHL.U32 R2, R0, 0x800, RZ ;  /* 0x0000080000027824 */ /* 0x000fe200078e00ff */
[----:B------:R-:W-:Y:S01]  /*1b10*/  LOP3.LUT R3, RZ, R11, RZ, 0x33, !PT ;  /* 0x0000000bff037212 */ /* 0x000fe200078e33ff */
[----:B------:R-:W-:Y:S02]  /*1b20*/  BSSY.RECONVERGENT B2, `(.L_x_50) ;  /* 0x0000047000027945 */ /* 0x000fe40003800200 */
[----:B------:R-:W-:Y:S02]  /*1b30*/  IMAD.IADD R2, R9, 0x1, R2 ;  /* 0x0000000109027824 */ /* 0x000fe400078e0202 */
[----:B------:R-:W-:-:S03]  /*1b40*/  IMAD.MOV.U32 R9, RZ, RZ, R11 ;  /* 0x000000ffff097224 */ /* 0x000fc600078e000b */
[----:B------:R-:W-:Y:S01]  /*1b50*/  IADD3 R2, PT, PT, -R2, R15, R3 ;  /* 0x0000000f02027210 */ /* 0x000fe20007ffe103 */
[----:B0-----:R-:W-:-:S04]  /*1b60*/  IMAD R3, R10, UR4, RZ ;  /* 0x000000040a037c24 */ /* 0x001fc8000f8e02ff */
[----:B------:R-:W-:-:S05]  /*1b70*/  IMAD R2, R3, -0x800, R2 ;  /* 0xfffff80003027824 */ /* 0x000fca00078e0202 */
[C---:B------:R-:W-:Y:S02]  /*1b80*/  ISETP.GE.U32.AND P0, PT, R2.reuse, 0xf00, PT ;  /* 0x00000f000200780c */ /* 0x040fe40003f06070 */
[----:B------:R-:W-:-:S04]  /*1b90*/  LEA.HI R24, R2, 0x1, RZ, 0x18 ;  /* 0x0000000102187811 */ /* 0x000fc800078fc0ff */
[----:B------:R-:W-:-:S04]  /*1ba0*/  LOP3.LUT R25, R24, 0xf, RZ, 0xc0, !PT ;  /* 0x0000000f18197812 */ /* 0x000fc800078ec0ff */
[----:B------:R-:W-:-:S03]  /*1bb0*/  ISETP.NE.AND P1, PT, R25, RZ, PT ;  /* 0x000000ff1900720c */ /* 0x000fc60003f25270 */
[----:B------:R-:W-:Y:S10]  /*1bc0*/  @!P0 BRA `(.L_x_51) ;  /* 0x0000000000f08947 */ /* 0x000ff40003800000 */
[----:B------:R-:W-:Y:S01]  /*1bd0*/  LEA.HI R2, R6, 0x1, RZ, 0x18 ;  /* 0x0000000106027811 */ /* 0x000fe200078fc0ff */
[----:B------:R-:W-:-:S03]  /*1be0*/  IMAD.MOV.U32 R9, RZ, RZ, R11 ;  /* 0x000000ffff097224 */ /* 0x000fc600078e000b */
[----:B------:R-:W-:-:S05]  /*1bf0*/  LOP3.LUT R2, R2, 0x1fffff0, RZ, 0xc0, !PT ;  /* 0x01fffff002027812 */ /* 0x000fca00078ec0ff */
[----:B------:R-:W-:-:S07]  /*1c00*/  IMAD.MOV R10, RZ, RZ, -R2 ;  /* 0x000000ffff0a7224 */ /* 0x000fce00078e0a02 */
.L_x_52:
[----:B------:R-:W-:Y:S02]  /*1c10*/  IMAD.MOV.U32 R2, RZ, RZ, R14 ;  /* 0x000000ffff027224 */ /* 0x000fe400078e000e */
[----:B------:R-:W-:-:S05]  /*1c20*/  IMAD.MOV.U32 R3, RZ, RZ, R17 ;  /* 0x000000ffff037224 */ /* 0x000fca00078e0011 */
        /* <DEDUP_REMOVED lines=13> */
[----:B---3--:R-:W0:Y:S08]  /*1d00*/  F2I.TRUNC.NTZ R14, R14 ;  /* 0x0000000e000e7305 */ /* 0x008e30000020f100 */
[----:B----4-:R-:W-:Y:S08]  /*1d10*/  F2I.TRUNC.NTZ R15, R15 ;  /* 0x0000000f000f7305 */ /* 0x010ff0000020f100 */
[----:B-----5:R-:W1:Y:S01]  /*1d20*/  F2I.TRUNC.NTZ R16, R16 ;  /* 0x0000001000107305 */ /* 0x020e62000020f100 */
[----:B0-----:R-:W-:-:S02]  /*1d30*/  VIMNMX3 R12, R11, R12, R14, PT ;  /* 0x0000000c0b0c720f */ /* 0x001fc4000380010e */
[----:B------:R-:W-:Y:S02]  /*1d40*/  VIMNMX3 R18, R13, R11, R14, !PT ;  /* 0x0000000b0d12720f */ /* 0x000fe4000780010e */
[----:B------:R-:W2:Y:S04]  /*1d50*/  LDG.E R11, desc[UR8][R2.64+0x1000] ;  /* 0x00100008020b7981 */ /* 0x000ea8000c1e1900 */
[----:B------:R-:W3:Y:S01]  /*1d60*/  LDG.E R14, desc[UR8][R2.64+0x1400] ;  /* 0x00140008020e7981 */ /* 0x000ee2000c1e1900 */
[--C-:B-1----:R-:W-:Y:S02]  /*1d70*/  VIMNMX3 R12, R15, R12, R16.reuse, PT ;  /* 0x0000000c0f0c720f */ /* 0x102fe40003800110 */
[----:B------:R-:W-:Y:S02]  /*1d80*/  VIMNMX3 R18, R18, R15, R16, !PT ;  /* 0x0000000f1212720f */ /* 0x000fe40007800110 */
[----:B------:R-:W4:Y:S04]  /*1d90*/  LDG.E R15, desc[UR8][R2.64+0xc00] ;  /* 0x000c0008020f7981 */ /* 0x000f28000c1e1900 */
[----:B------:R-:W5:Y:S01]  /*1da0*/  LDG.E R16, desc[UR8][R2.64+0x1c00] ;  /* 0x001c000802107981 */ /* 0x000f62000c1e1900 */
[----:B------:R-:W-:Y:S08]  /*1db0*/  F2I.TRUNC.NTZ R19, R19 ;  /* 0x0000001300137305 */ /* 0x000ff0000020f100 */
[----:B------:R-:W0:Y:S08]  /*1dc0*/  F2I.TRUNC.NTZ R13, R27 ;  /* 0x0000001b000d7305 */ /* 0x000e30000020f100 */
[----:B------:R-:W-:Y:S08]  /*1dd0*/  F2I.TRUNC.NTZ R21, R21 ;  /* 0x0000001500157305 */ /* 0x000ff0000020f100 */
[----:B------:R-:W1:Y:S01]  /*1de0*/  F2I.TRUNC.NTZ R22, R22 ;  /* 0x0000001600167305 */ /* 0x000e62000020f100 */
[----:B0-----:R-:W-:-:S07]  /*1df0*/  VIMNMX3 R12, R19, R12, R13, PT ;  /* 0x0000000c130c720f */ /* 0x001fce000380010d */
[----:B------:R-:W-:Y:S08]  /*1e00*/  F2I.TRUNC.NTZ R23, R23 ;  /* 0x0000001700177305 */ /* 0x000ff0000020f100 */
[----:B------:R-:W0:Y:S01]  /*1e10*/  F2I.TRUNC.NTZ R26, R26 ;  /* 0x0000001a001a7305 */ /* 0x000e22000020f100 */
[----:B------:R-:W-:Y:S01]  /*1e20*/  VIMNMX3 R18, R18, R19, R13, !PT ;  /* 0x000000131212720f */ /* 0x000fe2000780010d */
[----:B------:R-:W-:-:S06]  /*1e30*/  VIADD R10, R10, 0x10 ;  /* 0x000000100a0a7836 */ /* 0x000fcc0000000000 */
[----:B------:R-:W-:Y:S01]  /*1e40*/  F2I.TRUNC.NTZ R20, R20 ;  /* 0x0000001400147305 */ /* 0x000fe2000020f100 */
[--C-:B-1----:R-:W-:Y:S02]  /*1e50*/  VIMNMX3 R12, R21, R12, R22.reuse, PT ;  /* 0x0000000c150c720f */ /* 0x102fe40003800116 */
[----:B------:R-:W-:Y:S02]  /*1e60*/  VIMNMX3 R18, R18, R21, R22, !PT ;  /* 0x000000151212720f */ /* 0x000fe40007800116 */
[----:B------:R-:W-:-:S03]  /*1e70*/  ISETP.NE.AND P0, PT, R10, RZ, PT ;  /* 0x000000ff0a00720c */ /* 0x000fc60003f05270 */
[----:B------:R-:W-:Y:S01]  /*1e80*/  F2I.TRUNC.NTZ R13, R17 ;  /* 0x00000011000d7305 */ /* 0x000fe2000020f100 */
[--C-:B0-----:R-:W-:Y:S02]  /*1e90*/  VIMNMX3 R12, R23, R12, R26.reuse, PT ;  /* 0x0000000c170c720f */ /* 0x101fe4000380011a */
[----:B------:R-:W-:Y:S01]  /*1ea0*/  VIMNMX3 R18, R18, R23, R26, !PT ;  /* 0x000000171212720f */ /* 0x000fe2000780011a */
[----:B------:R-:W-:-:S04]  /*1eb0*/  VIADD R9, R9, 0x1000 ;  /* 0x0000100009097836 */ /* 0x000fc80000000000 */
[----:B--2---:R-:W-:Y:S08]  /*1ec0*/  F2I.TRUNC.NTZ R11, R11 ;  /* 0x0000000b000b7305 */ /* 0x004ff0000020f100 */
[----:B---3--:R0:W-:Y:S08]  /*1ed0*/  F2I.TRUNC.NTZ R28, R14 ;  /* 0x0000000e001c7305 */ /* 0x0081f0000020f100 */
[----:B----4-:R-:W1:Y:S08]  /*1ee0*/  F2I.TRUNC.NTZ R15, R15 ;  /* 0x0000000f000f7305 */ /* 0x010e70000020f100 */
[----:B-----5:R-:W2:Y:S01]  /*1ef0*/  F2I.TRUNC.NTZ R16, R16 ;  /* 0x0000001000107305 */ /* 0x020ea2000020f100 */
[----:B0-----:R-:W-:-:S02]  /*1f00*/  IADD3 R14, P2, PT, R2, 0x4000, RZ ;  /* 0x00004000020e7810 */ /* 0x001fc40007f5e0ff */
[--C-:B-1----:R-:W-:Y:S02]  /*1f10*/  VIMNMX3 R12, R20, R12, R15.reuse, PT ;  /* 0x0000000c140c720f */ /* 0x102fe4000380010f */
[----:B------:R-:W-:Y:S02]  /*1f20*/  VIMNMX3 R18, R18, R20, R15, !PT ;  /* 0x000000141212720f */ /* 0x000fe4000780010f */
[--C-:B------:R-:W-:Y:S02]  /*1f30*/  VIMNMX3 R12, R11, R12, R28.reuse, PT ;  /* 0x0000000c0b0c720f */ /* 0x100fe4000380011c */
[----:B------:R-:W-:Y:S01]  /*1f40*/  VIMNMX3 R18, R18, R11, R28, !PT ;  /* 0x0000000b1212720f */ /* 0x000fe2000780011c */
[----:B------:R-:W-:Y:S01]  /*1f50*/  IMAD.X R17, RZ, RZ, R3, P2 ;  /* 0x000000ffff117224 */ /* 0x000fe200010e0603 */
[--C-:B--2---:R-:W-:Y:S02]  /*1f60*/  VIMNMX3 R12, R13, R12, R16.reuse, PT ;  /* 0x0000000c0d0c720f */ /* 0x104fe40003800110 */
[----:B------:R-:W-:Y:S01]  /*1f70*/  VIMNMX3 R13, R18, R13, R16, !PT ;  /* 0x0000000d120d720f */ /* 0x000fe20007800110 */
[----:B------:R-:W-:Y:S06]  /*1f80*/  @P0 BRA `(.L_x_52) ;  /* 0xfffffffc00200947 */ /* 0x000fec000383ffff */
.L_x_51:
[----:B------:R-:W-:Y:S05]  /*1f90*/  BSYNC.RECONVERGENT B2 ;  /* 0x0000000000027941 */ /* 0x000fea0003800200 */
.L_x_50:
[----:B------:R-:W-:Y:S05]  /*1fa0*/  @!P1 BRA `(.L_x_49) ;  /* 0x0000000400389947 */ /* 0x000fea0003800000 */
[----:B------:R-:W-:Y:S01]  /*1fb0*/  ISETP.GE.U32.AND P0, PT, R25, 0x8, PT ;  /* 0x000000081900780c */ /* 0x000fe20003f06070 */
[----:B------:R-:W-:Y:S01]  /*1fc0*/  BSSY.RECONVERGENT B2, `(.L_x_53) ;  /* 0x0000021000027945 */ /* 0x000fe20003800200 */
[----:B------:R-:W-:-:S04]  /*1fd0*/  LOP3.LUT R18, R24, 0x7, RZ, 0xc0, !PT ;  /* 0x0000000718127812 */ /* 0x000fc800078ec0ff */
[----:B------:R-:W-:-:S07]  /*1fe0*/  ISETP.NE.AND P1, PT, R18, RZ, PT ;  /* 0x000000ff1200720c */ /* 0x000fce0003f25270 */
[----:B------:R-:W-:Y:S06]  /*1ff0*/  @!P0 BRA `(.L_x_54) ;  /* 0x0000000000748947 */ /* 0x000fec0003800000 */
[----:B------:R-:W-:-:S05]  /*2000*/  IADD3 R3, P0, PT, R9, R4, RZ ;  /* 0x0000000409037210 */ /* 0x000fca0007f1e0ff */
[----:B------:R-:W-:Y:S01]  /*2010*/  IMAD.X R10, RZ, RZ, R5, P0 ;  /* 0x000000ffff0a7224 */ /* 0x000fe200000e0605 */
[----:B------:R-:W-:-:S04]  /*2020*/  LEA R2, P0, R3, UR6, 0x2 ;  /* 0x0000000603027c11 */ /* 0x000fc8000f8010ff */
        /* <DEDUP_REMOVED lines=26> */
.L_x_54:
[----:B------:R-:W-:Y:S05]  /*21d0*/  BSYNC.RECONVERGENT B2 ;  /* 0x0000000000027941 */ /* 0x000fea0003800200 */
.L_x_53:
[----:B------:R-:W-:Y:S05]  /*21e0*/  @!P1 BRA `(.L_x_49) ;  /* 0x0000000000a89947 */ /* 0x000fea0003800000 */
[----:B------:R-:W-:Y:S01]  /*21f0*/  ISETP.GE.U32.AND P0, PT, R18, 0x4, PT ;  /* 0x000000041200780c */ /* 0x000fe20003f06070 */
[----:B------:R-:W-:Y:S01]  /*2200*/  BSSY.RECONVERGENT B2, `(.L_x_55) ;  /* 0x0000014000027945 */ /* 0x000fe20003800200 */
[----:B------:R-:W-:-:S11]  /*2210*/  LOP3.LUT P1, RZ, R24, 0x3, RZ, 0xc0, !PT ;  /* 0x0000000318ff7812 */ /* 0x000fd6000782c0ff */
[----:B------:R-:W-:Y:S05]  /*2220*/  @!P0 BRA `(.L_x_56) ;  /* 0x0000000000448947 */ /* 0x000fea0003800000 */
[----:B------:R-:W-:-:S05]  /*2230*/  IADD3 R3, P0, PT, R9, R4, RZ ;  /* 0x0000000409037210 */ /* 0x000fca0007f1e0ff */
[----:B------:R-:W-:Y:S01]  /*2240*/  IMAD.X R4, RZ, RZ, R5, P0 ;  /* 0x000000ffff047224 */ /* 0x000fe200000e0605 */
[----:B------:R-:W-:-:S04]  /*2250*/  LEA R2, P0, R3, UR6, 0x2 ;  /* 0x0000000603027c11 */ /* 0x000fc8000f8010ff */
        /* <DEDUP_REMOVED lines=14> */
.L_x_56:
[----:B------:R-:W-:Y:S05]  /*2340*/  BSYNC.RECONVERGENT B2 ;  /* 0x0000000000027941 */ /* 0x000fea0003800200 */
.L_x_55:
[----:B------:R-:W-:Y:S05]  /*2350*/  @!P1 BRA `(.L_x_49) ;  /* 0x00000000004c9947 */ /* 0x000fea0003800000 */
[----:B------:R-:W-:Y:S02]  /*2360*/  LOP3.LUT R2, R6, 0xffff, RZ, 0xc0, !PT ;  /* 0x0000ffff06027812 */ /* 0x000fe400078ec0ff */
[----:B------:R-:W-:Y:S02]  /*2370*/  IADD3 R7, P0, PT, R9, R7, RZ ;  /* 0x0000000709077210 */ /* 0x000fe40007f1e0ff */
[----:B------:R-:W-:Y:S02]  /*2380*/  LEA.HI R2, R2, 0x1, RZ, 0x18 ;  /* 0x0000000102027811 */ /* 0x000fe400078fc0ff */
[----:B------:R-:W-:Y:S01]  /*2390*/  LEA R6, P1, R7, UR6, 0x2 ;  /* 0x0000000607067c11 */ /* 0x000fe2000f8210ff */
[----:B------:R-:W-:Y:S01]  /*23a0*/  IMAD.X R8, RZ, RZ, R8, P0 ;  /* 0x000000ffff087224 */ /* 0x000fe200000e0608 */
[----:B------:R-:W-:-:S04]  /*23b0*/  LOP3.LUT R2, R2, 0x3, RZ, 0xc0, !PT ;  /* 0x0000000302027812 */ /* 0x000fc800078ec0ff */
[----:B------:R-:W-:Y:S01]  /*23c0*/  LEA.HI.X R7, R7, UR7, R8, 0x2, P1 ;  /* 0x0000000707077c11 */ /* 0x000fe200088f1408 */
[----:B------:R-:W-:-:S07]  /*23d0*/  IMAD.MOV R4, RZ, RZ, -R2 ;  /* 0x000000ffff047224 */ /* 0x000fce00078e0a02 */
.L_x_57:
[----:B------:R-:W-:Y:S02]  /*23e0*/  IMAD.MOV.U32 R2, RZ, RZ, R6 ;  /* 0x000000ffff027224 */ /* 0x000fe400078e0006 */
[----:B------:R-:W-:-:S05]  /*23f0*/  IMAD.MOV.U32 R3, RZ, RZ, R7 ;  /* 0x000000ffff037224 */ /* 0x000fca00078e0007 */
[----:B------:R-:W2:Y:S01]  /*2400*/  LDG.E R2, desc[UR8][R2.64] ;  /* 0x0000000802027981 */ /* 0x000ea2000c1e1900 */
[----:B------:R-:W-:Y:S01]  /*2410*/  VIADD R4, R4, 0x1 ;  /* 0x0000000104047836 */ /* 0x000fe20000000000 */
[----:B------:R-:W-:-:S04]  /*2420*/  IADD3 R6, P1, PT, R6, 0x400, RZ ;  /* 0x0000040006067810 */ /* 0x000fc80007f3e0ff */
[----:B------:R-:W-:Y:S01]  /*2430*/  ISETP.NE.AND P0, PT, R4, RZ, PT ;  /* 0x000000ff0400720c */ /* 0x000fe20003f05270 */
[----:B------:R-:W-:Y:S01]  /*2440*/  IMAD.X R7, RZ, RZ, R7, P1 ;  /* 0x000000ffff077224 */ /* 0x000fe200008e0607 */
[----:B--2---:R-:W0:Y:S02]  /*2450*/  F2I.TRUNC.NTZ R5, R2 ;  /* 0x0000000200057305 */ /* 0x004e24000020f100 */
[C---:B0-----:R-:W-:Y:S02]  /*2460*/  VIMNMX R12, PT, PT, R5.reuse, R12, PT ;  /* 0x0000000c050c7248 */ /* 0x041fe40003fe0100 */
[----:B------:R-:W-:-:S07]  /*2470*/  VIMNMX R13, PT, PT, R5, R13, !PT ;  /* 0x0000000d050d7248 */ /* 0x000fce0007fe0100 */
[----:B------:R-:W-:Y:S05]  /*2480*/  @P0 BRA `(.L_x_57) ;  /* 0xfffffffc00d40947 */ /* 0x000fea000383ffff */
.L_x_49:
[----:B------:R-:W-:Y:S05]  /*2490*/  BSYNC.RECONVERGENT B1 ;  /* 0x0000000000017941 */ /* 0x000fea0003800200 */
.L_x_46:
[----:B------:R-:W0:Y:S01]  /*24a0*/  S2R R10, SR_LANEID ;  /* 0x00000000000a7919 */ /* 0x000e220000000000 */
[----:B------:R-:W-:Y:S02]  /*24b0*/  IMAD.MOV.U32 R7, RZ, RZ, R12 ;  /* 0x000000ffff077224 */ /* 0x000fe400078e000c */
[----:B------:R-:W-:Y:S01]  /*24c0*/  IMAD.MOV.U32 R6, RZ, RZ, R13 ;  /* 0x000000ffff067224 */ /* 0x000fe200078e000d */
[----:B------:R-:W1:Y:S02]  /*24d0*/  S2R R9, SR_TID.X ;  /* 0x0000000000097919 */ /* 0x000e640000002100 */
[----:B------:R-:W2:Y:S04]  /*24e0*/  SHFL.DOWN PT, R2, R7, 0x1, 0x1f ;  /* 0x08201f0007027f89 */ /* 0x000ea800000e0000 */
[----:B------:R-:W3:Y:S01]  /*24f0*/  SHFL.DOWN PT, R3, R6, 0x1, 0x1f ;  /* 0x08201f0006037f89 */ /* 0x000ee200000e0000 */
[----:B0-----:R-:W-:-:S02]  /*2500*/  ISETP.GT.AND P0, PT, R10, 0x1e, PT ;  /* 0x0000001e0a00780c */ /* 0x001fc40003f04270 */
[----:B------:R-:W-:-:S11]  /*2510*/  ISETP.NE.AND P1, PT, R10, RZ, PT ;  /* 0x000000ff0a00720c */ /* 0x000fd60003f25270 */
[----:B--2---:R-:W-:Y:S02]  /*2520*/  @!P0 VIMNMX R7, PT, PT, R2, R7, PT ;  /* 0x0000000702078248 */ /* 0x004fe40003fe0100 */
[----:B---3--:R-:W-:Y:S01]  /*2530*/  @!P0 VIMNMX R6, PT, PT, R3, R6, !PT ;  /* 0x0000000603068248 */ /* 0x008fe20007fe0100 */
[----:B------:R-:W0:Y:S01]  /*2540*/  @!P1 S2R R8, SR_CgaCtaId ;  /* 0x0000000000089919 */ /* 0x000e220000008800 */
[----:B------:R-:W-:Y:S02]  /*2550*/  ISETP.GT.AND P0, PT, R10, 0x1d, PT ;  /* 0x0000001d0a00780c */ /* 0x000fe40003f04270 */
[----:B------:R-:W-:Y:S01]  /*2560*/  @!P1 MOV R5, 0x400 ;  /* 0x0000040000059802 */ /* 0x000fe20000000f00 */
[----:B------:R-:W2:Y:S01]  /*2570*/  SHFL.DOWN PT, R2, R7, 0x2, 0x1f ;  /* 0x08401f0007027f89 */ /* 0x000ea200000e0000 */
[----:B-1----:R-:W-:-:S03]  /*2580*/  @!P1 SHF.R.U32.HI R4, RZ, 0x2, R9 ;  /* 0x00000002ff049819 */ /* 0x002fc60000011609 */
[----:B------:R-:W1:Y:S01]  /*2590*/  SHFL.DOWN PT, R3, R6, 0x2, 0x1f ;  /* 0x08401f0006037f89 */ /* 0x000e6200000e0000 */
[----:B------:R-:W-:-:S05]  /*25a0*/  @!P1 LOP3.LUT R4, R4, 0xf8, RZ, 0xc0, !PT ;  /* 0x000000f804049812 */ /* 0x000fca00078ec0ff */
[----:B--2---:R-:W-:Y:S02]  /*25b0*/  @!P0 VIMNMX R7, PT, PT, R7, R2, PT ;  /* 0x0000000207078248 */ /* 0x004fe40003fe0100 */
[----:B-1----:R-:W-:-:S03]  /*25c0*/  @!P0 VIMNMX R6, PT, PT, R6, R3, !PT ;  /* 0x0000000306068248 */ /* 0x002fc60007fe0100 */
        /* <DEDUP_REMOVED lines=26> */
[----:B------:R-:W1:Y:S04]  /*2770*/  LDS.128 R12, [UR4+0x10] ;  /* 0x00001004ff0c7984 */ /* 0x000e680008000c00 */
[----:B0-----:R-:W0:Y:S04]  /*2780*/  LDS.128 R8, [UR4+0x20] ;  /* 0x00002004ff087984 */ /* 0x001e280008000c00 */
[----:B------:R-:W2:Y:S04]  /*2790*/  LDS.128 R4, [UR4+0x30] ;  /* 0x00003004ff047984 */ /* 0x000ea80008000c00 */
[----:B------:R-:W3:Y:S01]  /*27a0*/  LDS.64 R16, [UR4+0x40] ;  /* 0x00004004ff107984 */ /* 0x000ee20008000a00 */
[----:B-1----:R-:W-:-:S02]  /*27b0*/  VIMNMX3 R19, R12, R2, R14, PT ;  /* 0x000000020c13720f */ /* 0x002fc4000380010e */
[----:B------:R-:W-:Y:S02]  /*27c0*/  VIMNMX3 R2, R3, R13, R15, !PT ;  /* 0x0000000d0302720f */ /* 0x000fe4000780010f */
[----:B0-----:R-:W-:Y:S02]  /*27d0*/  VIMNMX3 R19, R8, R19, R10, PT ;  /* 0x000000130813720f */ /* 0x001fe4000380010a */
[----:B------:R-:W-:Y:S02]  /*27e0*/  VIMNMX3 R2, R2, R9, R11, !PT ;  /* 0x000000090202720f */ /* 0x000fe4000780010b */
[----:B--2---:R-:W-:Y:S02]  /*27f0*/  VIMNMX3 R19, R4, R19, R6, PT ;  /* 0x000000130413720f */ /* 0x004fe40003800106 */
[----:B------:R-:W-:Y:S02]  /*2800*/  VIMNMX3 R4, R2, R5, R7, !PT ;  /* 0x000000050204720f */ /* 0x000fe40007800107 */
[----:B---3--:R-:W-:-:S02]  /*2810*/  VIMNMX R2, PT, PT, R19, R16, PT ;  /* 0x0000001013027248 */ /* 0x008fc40003fe0100 */
[----:B------:R-:W-:-:S07]  /*2820*/  VIMNMX R3, PT, PT, R4, R17, !PT ;  /* 0x0000001104037248 */ /* 0x000fce0007fe0100 */
.L_x_45:
[----:B------:R-:W-:Y:S05]  /*2830*/  BSYNC.RECONVERGENT B0 ;  /* 0x0000000000007941 */ /* 0x000fea0003800200 */
.L_x_30:
[----:B------:R-:W-:Y:S05]  /*2840*/  @P0 EXIT ;  /* 0x000000000000094d */ /* 0x000fea0003800000 */
[----:B0-----:R-:W0:Y:S02]  /*2850*/  LDC.64 R4, c[0x0][0x388] ;  /* 0x0000e200ff047b82 */ /* 0x001e240000000a00 */
[----:B0-----:R-:W-:-:S05]  /*2860*/  IMAD.WIDE.U32 R4, R0, 0x8, R4 ;  /* 0x0000000800047825 */ /* 0x001fca00078e0004 */
[----:B------:R-:W-:Y:S04]  /*2870*/  STG.E desc[UR8][R4.64], R2 ;  /* 0x0000000204007986 */ /* 0x000fe8000c101908 */
[----:B------:R-:W-:Y:S01]  /*2880*/  STG.E desc[UR8][R4.64+0x4], R3 ;  /* 0x0000040304007986 */ /* 0x000fe2000c101908 */
[----:B------:R-:W-:Y:S05]  /*2890*/  EXIT ;  /* 0x000000000000794d */ /* 0x000fea0003800000 */
.L_x_58:
        /* <DEDUP_REMOVED lines=14> */
.L_x_227:


//--------------------- .text._ZN3cub18CUB_300001_SM_10006detail6reduce28DeviceReduceSingleTileKernelINS2_10policy_hubI11minmax_pairIiEy16minmax_binary_opIiEE10Policy1000EN6thrust24THRUST_300001_SM_1000_NS6detail15normal_iteratorINSC_10device_ptrIfEEEEPS6_yS8_S6_S6_15minmax_unary_opIiEEEvT0_T1_T2_T3_T4_T6_ --------------------------
	.section	.text._ZN3cub18CUB_300001_SM_10006detail6reduce28DeviceReduceSingleTileKernelINS2_10policy_hubI11minmax_pairIiEy16minmax_binary_opIiEE10Policy1000EN6thrust24THRUST_300001_SM_1000_NS6detail15normal_iteratorINSC_10device_ptrIfEEEEPS6_yS8_S6_S6_15minmax_unary_opIiEEEvT0_T1_T2_T3_T4_T6_,"ax",@progbits
	.align	128
        .global         _ZN3cub18CUB_300001_SM_10006detail6reduce28DeviceReduceSingleTileKernelINS2_10policy_hubI11minmax_pairIiEy16minmax_binary_opIiEE10Policy1000EN6thrust24THRUST_300001_SM_1000_NS6detail15normal_iteratorINSC_10device_ptrIfEEEEPS6_yS8_S6_S6_15minmax_unary_opIiEEEvT0_T1_T2_T3_T4_T6_
        .type           _ZN3cub18CUB_300001_SM_10006detail6reduce28DeviceReduceSingleTileKernelINS2_10policy_hubI11minmax_pairIiEy16minmax_binary_opIiEE10Policy1000EN6thrust24THRUST_300001_SM_1000_NS6detail15normal_iteratorINSC_10device_ptrIfEEEEPS6_yS8_S6_S6_15minmax_unary_opIiEEEvT0_T1_T2_T3_T4_T6_,@function
        .size           _ZN3cub18CUB_300001_SM_10006detail6reduce28DeviceReduceSingleTileKernelINS2_10policy_hubI11minmax_pairIiEy16minmax_binary_opIiEE10Policy1000EN6thrust24THRUST_300001_SM_1000_NS6detail15normal_iteratorINSC_10device_ptrIfEEEEPS6_yS8_S6_S6_15minmax_unary_opIiEEEvT0_T1_T2_T3_T4_T6_,(.L_x_228 - _ZN3cub18CUB_300001_SM_10006detail6reduce28DeviceReduceSingleTileKernelINS2_10policy_hubI11minmax_pairIiEy16minmax_binary_opIiEE10Policy1000EN6thrust24THRUST_300001_SM_1000_NS6detail15normal_iteratorINSC_10device_ptrIfEEEEPS6_yS8_S6_S6_15minmax_unary_opIiEEEvT0_T1_T2_T3_T4_T6_)
        .other          _ZN3cub18CUB_300001_SM_10006detail6reduce28DeviceReduceSingleTileKernelINS2_10policy_hubI11minmax_pairIiEy16minmax_binary_opIiEE10Policy1000EN6thrust24THRUST_300001_SM_1000_NS6detail15normal_iteratorINSC_10device_ptrIfEEEEPS6_yS8_S6_S6_15minmax_unary_opIiEEEvT0_T1_T2_T3_T4_T6_,@"STO_CUDA_ENTRY STV_DEFAULT"
_ZN3cub18CUB_300001_SM_10006detail6reduce28DeviceReduceSingleTileKernelINS2_10policy_hubI11minmax_pairIiEy16minmax_binary_opIiEE10Policy1000EN6thrust24THRUST_300001_SM_1000_NS6detail15normal_iteratorINSC_10device_ptrIfEEEEPS6_yS8_S6_S6_15minmax_unary_opIiEEEvT0_T1_T2_T3_T4_T6_:
.text._ZN3cub18CUB_300001_SM_10006detail6reduce28DeviceReduceSingleTileKernelINS2_10policy_hubI11minmax_pairIiEy16minmax_binary_opIiEE10Policy1000EN6thrust24THRUST_300001_SM_1000_NS6detail15normal_iteratorINSC_10device_ptrIfEEEEPS6_yS8_S6_S6_15minmax_unary_opIiEEEvT0_T1_T2_T3_T4_T6_:
[----:B------:R-:W-:Y:S01]  /*0000*/  LDC R1, c[0x0][0x37c] ;  /* 0x0000df00ff017b82 */ /* 0x000fe20000000800 */
[----:B------:R-:W0:Y:S01]  /*0010*/  LDCU.64 UR4, c[0x0][0x390] ;  /* 0x00007200ff0477ac */ /* 0x000e220008000a00 */
[----:B------:R-:W1:Y:S01]  /*0020*/  LDCU.64 UR6, c[0x0][0x358] ;  /* 0x00006b00ff0677ac */ /* 0x000e620008000a00 */
[----:B0-----:R-:W-:Y:S02]  /*0030*/  IMAD.U32 R4, RZ, RZ, UR4 ;  /* 0x00000004ff047e24 */ /* 0x001fe4000f8e00ff */
[----:B------:R-:W-:-:S03]  /*0040*/  IMAD.U32 R0, RZ, RZ, UR5 ;  /* 0x00000005ff007e24 */ /* 0x000fc6000f8e00ff */
[----:B------:R-:W-:-:S04]  /*0050*/  ISETP.NE.U32.AND P0, PT, R4, RZ, PT ;  /* 0x000000ff0400720c */ /* 0x000fc80003f05070 */
[----:B------:R-:W-:-:S13]  /*0060*/  ISETP.NE.AND.EX P0, PT, R0, RZ, PT, P0 ;  /* 0x000000ff0000720c */ /* 0x000fda0003f05300 */
[----:B-1----:R-:W-:Y:S05]  /*0070*/  @P0 BRA `(.L_x_59) ;  /* 0x0000000000240947 */ /* 0x002fea0003800000 */
[----:B------:R-:W0:Y:S02]  /*0080*/  S2R R0, SR_TID.X ;  /* 0x0000000000007919 */ /* 0x000e240000002100 */
[----:B0-----:R-:W-:-:S13]  /*0090*/  ISETP.NE.AND P0, PT, R0, RZ, PT ;  /* 0x000000ff0000720c */ /* 0x001fda0003f05270 */
[----:B------:R-:W-:Y:S05]  /*00a0*/  @P0 EXIT ;  /* 0x000000000000094d */ /* 0x000fea0003800000 */
[----:B------:R-:W0:Y:S08]  /*00b0*/  LDC R5, c[0x0][0x39c] ;  /* 0x0000e700ff057b82 */ /* 0x000e300000000800 */
[----:B------:R-:W0:Y:S08]  /*00c0*/  LDC.64 R2, c[0x0][0x388] ;  /* 0x0000e200ff027b82 */ /* 0x000e300000000a00 */
[----:B------:R-:W1:Y:S01]  /*00d0*/  LDC R7, c[0x0][0x3a0] ;  /* 0x0000e800ff077b82 */ /* 0x000e620000000800 */
[----:B0-----:R-:W-:Y:S04]  /*00e0*/  STG.E desc[UR6][R2.64], R5 ;  /* 0x0000000502007986 */ /* 0x001fe8000c101906 */
[----:B-1----:R-:W-:Y:S01]  /*00f0*/  STG.E desc[UR6][R2.64+0x4], R7 ;  /* 0x0000040702007986 */ /* 0x002fe2000c101906 */
[----:B------:R-:W-:Y:S05]  /*0100*/  EXIT ;  /* 0x000000000000794d */ /* 0x000fea0003800000 */
.L_x_59:
[----:B------:R-:W-:Y:S01]  /*0110*/  ISETP.GT.U32.AND P0, PT, R4, 0x7ff, PT ;  /* 0x000007ff0400780c */ /* 0x000fe20003f04070 */
[----:B------:R-:W-:Y:S03]  /*0120*/  BSSY.RECONVERGENT B0, `(.L_x_60) ;  /* 0x0000252000007945 */ /* 0x000fe60003800200 */
[----:B------:R-:W-:-:S13]  /*0130*/  ISETP.GT.U32.AND.EX P0, PT, R0, RZ, PT, P0 ;  /* 0x000000ff0000720c */ /* 0x000fda0003f04100 */
[----:B------:R-:W-:Y:S05]  /*0140*/  @P0 BRA `(.L_x_61) ;  /* 0x0000001000b40947 */ /* 0x000fea0003800000 */
[----:B------:R-:W0:Y:S01]  /*0150*/  S2R R5, SR_TID.X ;  /* 0x0000000000057919 */ /* 0x000e220000002100 */
[----:B------:R-:W-:Y:S01]  /*0160*/  BSSY.RECONVERGENT B1, `(.L_x_62) ;  /* 0x000000a000017945 */ /* 0x000fe20003800200 */
[----:B------:R-:W-:Y:S01]  /*0170*/  IMAD.MOV.U32 R6, RZ, RZ, RZ ;  /* 0x000000ffff067224 */ /* 0x000fe200078e00ff */
[----:B0-----:R-:W-:Y:S01]  /*0180*/  ISETP.GE.U32.AND P0, PT, R5, R4, PT ;  /* 0x000000040500720c */ /* 0x001fe20003f06070 */
[----:B------:R-:W-:-:S12]  /*0190*/  IMAD.MOV.U32 R7, RZ, RZ, R5 ;  /* 0x000000ffff077224 */ /* 0x000fd800078e0005 */
[----:B------:R-:W-:Y:S05]  /*01a0*/  @P0 BRA `(.L_x_63) ;  /* 0x0000000000140947 */ /* 0x000fea0003800000 */
[----:B------:R-:W0:Y:S02]  /*01b0*/  LDC.64 R2, c[0x0][0x380] ;  /* 0x0000e000ff027b82 */ /* 0x000e240000000a00 */
[----:B0-----:R-:W-:-:S06]  /*01c0*/  IMAD.WIDE.U32 R2, R5, 0x4, R2 ;  /* 0x0000000405027825 */ /* 0x001fcc00078e0002 */
[----:B------:R-:W2:Y:S01]  /*01d0*/  LDG.E R2, desc[UR6][R2.64] ;  /* 0x0000000602027981 */ /* 0x000ea2000c1e1900 */
[----:B------:R-:W-:Y:S01]  /*01e0*/  VIADD R7, R5, 0x100 ;  /* 0x0000010005077836 */ /* 0x000fe20000000000 */
[----:B--2---:R0:W1:Y:S06]  /*01f0*/  F2I.TRUNC.NTZ R6, R2 ;  /* 0x0000000200067305 */ /* 0x00406c000020f100 */
.L_x_63:
[----:B------:R-:W-:Y:S05]  /*0200*/  BSYNC.RECONVERGENT B1 ;  /* 0x0000000000017941 */ /* 0x000fea0003800200 */
.L_x_62:
[----:B------:R-:W-:Y:S01]  /*0210*/  ISETP.GE.U32.AND P0, PT, R7, R4, PT ;  /* 0x000000040700720c */ /* 0x000fe20003f06070 */
[----:B------:R-:W-:Y:S01]  /*0220*/  BSSY.RECONVERGENT B1, `(.L_x_64) ;  /* 0x000008e000017945 */ /* 0x000fe20003800200 */
[----:B-1----:R-:W-:-:S11]  /*0230*/  IMAD.MOV.U32 R20, RZ, RZ, R6 ;  /* 0x000000ffff147224 */ /* 0x002fd600078e0006 */
[----:B------:R-:W-:Y:S05]  /*0240*/  @P0 BRA `(.L_x_65) ;  /* 0x00000008002c0947 */ /* 0x000fea0003800000 */
[----:B------:R-:W-:Y:S01]  /*0250*/  LOP3.LUT R3, RZ, R7, RZ, 0x33, !PT ;  /* 0x00000007ff037212 */ /* 0x000fe200078e33ff */
[----:B------:R-:W-:Y:S01]  /*0260*/  BSSY.RECONVERGENT B2, `(.L_x_66) ;  /* 0x0000045000027945 */ /* 0x000fe20003800200 */
[----:B------:R-:W-:-:S03]  /*0270*/  IMAD.MOV.U32 R20, RZ, RZ, R6 ;  /* 0x000000ffff147224 */ /* 0x000fc600078e0006 */
[----:B------:R-:W-:-:S05]  /*0280*/  IMAD.IADD R3, R3, 0x1, R4 ;  /* 0x0000000103037824 */ /* 0x000fca00078e0204 */
[C---:B------:R-:W-:Y:S02]  /*0290*/  ISETP.GE.U32.AND P0, PT, R3.reuse, 0xf00, PT ;  /* 0x00000f000300780c */ /* 0x040fe40003f06070 */
[----:B------:R-:W-:-:S04]  /*02a0*/  LEA.HI R8, R3, 0x1, RZ, 0x18 ;  /* 0x0000000103087811 */ /* 0x000fc800078fc0ff */
[----:B------:R-:W-:-:S04]  /*02b0*/  LOP3.LUT R27, R8, 0xf, RZ, 0xc0, !PT ;  /* 0x0000000f081b7812 */ /* 0x000fc800078ec0ff */
[----:B------:R-:W-:-:S03]  /*02c0*/  ISETP.NE.AND P1, PT, R27, RZ, PT ;  /* 0x000000ff1b00720c */ /* 0x000fc60003f25270 */
[----:B------:R-:W-:Y:S10]  /*02d0*/  @!P0 BRA `(.L_x_67) ;  /* 0x0000000000f48947 */ /* 0x000ff40003800000 */
[----:B0-----:R-:W0:Y:S01]  /*02e0*/  LDC.64 R2, c[0x0][0x380] ;  /* 0x0000e000ff027b82 */ /* 0x001e220000000a00 */
[----:B------:R-:W-:Y:S01]  /*02f0*/  LOP3.LUT R12, R8, 0x1fffff0, RZ, 0xc0, !PT ;  /* 0x01fffff0080c7812 */ /* 0x000fe200078ec0ff */
[----:B------:R-:W-:-:S04]  /*0300*/  IMAD.MOV.U32 R20, RZ, RZ, R6 ;  /* 0x000000ffff147224 */ /* 0x000fc800078e0006 */
[----:B------:R-:W-:Y:S02]  /*0310*/  IMAD.MOV R12, RZ, RZ, -R12 ;  /* 0x000000ffff0c7224 */ /* 0x000fe400078e0a0c */
[----:B0-----:R-:W-:-:S03]  /*0320*/  IMAD.WIDE.U32 R2, R7, 0x4, R2 ;  /* 0x0000000407027825 */ /* 0x001fc600078e0002 */
[----:B------:R-:W-:-:S05]  /*0330*/  IADD3 R2, P0, PT, R2, 0x2000, RZ ;  /* 0x0000200002027810 */ /* 0x000fca0007f1e0ff */
[----:B------:R-:W-:-:S08]  /*0340*/  IMAD.X R3, RZ, RZ, R3, P0 ;  /* 0x000000ffff037224 */ /* 0x000fd000000e0603 */
.L_x_68:
        /* <DEDUP_REMOVED lines=15> */
[----:B------:R0:W5:Y:S01]  /*0440*/  LDG.E R14, desc[UR6][R2.64+0x1c00] ;  /* 0x001c0006020e7981 */ /* 0x000162000c1e1900 */
[----:B------:R-:W-:-:S02]  /*0450*/  VIADD R12, R12, 0x10 ;  /* 0x000000100c0c7836 */ /* 0x000fc40000000000 */
[----:B------:R-:W-:-:S03]  /*0460*/  VIADD R7, R7, 0x1000 ;  /* 0x0000100007077836 */ /* 0x000fc60000000000 */
[----:B------:R-:W-:Y:S02]  /*0470*/  ISETP.NE.AND P0, PT, R12, RZ, PT ;  /* 0x000000ff0c00720c */ /* 0x000fe40003f05270 */
[----:B0-----:R-:W-:-:S05]  /*0480*/  IADD3 R2, P2, PT, R2, 0x4000, RZ ;  /* 0x0000400002027810 */ /* 0x001fca0007f5e0ff */
[----:B------:R-:W-:Y:S01]  /*0490*/  IMAD.X R3, RZ, RZ, R3, P2 ;  /* 0x000000ffff037224 */ /* 0x000fe200010e0603 */
        /* <DEDUP_REMOVED lines=31> */
[----:B------:R-:W-:Y:S01]  /*0690*/  VIMNMX3 R20, R28, R17, R14, !PT ;  /* 0x000000111c14720f */ /* 0x000fe2000780010e */
[----:B------:R-:W-:Y:S06]  /*06a0*/  @P0 BRA `(.L_x_68) ;  /* 0xfffffffc00280947 */ /* 0x000fec000383ffff */
.L_x_67:
[----:B------:R-:W-:Y:S05]  /*06b0*/  BSYNC.RECONVERGENT B2 ;  /* 0x0000000000027941 */ /* 0x000fea0003800200 */
.L_x_66:
[----:B------:R-:W-:Y:S05]  /*06c0*/  @!P1 BRA `(.L_x_65) ;  /* 0x00000004000c9947 */ /* 0x000fea0003800000 */
[----:B------:R-:W-:Y:S01]  /*06d0*/  ISETP.GE.U32.AND P0, PT, R27, 0x8, PT ;  /* 0x000000081b00780c */ /* 0x000fe20003f06070 */
[----:B------:R-:W-:Y:S01]  /*06e0*/  BSSY.RECONVERGENT B2, `(.L_x_69) ;  /* 0x000001f000027945 */ /* 0x000fe20003800200 */
[----:B------:R-:W-:-:S04]  /*06f0*/  LOP3.LUT R15, R8, 0x7, RZ, 0xc0, !PT ;  /* 0x00000007080f7812 */ /* 0x000fc800078ec0ff */
[----:B------:R-:W-:-:S07]  /*0700*/  ISETP.NE.AND P1, PT, R15, RZ, PT ;  /* 0x000000ff0f00720c */ /* 0x000fce0003f25270 */
[----:B------:R-:W-:Y:S06]  /*0710*/  @!P0 BRA `(.L_x_70) ;  /* 0x00000000006c8947 */ /* 0x000fec0003800000 */
[----:B0-----:R-:W0:Y:S02]  /*0720*/  LDC.64 R2, c[0x0][0x380] ;  /* 0x0000e000ff027b82 */ /* 0x001e240000000a00 */
[----:B0-----:R-:W-:-:S05]  /*0730*/  IMAD.WIDE R2, R7, 0x4, R2 ;  /* 0x0000000407027825 */ /* 0x001fca00078e0202 */
        /* <DEDUP_REMOVED lines=25> */
.L_x_70:
[----:B------:R-:W-:Y:S05]  /*08d0*/  BSYNC.RECONVERGENT B2 ;  /* 0x0000000000027941 */ /* 0x000fea0003800200 */
.L_x_69:
        /* <DEDUP_REMOVED lines=21> */
.L_x_72:
[----:B------:R-:W-:Y:S05]  /*0a30*/  BSYNC.RECONVERGENT B2 ;  /* 0x0000000000027941 */ /* 0x000fea0003800200 */
.L_x_71:
[----:B------:R-:W-:Y:S05]  /*0a40*/  @!P1 BRA `(.L_x_65) ;  /* 0x00000000002c9947 */ /* 0x000fea0003800000 */
[----:B------:R-:W1:Y:S01]  /*0a50*/  LDC.64 R8, c[0x0][0x380] ;  /* 0x0000e000ff087b82 */ /* 0x000e620000000a00 */
[----:B------:R-:W-:-:S07]  /*0a60*/  IMAD.MOV R10, RZ, RZ, -R10 ;  /* 0x000000ffff0a7224 */ /* 0x000fce00078e0a0a */
.L_x_73:
[----:B01----:R-:W-:-:S06]  /*0a70*/  IMAD.WIDE R2, R7, 0x4, R8 ;  /* 0x0000000407027825 */ /* 0x003fcc00078e0208 */
        /* <DEDUP_REMOVED lines=8> */
.L_x_65:
[----:B------:R-:W-:Y:S05]  /*0b00*/  BSYNC.RECONVERGENT B1 ;  /* 0x0000000000017941 */ /* 0x000fea0003800200 */
.L_x_64:
[----:B------:R-:W-:Y:S01]  /*0b10*/  ISETP.GE.U32.AND P0, PT, R4, 0x100, PT ;  /* 0x000001000400780c */ /* 0x000fe20003f06070 */
[----:B0-----:R-:W-:Y:S02]  /*0b20*/  IMAD.MOV.U32 R2, RZ, RZ, R6 ;  /* 0x000000ffff027224 */ /* 0x001fe400078e0006 */
[----:B------:R-:W-:Y:S01]  /*0b30*/  IMAD.MOV.U32 R3, RZ, RZ, R20 ;  /* 0x000000ffff037224 */ /* 0x000fe200078e0014 */
[----:B------:R-:W-:-:S13]  /*0b40*/  ISETP.GE.U32.AND.EX P0, PT, R0, RZ, PT, P0 ;  /* 0x000000ff0000720c */ /* 0x000fda0003f06100 */
[----:B------:R-:W-:Y:S05]  /*0b50*/  @!P0 BRA `(.L_x_74) ;  /* 0x0000000000e48947 */ /* 0x000fea0003800000 */
[----:B------:R-:W0:Y:S01]  /*0b60*/  S2R R10, SR_LANEID ;  /* 0x00000000000a7919 */ /* 0x000e220000000000 */
[----:B------:R-:W-:Y:S01]  /*0b70*/  ISETP.NE.AND P5, PT, R5, RZ, PT ;  /* 0x000000ff0500720c */ /* 0x000fe20003fa5270 */
        /* <DEDUP_REMOVED lines=31> */
[----:B------:R-:W1:Y:S01]  /*0d70*/  SHFL.DOWN PT, R3, R0, 0x10, 0x1f ;  /* 0x0a001f0000037f89 */ /* 0x000e6200000e0000 */
[C---:B0-----:R-:W-:Y:S02]  /*0d80*/  VIMNMX R8, PT, PT, R7.reuse, R2, PT ;  /* 0x0000000207087248 */ /* 0x041fe40003fe0100 */
[C---:B-1----:R-:W-:Y:S02]  /*0d90*/  VIMNMX R9, PT, PT, R0.reuse, R3, !PT ;  /* 0x0000000300097248 */ /* 0x042fe40007fe0100 */
[----:B------:R-:W-:Y:S02]  /*0da0*/  SEL R2, R7, R8, P0 ;  /* 0x0000000807027207 */ /* 0x000fe40000000000 */
[----:B------:R-:W-:Y:S01]  /*0db0*/  SEL R3, R0, R9, P0 ;  /* 0x0000000900037207 */ /* 0x000fe20000000000 */
[----:B------:R1:W-:Y:S01]  /*0dc0*/  @!P1 STS.64 [R4+0x8], R8 ;  /* 0x0000080804009388 */ /* 0x0003e20000000a00 */
[----:B------:R-:W-:Y:S06]  /*0dd0*/  BAR.SYNC.DEFER_BLOCKING 0x0 ;  /* 0x0000000000007b1d */ /* 0x000fec0000010000 */
[----:B------:R-:W-:Y:S05]  /*0de0*/  @P5 BRA `(.L_x_75) ;  /* 0x0000001800145947 */ /* 0x000fea0003800000 */
[----:B------:R-:W0:Y:S01]  /*0df0*/  S2UR UR5, SR_CgaCtaId ;  /* 0x00000000000579c3 */ /* 0x000e220000008800 */
[----:B------:R-:W-:Y:S02]  /*0e00*/  UMOV UR4, 0x400 ;  /* 0x0000040000047882 */ /* 0x000fe40000000000 */
[----:B0-----:R-:W-:-:S09]  /*0e10*/  ULEA UR4, UR5, UR4, 0x18 ;  /* 0x0000000405047291 */ /* 0x001fd2000f8ec0ff */
[----:B------:R-:W0:Y:S04]  /*0e20*/  LDS.128 R12, [UR4+0x10] ;  /* 0x00001004ff0c7984 */ /* 0x000e280008000c00 */
[----:B-1----:R-:W1:Y:S04]  /*0e30*/  LDS.128 R8, [UR4+0x20] ;  /* 0x00002004ff087984 */ /* 0x002e680008000c00 */
        /* <DEDUP_REMOVED lines=11> */
.L_x_74:
[----:B------:R-:W0:Y:S01]  /*0ef0*/  S2R R10, SR_LANEID ;  /* 0x00000000000a7919 */ /* 0x000e220000000000 */
[C---:B------:R-:W-:Y:S02]  /*0f00*/  LOP3.LUT R6, R5.reuse, 0x3e0, RZ, 0xc0, !PT ;  /* 0x000003e005067812 */ /* 0x040fe400078ec0ff */
[----:B------:R-:W-:Y:S02]  /*0f10*/  ISETP.NE.AND P5, PT, R5, RZ, PT ;  /* 0x000000ff0500720c */ /* 0x000fe40003fa5270 */
[----:B------:R-:W-:Y:S01]  /*0f20*/  LOP3.LUT R9, RZ, R6, RZ, 0x33, !PT ;  /* 0x00000006ff097212 */ /* 0x000fe200078e33ff */
[----:B------:R-:W-:-:S04]  /*0f30*/  VIADD R7, R6, 0x20 ;  /* 0x0000002006077836 */ /* 0x000fc80000000000 */
[----:B------:R-:W-:Y:S01]  /*0f40*/  IMAD.IADD R9, R9, 0x1, R4 ;  /* 0x0000000109097824 */ /* 0x000fe200078e0204 */
[----:B------:R-:W-:-:S04]  /*0f50*/  ISETP.GT.U32.AND P0, PT, R7, R4, PT ;  /* 0x000000040700720c */ /* 0x000fc80003f04070 */
        /* <DEDUP_REMOVED lines=36> */
[----:B-1----:R-:W-:-:S05]  /*11a0*/  @!P0 VIMNMX R3, PT, PT, R3, R6, !PT ;  /* 0x0000000603038248 */ /* 0x002fca0007fe0100 */
[----:B------:R0:W-:Y:S01]  /*11b0*/  @!P1 STS.64 [R8+0x8], R2 ;  /* 0x0000080208009388 */ /* 0x0001e20000000a00 */
[----:B------:R-:W-:Y:S06]  /*11c0*/  BAR.SYNC.DEFER_BLOCKING 0x0 ;  /* 0x0000000000007b1d */ /* 0x000fec0000010000 */
[----:B------:R-:W-:Y:S05]  /*11d0*/  @P5 BRA `(.L_x_75) ;  /* 0x0000001400185947 */ /* 0x000fea0003800000 */
[----:B------:R-:W1:Y:S01]  /*11e0*/  S2UR UR5, SR_CgaCtaId ;  /* 0x00000000000579c3 */ /* 0x000e620000008800 */
[----:B------:R-:W-:Y:S01]  /*11f0*/  UMOV UR4, 0x400 ;  /* 0x0000040000047882 */ /* 0x000fe20000000000 */
[C---:B------:R-:W-:Y:S02]  /*1200*/  ISETP.GT.U32.AND P3, PT, R4.reuse, 0x20, PT ;  /* 0x000000200400780c */ /* 0x040fe40003f64070 */
[----:B------:R-:W-:Y:S02]  /*1210*/  ISETP.GT.U32.AND P1, PT, R4, 0x40, PT ;  /* 0x000000400400780c */ /* 0x000fe40003f24070 */
[----:B------:R-:W-:Y:S02]  /*1220*/  ISETP.GT.U32.AND.EX P3, PT, R0, RZ, PT, P3 ;  /* 0x000000ff0000720c */ /* 0x000fe40003f64130 */
[----:B------:R-:W-:Y:S02]  /*1230*/  ISETP.GT.U32.AND P0, PT, R4, 0x60, PT ;  /* 0x000000600400780c */ /* 0x000fe40003f04070 */
[----:B------:R-:W-:-:S02]  /*1240*/  ISETP.GT.U32.AND.EX P1, PT, R0, RZ, PT, P1 ;  /* 0x000000ff0000720c */ /* 0x000fc40003f24110 */
[----:B------:R-:W-:Y:S02]  /*1250*/  ISETP.GT.U32.AND P2, PT, R4, 0x80, PT ;  /* 0x000000800400780c */ /* 0x000fe40003f44070 */
[----:B------:R-:W-:Y:S02]  /*1260*/  ISETP.GT.U32.AND.EX P0, PT, R0, RZ, PT, P0 ;  /* 0x000000ff0000720c */ /* 0x000fe40003f04100 */
[----:B------:R-:W-:Y:S02]  /*1270*/  ISETP.GT.U32.AND P4, PT, R4, 0xa0, PT ;  /* 0x000000a00400780c */ /* 0x000fe40003f84070 */
[C---:B------:R-:W-:Y:S02]  /*1280*/  ISETP.GT.U32.AND.EX P2, PT, R0.reuse, RZ, PT, P2 ;  /* 0x000000ff0000720c */ /* 0x040fe40003f44120 */
[----:B------:R-:W-:Y:S01]  /*1290*/  ISETP.GT.U32.AND.EX P4, PT, R0, RZ, PT, P4 ;  /* 0x000000ff0000720c */ /* 0x000fe20003f84140 */
[----:B-1----:R-:W-:-:S09]  /*12a0*/  ULEA UR4, UR5, UR4, 0x18 ;  /* 0x0000000405047291 */ /* 0x002fd2000f8ec0ff */
[----:B------:R-:W1:Y:S04]  /*12b0*/  LDS.128 R16, [UR4+0x10] ;  /* 0x00001004ff107984 */ /* 0x000e680008000c00 */
[----:B------:R-:W2:Y:S04]  /*12c0*/  LDS.128 R12, [UR4+0x20] ;  /* 0x00002004ff0c7984 */ /* 0x000ea80008000c00 */
[----:B0-----:R-:W0:Y:S04]  /*12d0*/  LDS.128 R8, [UR4+0x30] ;  /* 0x00003004ff087984 */ /* 0x001e280008000c00 */
[----:B------:R-:W3:Y:S01]  /*12e0*/  LDS.64 R6, [UR4+0x40] ;  /* 0x00004004ff067984 */ /* 0x000ee20008000a00 */
[----:B-1----:R-:W-:-:S02]  /*12f0*/  @P3 VIMNMX R2, PT, PT, R2, R16, PT ;  /* 0x0000001002023248 */ /* 0x002fc40003fe0100 */
[----:B------:R-:W-:Y:S02]  /*1300*/  @P3 VIMNMX R3, PT, PT, R3, R17, !PT ;  /* 0x0000001103033248 */ /* 0x000fe40007fe0100 */
[----:B------:R-:W-:Y:S02]  /*1310*/  ISETP.GT.U32.AND P3, PT, R4, 0xc0, PT ;  /* 0x000000c00400780c */ /* 0x000fe40003f64070 */
[----:B------:R-:W-:Y:S02]  /*1320*/  @P1 VIMNMX R2, PT, PT, R2, R18, PT ;  /* 0x0000001202021248 */ /* 0x000fe40003fe0100 */
[----:B------:R-:W-:Y:S02]  /*1330*/  @P1 VIMNMX R3, PT, PT, R3, R19, !PT ;  /* 0x0000001303031248 */ /* 0x000fe40007fe0100 */
[----:B------:R-:W-:Y:S02]  /*1340*/  ISETP.GT.U32.AND P1, PT, R4, 0xe0, PT ;  /* 0x000000e00400780c */ /* 0x000fe40003f24070 */
[----:B------:R-:W-:-:S02]  /*1350*/  ISETP.GT.U32.AND.EX P3, PT, R0, RZ, PT, P3 ;  /* 0x000000ff0000720c */ /* 0x000fc40003f64130 */
[----:B--2---:R-:W-:Y:S02]  /*1360*/  @P0 VIMNMX R2, PT, PT, R2, R12, PT ;  /* 0x0000000c02020248 */ /* 0x004fe40003fe0100 */
[----:B------:R-:W-:Y:S02]  /*1370*/  @P0 VIMNMX R3, PT, PT, R3, R13, !PT ;  /* 0x0000000d03030248 */ /* 0x000fe40007fe0100 */
[----:B------:R-:W-:Y:S02]  /*1380*/  ISETP.GT.U32.AND.EX P1, PT, R0, RZ, PT, P1 ;  /* 0x000000ff0000720c */ /* 0x000fe40003f24110 */
[----:B------:R-:W-:Y:S02]  /*1390*/  @P2 VIMNMX R2, PT, PT, R2, R14, PT ;  /* 0x0000000e02022248 */ /* 0x000fe40003fe0100 */
[----:B------:R-:W-:Y:S02]  /*13a0*/  @P2 VIMNMX R3, PT, PT, R3, R15, !PT ;  /* 0x0000000f03032248 */ /* 0x000fe40007fe0100 */
[----:B0-----:R-:W-:-:S02]  /*13b0*/  @P4 VIMNMX R2, PT, PT, R2, R8, PT ;  /* 0x0000000802024248 */ /* 0x001fc40003fe0100 */
[----:B------:R-:W-:Y:S02]  /*13c0*/  @P4 VIMNMX R3, PT, PT, R3, R9, !PT ;  /* 0x0000000903034248 */ /* 0x000fe40007fe0100 */
[----:B------:R-:W-:Y:S02]  /*13d0*/  @P3 VIMNMX R2, PT, PT, R2, R10, PT ;  /* 0x0000000a02023248 */ /* 0x000fe40003fe0100 */
[----:B------:R-:W-:Y:S02]  /*13e0*/  @P3 VIMNMX R3, PT, PT, R3, R11, !PT ;  /* 0x0000000b03033248 */ /* 0x000fe40007fe0100 */
[----:B---3--:R-:W-:Y:S02]  /*13f0*/  @P1 VIMNMX R2, PT, PT, R2, R6, PT ;  /* 0x0000000602021248 */ /* 0x008fe40003fe0100 */
[----:B------:R-:W-:Y:S01]  /*1400*/  @P1 VIMNMX R3, PT, PT, R3, R7, !PT ;  /* 0x0000000703031248 */ /* 0x000fe20007fe0100 */
[----:B------:R-:W-:Y:S06]  /*1410*/  BRA `(.L_x_75) ;  /* 0x0000001000887947 */ /* 0x000fec0003800000 */
.L_x_61:
[----:B------:R-:W0:Y:S01]  /*1420*/  S2R R5, SR_TID.X ;  /* 0x0000000000057919 */ /* 0x000e220000002100 */
[----:B------:R-:W0:Y:S02]  /*1430*/  LDC.64 R2, c[0x0][0x380] ;  /* 0x0000e000ff027b82 */ /* 0x000e240000000a00 */
[----:B0-----:R-:W-:-:S05]  /*1440*/  IMAD.WIDE.U32 R2, R5, 0x4, R2 ;  /* 0x0000000405027825 */ /* 0x001fca00078e0002 */
        /* <DEDUP_REMOVED lines=8> */
[----:B------:R-:W-:-:S04]  /*14d0*/  IADD3 R12, P1, PT, R4, -0x800, RZ ;  /* 0xfffff800040c7810 */ /* 0x000fc80007f3e0ff */
[----:B------:R-:W-:Y:S01]  /*14e0*/  ISETP.GE.U32.AND P0, PT, R12, 0x800, PT ;  /* 0x000008000c00780c */ /* 0x000fe20003f06070 */
[----:B--2---:R-:W-:Y:S08]  /*14f0*/  F2I.TRUNC.NTZ R6, R6 ;  /* 0x0000000600067305 */ /* 0x004ff0000020f100 */
[----:B---3--:R-:W-:Y:S08]  /*1500*/  F2I.TRUNC.NTZ R7, R7 ;  /* 0x0000000700077305 */ /* 0x008ff0000020f100 */
[----:B----4-:R-:W0:Y:S08]  /*1510*/  F2I.TRUNC.NTZ R8, R8 ;  /* 0x0000000800087305 */ /* 0x010e30000020f100 */
[----:B-----5:R-:W-:Y:S01]  /*1520*/  F2I.TRUNC.NTZ R9, R9 ;  /* 0x0000000900097305 */ /* 0x020fe2000020f100 */
[----:B0-----:R-:W-:-:S07]  /*1530*/  VIMNMX3 R14, R7, R6, R8, PT ;  /* 0x00000006070e720f */ /* 0x001fce0003800108 */
[----:B------:R-:W0:Y:S01]  /*1540*/  F2I.TRUNC.NTZ R10, R10 ;  /* 0x0000000a000a7305 */ /* 0x000e22000020f100 */
[----:B------:R-:W-:Y:S01]  /*1550*/  VIMNMX3 R17, R6, R7, R8, !PT ;  /* 0x000000070611720f */ /* 0x000fe20007800108 */
[----:B------:R-:W-:-:S06]  /*1560*/  IMAD.MOV.U32 R7, RZ, RZ, 0x800 ;  /* 0x00000800ff077424 */ /* 0x000fcc00078e00ff */
[----:B------:R-:W-:Y:S01]  /*1570*/  F2I.TRUNC.NTZ R11, R11 ;  /* 0x0000000b000b7305 */ /* 0x000fe2000020f100 */
[----:B0-----:R-:W-:-:S07]  /*1580*/  VIMNMX3 R6, R9, R14, R10, PT ;  /* 0x0000000e0906720f */ /* 0x001fce000380010a */
[----:B------:R-:W0:Y:S01]  /*1590*/  F2I.TRUNC.NTZ R16, R13 ;  /* 0x0000000d00107305 */ /* 0x000e22000020f100 */
[----:B------:R-:W-:Y:S02]  /*15a0*/  IADD3.X R14, PT, PT, R0, -0x1, RZ, P1, !PT ;  /* 0xffffffff000e7810 */ /* 0x000fe40000ffe4ff */
[----:B------:R-:W-:Y:S01]  /*15b0*/  VIMNMX3 R17, R17, R9, R10, !PT ;  /* 0x000000091111720f */ /* 0x000fe2000780010a */
[----:B------:R-:W-:Y:S01]  /*15c0*/  IMAD.MOV.U32 R9, RZ, RZ, RZ ;  /* 0x000000ffff097224 */ /* 0x000fe200078e00ff */
[----:B------:R-:W-:-:S03]  /*15d0*/  ISETP.GE.U32.AND.EX P0, PT, R14, RZ, PT, P0 ;  /* 0x000000ff0e00720c */ /* 0x000fc60003f06100 */
[----:B------:R-:W1:Y:S01]  /*15e0*/  F2I.TRUNC.NTZ R15, R15 ;  /* 0x0000000f000f7305 */ /* 0x000e62000020f100 */
[--C-:B0-----:R-:W-:Y:S02]  /*15f0*/  VIMNMX3 R6, R11, R6, R16.reuse, PT ;  /* 0x000000060b06720f */ /* 0x101fe40003800110 */
[----:B------:R-:W-:Y:S02]  /*1600*/  VIMNMX3 R8, R17, R11, R16, !PT ;  /* 0x0000000b1108720f */ /* 0x000fe40007800110 */
[C---:B-1----:R-:W-:Y:S02]  /*1610*/  VIMNMX R6, PT, PT, R15.reuse, R6, PT ;  /* 0x000000060f067248 */ /* 0x042fe40003fe0100 */
[----:B------:R-:W-:-:S03]  /*1620*/  VIMNMX R8, PT, PT, R15, R8, !PT ;  /* 0x000000080f087248 */ /* 0x000fc60007fe0100 */
[----:B------:R-:W-:Y:S05]  /*1630*/  @!P0 BRA `(.L_x_76) ;  /* 0x0000000000a48947 */ /* 0x000fea0003800000 */
[----:B------:R-:W0:Y:S01]  /*1640*/  LDC.64 R10, c[0x0][0x390] ;  /* 0x0000e400ff0a7b82 */ /* 0x000e220000000a00 */
[----:B------:R-:W-:Y:S02]  /*1650*/  IMAD.MOV.U32 R7, RZ, RZ, 0x800 ;  /* 0x00000800ff077424 */ /* 0x000fe400078e00ff */
[----:B------:R-:W-:-:S07]  /*1660*/  IMAD.MOV.U32 R9, RZ, RZ, RZ ;  /* 0x000000ffff097224 */ /* 0x000fce00078e00ff */
.L_x_78:
[----:B------:R-:W-:-:S04]  /*1670*/  LEA R16, P0, R7, R2, 0x2 ;  /* 0x0000000207107211 */ /* 0x000fc800078010ff */
[----:B------:R-:W-:-:S05]  /*1680*/  LEA.HI.X R17, R7, R3, R9, 0x2, P0 ;  /* 0x0000000307117211 */ /* 0x000fca00000f1409 */
        /* <DEDUP_REMOVED lines=8> */
[----:B0-----:R-:W-:-:S02]  /*1710*/  IMAD.MOV.U32 R4, RZ, RZ, R10 ;  /* 0x000000ffff047224 */ /* 0x001fc400078e000a */
[----:B------:R-:W-:-:S03]  /*1720*/  IMAD.MOV.U32 R0, RZ, RZ, R11 ;  /* 0x000000ffff007224 */ /* 0x000fc600078e000b */
[----:B------:R-:W-:-:S04]  /*1730*/  IADD3 R24, P1, PT, -R7, R4, RZ ;  /* 0x0000000407187210 */ /* 0x000fc80007f3e1ff */
[----:B------:R-:W-:Y:S01]  /*1740*/  ISETP.GE.U32.AND P0, PT, R24, 0x800, PT ;  /* 0x000008001800780c */ /* 0x000fe20003f06070 */
[----:B-1----:R-:W-:-:S05]  /*1750*/  IMAD.X R16, R0, 0x1, ~R9, P1 ;  /* 0x0000000100107824 */ /* 0x002fca00008e0e09 */
[----:B------:R-:W-:Y:S01]  /*1760*/  ISETP.GE.U32.AND.EX P0, PT, R16, RZ, PT, P0 ;  /* 0x000000ff1000720c */ /* 0x000fe20003f06100 */
        /* <DEDUP_REMOVED lines=16> */
[----:B------:R-:W-:Y:S06]  /*1870*/  @!P0 BRA `(.L_x_77) ;  /* 0x0000000800948947 */ /* 0x000fec0003800000 */
[----:B------:R-:W-:-:S05]  /*1880*/  IADD3 R7, P0, PT, R7, 0x800, RZ ;  /* 0x0000080007077810 */ /* 0x000fca0007f1e0ff */
[----:B------:R-:W-:Y:S01]  /*1890*/  IMAD.X R9, RZ, RZ, R9, P0 ;  /* 0x000000ffff097224 */ /* 0x000fe200000e0609 */
[----:B------:R-:W-:-:S04]  /*18a0*/  ISETP.GT.U32.AND P0, PT, R7, R12, PT ;  /* 0x0000000c0700720c */ /* 0x000fc80003f04070 */
[----:B------:R-:W-:-:S13]  /*18b0*/  ISETP.GT.U32.AND.EX P0, PT, R9, R14, PT, P0 ;  /* 0x0000000e0900720c */ /* 0x000fda0003f04100 */
[----:B------:R-:W-:Y:S05]  /*18c0*/  @!P0 BRA `(.L_x_78) ;  /* 0xfffffffc00688947 */ /* 0x000fea000383ffff */
.L_x_76:
[----:B------:R-:W-:Y:S01]  /*18d0*/  IMAD.IADD R2, R4, 0x1, -R7 ;  /* 0x0000000104027824 */ /* 0x000fe200078e0a07 */
[----:B------:R-:W-:Y:S01]  /*18e0*/  ISETP.GE.U32.AND P1, PT, R7, R4, PT ;  /* 0x000000040700720c */ /* 0x000fe20003f26070 */
[----:B------:R-:W-:Y:S03]  /*18f0*/  BSSY.RECONVERGENT B1, `(.L_x_77) ;  /* 0x000009d000017945 */ /* 0x000fe60003800200 */
[----:B------:R-:W-:-:S04]  /*1900*/  ISETP.GE.AND P0, PT, R5, R2, PT ;  /* 0x000000020500720c */ /* 0x000fc80003f06270 */
[----:B------:R-:W-:-:S13]  /*1910*/  ISETP.GE.U32.OR.EX P0, PT, R9, R0, P0, P1 ;  /* 0x000000000900720c */ /* 0x000fda0000706510 */
[----:B------:R-:W-:Y:S05]  /*1920*/  @P0 BRA `(.L_x_79) ;  /* 0x0000000800640947 */ /* 0x000fea0003800000 */
[----:B------:R-:W-:Y:S01]  /*1930*/  LOP3.LUT R0, RZ, R5, RZ, 0x33, !PT ;  /* 0x00000005ff007212 */ /* 0x000fe200078e33ff */
[----:B------:R-:W-:Y:S03]  /*1940*/  BSSY.RECONVERGENT B2, `(.L_x_80) ;  /* 0x0000048000027945 */ /* 0x000fe60003800200 */
[----:B------:R-:W-:-:S04]  /*1950*/  IADD3 R0, PT, PT, -R7, R4, R0 ;  /* 0x0000000407007210 */ /* 0x000fc80007ffe100 */
[C---:B------:R-:W-:Y:S02]  /*1960*/  ISETP.GE.U32.AND P1, PT, R0.reuse, 0xf00, PT ;  /* 0x00000f000000780c */ /* 0x040fe40003f26070 */
[----:B------:R-:W-:Y:S01]  /*1970*/  LEA.HI R4, R0, 0x1, RZ, 0x18 ;  /* 0x0000000100047811 */ /* 0x000fe200078fc0ff */
[----:B------:R-:W-:-:S03]  /*1980*/  IMAD.MOV.U32 R0, RZ, RZ, R5 ;  /* 0x000000ffff007224 */ /* 0x000fc600078e0005 */
[----:B------:R-:W-:-:S04]  /*1990*/  LOP3.LUT R27, R4, 0xf, RZ, 0xc0, !PT ;  /* 0x0000000f041b7812 */ /* 0x000fc800078ec0ff */
[----:B------:R-:W-:-:S03]  /*19a0*/  ISETP.NE.AND P0, PT, R27, RZ, PT ;  /* 0x000000ff1b00720c */ /* 0x000fc60003f05270 */
[----:B------:R-:W-:Y:S10]  /*19b0*/  @!P1 BRA `(.L_x_81) ;  /* 0x0000000400009947 */ /* 0x000ff40003800000 */
[----:B------:R-:W0:Y:S01]  /*19c0*/  LDCU.64 UR4, c[0x0][0x380] ;  /* 0x00007000ff0477ac */ /* 0x000e220008000a00 */
[----:B------:R-:W-:Y:S02]  /*19d0*/  IADD3 R3, P1, PT, R5, R7, RZ ;  /* 0x0000000705037210 */ /* 0x000fe40007f3e0ff */
[----:B------:R-:W-:-:S03]  /*19e0*/  LOP3.LUT R13, R4, 0x1fffff0, RZ, 0xc0, !PT ;  /* 0x01fffff0040d7812 */ /* 0x000fc600078ec0ff */
[----:B------:R-:W-:Y:S02]  /*19f0*/  IMAD.X R0, RZ, RZ, R9, P1 ;  /* 0x000000ffff007224 */ /* 0x000fe400008e0609 */
[----:B------:R-:W-:Y:S01]  /*1a00*/  IMAD.MOV R13, RZ, RZ, -R13 ;  /* 0x000000ffff0d7224 */ /* 0x000fe200078e0a0d */
[----:B0-----:R-:W-:-:S04]  /*1a10*/  LEA R2, P2, R3, UR4, 0x2 ;  /* 0x0000000403027c11 */ /* 0x001fc8000f8410ff */
[----:B------:R-:W-:Y:S02]  /*1a20*/  IADD3 R2, P1, PT, R2, 0x2000, RZ ;  /* 0x0000200002027810 */ /* 0x000fe40007f3e0ff */
[----:B------:R-:W-:Y:S01]  /*1a30*/  LEA.HI.X R3, R3, UR5, R0, 0x2, P2 ;  /* 0x0000000503037c11 */ /* 0x000fe200090f1400 */
[----:B------:R-:W-:-:S04]  /*1a40*/  IMAD.MOV.U32 R0, RZ, RZ, R5 ;  /* 0x000000ffff007224 */ /* 0x000fc800078e0005 */
[----:B------:R-:W-:-:S07]  /*1a50*/  IMAD.X R3, RZ, RZ, R3, P1 ;  /* 0x000000ffff037224 */ /* 0x000fce00008e0603 */
.L_x_82:
        /* <DEDUP_REMOVED lines=54> */
.L_x_81:
[----:B------:R-:W-:Y:S05]  /*1dc0*/  BSYNC.RECONVERGENT B2 ;  /* 0x0000000000027941 */ /* 0x000fea0003800200 */
.L_x_80:
[----:B------:R-:W-:Y:S05]  /*1dd0*/  @!P0 BRA `(.L_x_79) ;  /* 0x0000000400388947 */ /* 0x000fea0003800000 */
[----:B------:R-:W-:Y:S01]  /*1de0*/  ISETP.GE.U32.AND P0, PT, R27, 0x8, PT ;  /* 0x000000081b00780c */ /* 0x000fe20003f06070 */
[----:B------:R-:W-:Y:S01]  /*1df0*/  BSSY.RECONVERGENT B2, `(.L_x_83) ;  /* 0x0000022000027945 */ /* 0x000fe20003800200 */
[----:B------:R-:W-:-:S04]  /*1e00*/  LOP3.LUT R17, R4, 0x7, RZ, 0xc0, !PT ;  /* 0x0000000704117812 */ /* 0x000fc800078ec0ff */
[----:B------:R-:W-:-:S07]  /*1e10*/  ISETP.NE.AND P1, PT, R17, RZ, PT ;  /* 0x000000ff1100720c */ /* 0x000fce0003f25270 */
[----:B------:R-:W-:Y:S06]  /*1e20*/  @!P0 BRA `(.L_x_84) ;  /* 0x0000000000788947 */ /* 0x000fec0003800000 */
[----:B------:R-:W0:Y:S01]  /*1e30*/  LDCU.64 UR4, c[0x0][0x380] ;  /* 0x00007000ff0477ac */ /* 0x000e220008000a00 */
[----:B------:R-:W-:-:S05]  /*1e40*/  IADD3 R3, P0, PT, R0, R7, RZ ;  /* 0x0000000700037210 */ /* 0x000fca0007f1e0ff */
[----:B------:R-:W-:Y:S01]  /*1e50*/  IMAD.X R10, RZ, RZ, R9, P0 ;  /* 0x000000ffff0a7224 */ /* 0x000fe200000e0609 */
        /* <DEDUP_REMOVED lines=27> */
.L_x_84:
[----:B------:R-:W-:Y:S05]  /*2010*/  BSYNC.RECONVERGENT B2 ;  /* 0x0000000000027941 */ /* 0x000fea0003800200 */
.L_x_83:
        /* <DEDUP_REMOVED lines=24> */
.L_x_86:
[----:B------:R-:W-:Y:S05]  /*21a0*/  BSYNC.RECONVERGENT B2 ;  /* 0x0000000000027941 */ /* 0x000fea0003800200 */
.L_x_85:
[----:B------:R-:W-:Y:S05]  /*21b0*/  @!P1 BRA `(.L_x_79) ;  /* 0x0000000000409947 */ /* 0x000fea0003800000 */
[----:B------:R-:W0:Y:S01]  /*21c0*/  LDCU.64 UR4, c[0x0][0x380] ;  /* 0x00007000ff0477ac */ /* 0x000e220008000a00 */
[----:B------:R-:W-:Y:S01]  /*21d0*/  IADD3 R3, P0, PT, R0, R7, RZ ;  /* 0x0000000700037210 */ /* 0x000fe20007f1e0ff */
[----:B------:R-:W-:-:S04]  /*21e0*/  IMAD.MOV R0, RZ, RZ, -R10 ;  /* 0x000000ffff007224 */ /* 0x000fc800078e0a0a */
[----:B------:R-:W-:Y:S01]  /*21f0*/  IMAD.X R2, RZ, RZ, R9, P0 ;  /* 0x000000ffff027224 */ /* 0x000fe200000e0609 */
[----:B0-----:R-:W-:-:S04]  /*2200*/  LEA R4, P1, R3, UR4, 0x2 ;  /* 0x0000000403047c11 */ /* 0x001fc8000f8210ff */
[----:B------:R-:W-:-:S09]  /*2210*/  LEA.HI.X R3, R3, UR5, R2, 0x2, P1 ;  /* 0x0000000503037c11 */ /* 0x000fd200088f1402 */
.L_x_87:
[----:B------:R-:W-:-:S06]  /*2220*/  IMAD.MOV.U32 R2, RZ, RZ, R4 ;  /* 0x000000ffff027224 */ /* 0x000fcc00078e0004 */
[----:B------:R0:W2:Y:S01]  /*2230*/  LDG.E R2, desc[UR6][R2.64] ;  /* 0x0000000602027981 */ /* 0x0000a2000c1e1900 */
[----:B------:R-:W-:Y:S01]  /*2240*/  VIADD R0, R0, 0x1 ;  /* 0x0000000100007836 */ /* 0x000fe20000000000 */
[----:B------:R-:W-:-:S04]  /*2250*/  IADD3 R4, P1, PT, R4, 0x400, RZ ;  /* 0x0000040004047810 */ /* 0x000fc80007f3e0ff */
[----:B------:R-:W-:Y:S01]  /*2260*/  ISETP.NE.AND P0, PT, R0, RZ, PT ;  /* 0x000000ff0000720c */ /* 0x000fe20003f05270 */
[----:B0-----:R-:W-:Y:S01]  /*2270*/  IMAD.X R3, RZ, RZ, R3, P1 ;  /* 0x000000ffff037224 */ /* 0x001fe200008e0603 */
[----:B--2---:R-:W0:Y:S02]  /*2280*/  F2I.TRUNC.NTZ R7, R2 ;  /* 0x0000000200077305 */ /* 0x004e24000020f100 */
[C---:B0-----:R-:W-:Y:S02]  /*2290*/  VIMNMX R6, PT, PT, R7.reuse, R6, PT ;  /* 0x0000000607067248 */ /* 0x041fe40003fe0100 */
[----:B------:R-:W-:-:S07]  /*22a0*/  VIMNMX R8, PT, PT, R7, R8, !PT ;  /* 0x0000000807087248 */ /* 0x000fce0007fe0100 */
[----:B------:R-:W-:Y:S05]  /*22b0*/  @P0 BRA `(.L_x_87) ;  /* 0xfffffffc00d80947 */ /* 0x000fea000383ffff */
.L_x_79:
[----:B------:R-:W-:Y:S05]  /*22c0*/  BSYNC.RECONVERGENT B1 ;  /* 0x0000000000017941 */ /* 0x000fea0003800200 */
.L_x_77:
[----:B------:R-:W0:Y:S01]  /*22d0*/  S2R R9, SR_LANEID ;  /* 0x0000000000097919 */ /* 0x000e220000000000 */
[----:B------:R-:W-:Y:S01]  /*22e0*/  IMAD.MOV.U32 R3, RZ, RZ, R6 ;  /* 0x000000ffff037224 */ /* 0x000fe200078e0006 */
[----:B------:R-:W-:Y:S01]  /*22f0*/  ISETP.NE.AND P5, PT, R5, RZ, PT ;  /* 0x000000ff0500720c */ /* 0x000fe20003fa5270 */
        /* <DEDUP_REMOVED lines=41> */
[----:B------:R-:W1:Y:S04]  /*2590*/  LDS.128 R8, [UR4+0x20] ;  /* 0x00002004ff087984 */ /* 0x000e680008000c00 */
[----:B--2---:R-:W2:Y:S04]  /*25a0*/  LDS.128 R4, [UR4+0x30] ;  /* 0x00003004ff047984 */ /* 0x004ea80008000c00 */
        /* <DEDUP_REMOVED lines=9> */
.L_x_75:
[----:B------:R-:W-:Y:S05]  /*2640*/  BSYNC.RECONVERGENT B0 ;  /* 0x0000000000007941 */ /* 0x000fea0003800200 */
.L_x_60:
[----:B------:R-:W-:Y:S05]  /*2650*/  @P5 EXIT ;  /* 0x000000000000594d */ /* 0x000fea0003800000 */
[----:B-12---:R-:W1:Y:S01]  /*2660*/  LDC.64 R4, c[0x0][0x388] ;  /* 0x0000e200ff047b82 */ /* 0x006e620000000a00 */
[----:B------:R-:W2:Y:S01]  /*2670*/  LDCU UR4, c[0x0][0x39c] ;  /* 0x00007380ff0477ac */ /* 0x000ea20008000800 */
[----:B------:R-:W0:Y:S01]  /*2680*/  LDCU UR5, c[0x0][0x3a0] ;  /* 0x00007400ff0577ac */ /* 0x000e220008000800 */
[----:B--2---:R-:W-:Y:S02]  /*2690*/  VIMNMX R7, PT, PT, R2, UR4, PT ;  /* 0x0000000402077c48 */ /* 0x004fe4000bfe0100 */
[----:B0-----:R-:W-:-:S03]  /*26a0*/  VIMNMX R3, PT, PT, R3, UR5, !PT ;  /* 0x0000000503037c48 */ /* 0x001fc6000ffe0100 */
[----:B-1----:R-:W-:Y:S04]  /*26b0*/  STG.E desc[UR6][R4.64], R7 ;  /* 0x0000000704007986 */ /* 0x002fe8000c101906 */
[----:B------:R-:W-:Y:S01]  /*26c0*/  STG.E desc[UR6][R4.64+0x4], R3 ;  /* 0x0000040304007986 */ /* 0x000fe2000c101906 */
[----:B------:R-:W-:Y:S05]  /*26d0*/  EXIT ;  /* 0x000000000000794d */ /* 0x000fea0003800000 */
.L_x_88:
        /* <DEDUP_REMOVED lines=10> */
.L_x_228:


//--------------------- .text._ZN3cub18CUB_300001_SM_10006detail6reduce28DeviceReduceSingleTileKernelINS2_10policy_hubI11minmax_pairIiEj16minmax_binary_opIiEE10Policy1000EPS6_SB_iS8_S6_S6_N4cuda3std3__410__identityEEEvT0_T1_T2_T3_T4_T6_ --------------------------
	.section	.text._ZN3cub18CUB_300001_SM_10006detail6reduce28DeviceReduceSingleTileKernelINS2_10policy_hubI11minmax_pairIiEj16minmax_binary_opIiEE10Policy1000EPS6_SB_iS8_S6_S6_N4cuda3std3__410__identityEEEvT0_T1_T2_T3_T4_T6_,"ax",@progbits
	.align	128
        .global         _ZN3cub18CUB_300001_SM_10006detail6reduce28DeviceReduceSingleTileKernelINS2_10policy_hubI11minmax_pairIiEj16minmax_binary_opIiEE10Policy1000EPS6_SB_iS8_S6_S6_N4cuda3std3__410__identityEEEvT0_T1_T2_T3_T4_T6_
        .type           _ZN3cub18CUB_300001_SM_10006detail6reduce28DeviceReduceSingleTileKernelINS2_10policy_hubI11minmax_pairIiEj16minmax_binary_opIiEE10Policy1000EPS6_SB_iS8_S6_S6_N4cuda3std3__410__identityEEEvT0_T1_T2_T3_T4_T6_,@function
        .size           _ZN3cub18CUB_300001_SM_10006detail6reduce28DeviceReduceSingleTileKernelINS2_10policy_hubI11minmax_pairIiEj16minmax_binary_opIiEE10Policy1000EPS6_SB_iS8_S6_S6_N4cuda3std3__410__identityEEEvT0_T1_T2_T3_T4_T6_,(.L_x_229 - _ZN3cub18CUB_300001_SM_10006detail6reduce28DeviceReduceSingleTileKernelINS2_10policy_hubI11minmax_pairIiEj16minmax_binary_opIiEE10Policy1000EPS6_SB_iS8_S6_S6_N4cuda3std3__410__identityEEEvT0_T1_T2_T3_T4_T6_)
        .other          _ZN3cub18CUB_300001_SM_10006detail6reduce28DeviceReduceSingleTileKernelINS2_10policy_hubI11minmax_pairIiEj16minmax_binary_opIiEE10Policy1000EPS6_SB_iS8_S6_S6_N4cuda3std3__410__identityEEEvT0_T1_T2_T3_T4_T6_,@"STO_CUDA_ENTRY STV_DEFAULT"
_ZN3cub18CUB_300001_SM_10006detail6reduce28DeviceReduceSingleTileKernelINS2_10policy_hubI11minmax_pairIiEj16minmax_binary_opIiEE10Policy1000EPS6_SB_iS8_S6_S6_N4cuda3std3__410__identityEEEvT0_T1_T2_T3_T4_T6_:
.text._ZN3cub18CUB_300001_SM_10006detail6reduce28DeviceReduceSingleTileKernelINS2_10policy_hubI11minmax_pairIiEj16minmax_binary_opIiEE10Policy1000EPS6_SB_iS8_S6_S6_N4cuda3std3__410__identityEEEvT0_T1_T2_T3_T4_T6_:
        /* <DEDUP_REMOVED lines=14> */
.L_x_89:
        /* <DEDUP_REMOVED lines=15> */
.L_x_93:
[----:B------:R-:W-:Y:S05]  /*01d0*/  BSYNC.RECONVERGENT B1 ;  /* 0x0000000000017941 */ /* 0x000fea0003800200 */
.L_x_92:
        /* <DEDUP_REMOVED lines=15> */
.L_x_98:
        /* <DEDUP_REMOVED lines=10> */
.L_x_97:
[----:B------:R-:W-:Y:S05]  /*0370*/  BSYNC.RECONVERGENT B2 ;  /* 0x0000000000027941 */ /* 0x000fea0003800200 */
.L_x_96:
        /* <DEDUP_REMOVED lines=8> */
.L_x_101:
        /* <DEDUP_REMOVED lines=59> */
.L_x_100:
[----:B------:R-:W-:Y:S05]  /*07b0*/  BSYNC.RECONVERGENT B2 ;  /* 0x0000000000027941 */ /* 0x000fea0003800200 */
.L_x_99:
        /* <DEDUP_REMOVED lines=34> */
.L_x_103:
[----:B------:R-:W-:Y:S05]  /*09e0*/  BSYNC.RECONVERGENT B2 ;  /* 0x0000000000027941 */ /* 0x000fea0003800200 */
.L_x_102:
        /* <DEDUP_REMOVED lines=16> */
.L_x_95:
[----:B------:R-:W-:Y:S05]  /*0af0*/  BSYNC.RECONVERGENT B1 ;  /* 0x0000000000017941 */ /* 0x000fea0003800200 */
.L_x_94:
        /* <DEDUP_REMOVED lines=60> */
.L_x_104:
        /* <DEDUP_REMOVED lines=78> */
.L_x_91:
        /* <DEDUP_REMOVED lines=33> */
.L_x_108:
        /* <DEDUP_REMOVED lines=32> */
.L_x_106:
        /* <DEDUP_REMOVED lines=20> */
.L_x_112:
        /* <DEDUP_REMOVED lines=10> */
.L_x_111:
[----:B------:R-:W-:Y:S05]  /*1990*/  BSYNC.RECONVERGENT B2 ;  /* 0x0000000000027941 */ /* 0x000fea0003800200 */
.L_x_110:
        /* <DEDUP_REMOVED lines=16> */
.L_x_115:
        /* <DEDUP_REMOVED lines=62> */
.L_x_114:
[----:B------:R-:W-:Y:S05]  /*1e80*/  BSYNC.RECONVERGENT B2 ;  /* 0x0000000000027941 */ /* 0x000fea0003800200 */
.L_x_113:
        /* <DEDUP_REMOVED lines=39> */
.L_x_117:
[----:B------:R-:W-:Y:S05]  /*2100*/  BSYNC.RECONVERGENT B2 ;  /* 0x0000000000027941 */ /* 0x000fea0003800200 */
.L_x_116:
        /* <DEDUP_REMOVED lines=16> */
.L_x_109:
[----:B------:R-:W-:Y:S05]  /*2210*/  BSYNC.RECONVERGENT B1 ;  /* 0x0000000000017941 */ /* 0x000fea0003800200 */
.L_x_107:
        /* <DEDUP_REMOVED lines=55> */
.L_x_105:
[----:B------:R-:W-:Y:S05]  /*2590*/  BSYNC.RECONVERGENT B0 ;  /* 0x0000000000007941 */ /* 0x000fea0003800200 */
.L_x_90:
        /* <DEDUP_REMOVED lines=8> */
.L_x_118:
        /* <DEDUP_REMOVED lines=14> */
.L_x_229:


//--------------------- .text._ZN3cub18CUB_300001_SM_10006detail6reduce18DeviceReduceKernelINS2_10policy_hubI11minmax_pairIiEj16minmax_binary_opIiEE10Policy1000EN6thrust24THRUST_300001_SM_1000_NS6detail15normal_iteratorINSC_10device_ptrIfEEEEjS8_S6_15minmax_unary_opIiEEEvT0_PT3_T1_NS0_13GridEvenShareISN_EET2_T4_ --------------------------
	.section	.text._ZN3cub18CUB_300001_SM_10006detail6reduce18DeviceReduceKernelINS2_10policy_hubI11minmax_pairIiEj16minmax_binary_opIiEE10Policy1000EN6thrust24THRUST_300001_SM_1000_NS6detail15normal_iteratorINSC_10device_ptrIfEEEEjS8_S6_15minmax_unary_opIiEEEvT0_PT3_T1_NS0_13GridEvenShareISN_EET2_T4_,"ax",@progbits
	.align	128
        .global         _ZN3cub18CUB_300001_SM_10006detail6reduce18DeviceReduceKernelINS2_10policy_hubI11minmax_pairIiEj16minmax_binary_opIiEE10Policy1000EN6thrust24THRUST_300001_SM_1000_NS6detail15normal_iteratorINSC_10device_ptrIfEEEEjS8_S6_15minmax_unary_opIiEEEvT0_PT3_T1_NS0_13GridEvenShareISN_EET2_T4_
        .type           _ZN3cub18CUB_300001_SM_10006detail6reduce18DeviceReduceKernelINS2_10policy_hubI11minmax_pairIiEj16minmax_binary_opIiEE10Policy1000EN6thrust24THRUST_300001_SM_1000_NS6detail15normal_iteratorINSC_10device_ptrIfEEEEjS8_S6_15minmax_unary_opIiEEEvT0_PT3_T1_NS0_13GridEvenShareISN_EET2_T4_,@function
        .size           _ZN3cub18CUB_300001_SM_10006detail6reduce18DeviceReduceKernelINS2_10policy_hubI11minmax_pairIiEj16minmax_binary_opIiEE10Policy1000EN6thrust24THRUST_300001_SM_1000_NS6detail15normal_iteratorINSC_10device_ptrIfEEEEjS8_S6_15minmax_unary_opIiEEEvT0_PT3_T1_NS0_13GridEvenShareISN_EET2_T4_,(.L_x_230 - _ZN3cub18CUB_300001_SM_10006detail6reduce18DeviceReduceKernelINS2_10policy_hubI11minmax_pairIiEj16minmax_binary_opIiEE10Policy1000EN6thrust24THRUST_300001_SM_1000_NS6detail15normal_iteratorINSC_10device_ptrIfEEEEjS8_S6_15minmax_unary_opIiEEEvT0_PT3_T1_NS0_13GridEvenShareISN_EET2_T4_)
        .other          _ZN3cub18CUB_300001_SM_10006detail6reduce18DeviceReduceKernelINS2_10policy_hubI11minmax_pairIiEj16minmax_binary_opIiEE10Policy1000EN6thrust24THRUST_300001_SM_1000_NS6detail15normal_iteratorINSC_10device_ptrIfEEEEjS8_S6_15minmax_unary_opIiEEEvT0_PT3_T1_NS0_13GridEvenShareISN_EET2_T4_,@"STO_CUDA_ENTRY STV_DEFAULT"
_ZN3cub18CUB_300001_SM_10006detail6reduce18DeviceReduceKernelINS2_10policy_hubI11minmax_pairIiEj16minmax_binary_opIiEE10Policy1000EN6thrust24THRUST_300001_SM_1000_NS6detail15normal_iteratorINSC_10device_ptrIfEEEEjS8_S6_15minmax_unary_opIiEEEvT0_PT3_T1_NS0_13GridEvenShareISN_EET2_T4_:
.text._ZN3cub18CUB_300001_SM_10006detail6reduce18DeviceReduceKernelINS2_10policy_hubI11minmax_pairIiEj16minmax_binary_opIiEE10Policy1000EN6thrust24THRUST_300001_SM_1000_NS6detail15normal_iteratorINSC_10device_ptrIfEEEEjS8_S6_15minmax_unary_opIiEEEvT0_PT3_T1_NS0_13GridEvenShareISN_EET2_T4_:
[----:B------:R-:W-:Y:S01]  /*0000*/  LDC R1, c[0x0][0x37c] ;  /* 0x0000df00ff017b82 */ /* 0x000fe20000000800 */
[----:B------:R-:W0:Y:S07]  /*0010*/  S2R R3, SR_CTAID.X ;  /* 0x0000000000037919 */ /* 0x000e2e0000002500 */
[----:B------:R-:W1:Y:S01]  /*0020*/  LDC.64 R10, c[0x0][0x3a8] ;  /* 0x0000ea00ff0a7b82 */ /* 0x000e620000000a00 */
[----:B------:R-:W2:Y:S01]  /*0030*/  LDCU.64 UR6, c[0x0][0x358] ;  /* 0x00006b00ff0677ac */ /* 0x000ea20008000a00 */
[----:B------:R-:W-:Y:S01]  /*0040*/  BSSY.RECONVERGENT B0, `(.L_x_119) ;  /* 0x00002b2000007945 */ /* 0x000fe20003800200 */
[----:B-1----:R-:W-:-:S02]  /*0050*/  IMAD.SHL.U32 R9, R11, 0x800, RZ ;  /* 0x000008000b097824 */ /* 0x002fc400078e00ff */
[----:B0-----:R-:W-:-:S05]  /*0060*/  IMAD R0, R3, -0x800, R10 ;  /* 0xfffff80003007824 */ /* 0x001fca00078e020a */
[----:B------:R-:W-:-:S13]  /*0070*/  ISETP.GT.U32.AND P0, PT, R0, 0x7ff, PT ;  /* 0x000007ff0000780c */ /* 0x000fda0003f04070 */
[----:B--2---:R-:W-:Y:S05]  /*0080*/  @P0 BRA `(.L_x_120) ;  /* 0x0000001400780947 */ /* 0x004fea0003800000 */
[----:B------:R-:W0:Y:S01]  /*0090*/  S2R R2, SR_TID.X ;  /* 0x0000000000027919 */ /* 0x000e220000002100 */
[----:B------:R-:W-:Y:S01]  /*00a0*/  BSSY.RECONVERGENT B1, `(.L_x_121) ;  /* 0x000000b000017945 */ /* 0x000fe20003800200 */
[----:B------:R-:W-:Y:S01]  /*00b0*/  IMAD.MOV.U32 R20, RZ, RZ, RZ ;  /* 0x000000ffff147224 */ /* 0x000fe200078e00ff */
[----:B0-----:R-:W-:Y:S01]  /*00c0*/  ISETP.GE.U32.AND P0, PT, R2, R0, PT ;  /* 0x000000000200720c */ /* 0x001fe20003f06070 */
[----:B------:R-:W-:-:S12]  /*00d0*/  IMAD.MOV.U32 R8, RZ, RZ, R2 ;  /* 0x000000ffff087224 */ /* 0x000fd800078e0002 */
[----:B------:R-:W-:Y:S05]  /*00e0*/  @P0 BRA `(.L_x_122) ;  /* 0x0000000000180947 */ /* 0x000fea0003800000 */
[----:B------:R-:W0:Y:S01]  /*00f0*/  LDC.64 R4, c[0x0][0x380] ;  /* 0x0000e000ff047b82 */ /* 0x000e220000000a00 */
[----:B------:R-:W-:-:S04]  /*0100*/  IMAD R7, R3, 0x800, R2 ;  /* 0x0000080003077824 */ /* 0x000fc800078e0202 */
[----:B0-----:R-:W-:-:S06]  /*0110*/  IMAD.WIDE.U32 R4, R7, 0x4, R4 ;  /* 0x0000000407047825 */ /* 0x001fcc00078e0004 */
[----:B------:R-:W2:Y:S01]  /*0120*/  LDG.E R4, desc[UR6][R4.64] ;  /* 0x0000000604047981 */ /* 0x000ea2000c1e1900 */
[----:B------:R-:W-:Y:S01]  /*0130*/  VIADD R8, R2, 0x100 ;  /* 0x0000010002087836 */ /* 0x000fe20000000000 */
[----:B--2---:R0:W1:Y:S06]  /*0140*/  F2I.TRUNC.NTZ R20, R4 ;  /* 0x0000000400147305 */ /* 0x00406c000020f100 */
.L_x_122:
[----:B------:R-:W-:Y:S05]  /*0150*/  BSYNC.RECONVERGENT B1 ;  /* 0x0000000000017941 */ /* 0x000fea0003800200 */
.L_x_121:
[----:B------:R-:W-:Y:S01]  /*0160*/  ISETP.GE.U32.AND P0, PT, R8, R0, PT ;  /* 0x000000000800720c */ /* 0x000fe20003f06070 */
[----:B------:R-:W-:Y:S01]  /*0170*/  BSSY.RECONVERGENT B1, `(.L_x_123) ;  /* 0x00000c6000017945 */ /* 0x000fe20003800200 */
[----:B-1----:R-:W-:-:S11]  /*0180*/  IMAD.MOV.U32 R28, RZ, RZ, R20 ;  /* 0x000000ffff1c7224 */ /* 0x002fd600078e0014 */
[----:B------:R-:W-:Y:S05]  /*0190*/  @P0 BRA `(.L_x_124) ;  /* 0x0000000c000c0947 */ /* 0x000fea0003800000 */
[----:B------:R-:W-:Y:S01]  /*01a0*/  LOP3.LUT R5, RZ, R8, RZ, 0x33, !PT ;  /* 0x00000008ff057212 */ /* 0x000fe200078e33ff */
[----:B------:R-:W-:Y:S01]  /*01b0*/  BSSY.RECONVERGENT B2, `(.L_x_125) ;  /* 0x0000065000027945 */ /* 0x000fe20003800200 */
[----:B------:R-:W-:-:S03]  /*01c0*/  IMAD.MOV.U32 R28, RZ, RZ, R20 ;  /* 0x000000ffff1c7224 */ /* 0x000fc600078e0014 */
[----:B------:R-:W-:-:S04]  /*01d0*/  IMAD.IADD R10, R5, 0x1, R10 ;  /* 0x00000001050a7824 */ /* 0x000fc800078e020a */
[----:B------:R-:W-:-:S05]  /*01e0*/  IMAD R10, R3, -0x800, R10 ;  /* 0xfffff800030a7824 */ /* 0x000fca00078e020a */
[C---:B------:R-:W-:Y:S02]  /*01f0*/  ISETP.GE.U32.AND P0, PT, R10.reuse, 0xf00, PT ;  /* 0x00000f000a00780c */ /* 0x040fe40003f06070 */
[----:B------:R-:W-:-:S04]  /*0200*/  LEA.HI R5, R10, 0x1, RZ, 0x18 ;  /* 0x000000010a057811 */ /* 0x000fc800078fc0ff */
[----:B------:R-:W-:-:S07]  /*0210*/  LOP3.LUT R6, R5, 0xf, RZ, 0xc0, !PT ;  /* 0x0000000f05067812 */ /* 0x000fce00078ec0ff */
[----:B------:R-:W-:Y:S05]  /*0220*/  @!P0 BRA `(.L_x_126) ;  /* 0x0000000400748947 */ /* 0x000fea0003800000 */
[----:B------:R-:W1:Y:S01]  /*0230*/  LDC.64 R12, c[0x0][0x380] ;  /* 0x0000e000ff0c7b82 */ /* 0x000e620000000a00 */
[----:B------:R-:W-:Y:S01]  /*0240*/  LOP3.LUT R9, R5, 0x1fffff0, RZ, 0xc0, !PT ;  /* 0x01fffff005097812 */ /* 0x000fe200078ec0ff */
[----:B------:R-:W-:Y:S01]  /*0250*/  BSSY.RECONVERGENT B3, `(.L_x_127) ;  /* 0x0000059000037945 */ /* 0x000fe20003800200 */
[----:B0-----:R-:W-:Y:S01]  /*0260*/  LOP3.LUT R4, R8, 0x800, RZ, 0xfc, !PT ;  /* 0x0000080008047812 */ /* 0x001fe200078efcff */
[----:B------:R-:W-:Y:S02]  /*0270*/  IMAD R7, R3, 0x800, R8 ;  /* 0x0000080003077824 */ /* 0x000fe400078e0208 */
[----:B------:R-:W-:Y:S02]  /*0280*/  IMAD.MOV.U32 R28, RZ, RZ, R20 ;  /* 0x000000ffff1c7224 */ /* 0x000fe400078e0014 */
[----:B------:R-:W-:-:S07]  /*0290*/  IMAD.MOV R8, RZ, RZ, -R9 ;  /* 0x000000ffff087224 */ /* 0x000fce00078e0a09 */
.L_x_128:
[C---:B------:R-:W-:Y:S02]  /*02a0*/  VIADD R17, R7.reuse, 0x100 ;  /* 0x0000010007117836 */ /* 0x040fe40000000000 */
[----:B-1----:R-:W-:-:S04]  /*02b0*/  IMAD.WIDE.U32 R14, R7, 0x4, R12 ;  /* 0x00000004070e7825 */ /* 0x002fc800078e000c */
[--C-:B------:R-:W-:Y:S01]  /*02c0*/  IMAD.WIDE.U32 R16, R17, 0x4, R12.reuse ;  /* 0x0000000411107825 */ /* 0x100fe200078e000c */
[----:B------:R0:W2:Y:S03]  /*02d0*/  LDG.E R21, desc[UR6][R14.64] ;  /* 0x000000060e157981 */ /* 0x0000a6000c1e1900 */
[C---:B------:R-:W-:Y:S01]  /*02e0*/  VIADD R23, R7.reuse, 0x300 ;  /* 0x0000030007177836 */ /* 0x040fe20000000000 */
[----:B------:R1:W3:Y:S01]  /*02f0*/  LDG.E R24, desc[UR6][R16.64] ;  /* 0x0000000610187981 */ /* 0x0002e2000c1e1900 */
[----:B------:R-:W-:Y:S02]  /*0300*/  VIADD R11, R7, 0x200 ;  /* 0x00000200070b7836 */ /* 0x000fe40000000000 */
[----:B------:R-:W-:-:S04]  /*0310*/  IMAD.WIDE.U32 R22, R23, 0x4, R12 ;  /* 0x0000000417167825 */ /* 0x000fc800078e000c */
[----:B------:R-:W-:Y:S02]  /*0320*/  IMAD.WIDE.U32 R10, R11, 0x4, R12 ;  /* 0x000000040b0a7825 */ /* 0x000fe400078e000c */
[----:B------:R-:W4:Y:S04]  /*0330*/  LDG.E R23, desc[UR6][R22.64] ;  /* 0x0000000616177981 */ /* 0x000f28000c1e1900 */
[----:B------:R-:W5:Y:S01]  /*0340*/  LDG.E R27, desc[UR6][R10.64] ;  /* 0x000000060a1b7981 */ /* 0x000f62000c1e1900 */
[C---:B0-----:R-:W-:Y:S02]  /*0350*/  VIADD R15, R7.reuse, 0x600 ;  /* 0x00000600070f7836 */ /* 0x041fe40000000000 */
[C---:B------:R-:W-:Y:S02]  /*0360*/  VIADD R19, R7.reuse, 0x400 ;  /* 0x0000040007137836 */ /* 0x040fe40000000000 */
[----:B------:R-:W-:-:S02]  /*0370*/  VIADD R9, R7, 0x500 ;  /* 0x0000050007097836 */ /* 0x000fc40000000000 */
[----:B------:R-:W-:-:S04]  /*0380*/  IMAD.WIDE.U32 R14, R15, 0x4, R12 ;  /* 0x000000040f0e7825 */ /* 0x000fc800078e000c */
[--C-:B------:R-:W-:Y:S01]  /*0390*/  IMAD.WIDE.U32 R18, R19, 0x4, R12.reuse ;  /* 0x0000000413127825 */ /* 0x100fe200078e000c */
[----:B------:R-:W5:Y:S03]  /*03a0*/  LDG.E R11, desc[UR6][R14.64] ;  /* 0x000000060e0b7981 */ /* 0x000f66000c1e1900 */
[----:B------:R-:W-:Y:S01]  /*03b0*/  VIADD R25, R7, 0x700 ;  /* 0x0000070007197836 */ /* 0x000fe20000000000 */
[----:B------:R-:W5:Y:S01]  /*03c0*/  LDG.E R10, desc[UR6][R18.64] ;  /* 0x00000006120a7981 */ /* 0x000f62000c1e1900 */
[----:B-1----:R-:W-:-:S04]  /*03d0*/  IMAD.WIDE.U32 R16, R9, 0x4, R12 ;  /* 0x0000000409107825 */ /* 0x002fc800078e000c */
[----:B------:R-:W-:Y:S01]  /*03e0*/  VIADD R29, R7, 0x900 ;  /* 0x00000900071d7836 */ /* 0x000fe20000000000 */
[----:B------:R0:W5:Y:S03]  /*03f0*/  LDG.E R9, desc[UR6][R16.64] ;  /* 0x0000000610097981 */ /* 0x000166000c1e1900 */
[----:B0-----:R-:W-:-:S05]  /*0400*/  IMAD.WIDE.U32 R16, R29, 0x4, R12 ;  /* 0x000000041d107825 */ /* 0x001fca00078e000c */
[----:B------:R-:W5:Y:S01]  /*0410*/  LDG.E R26, desc[UR6][R16.64] ;  /* 0x00000006101a7981 */ /* 0x000f62000c1e1900 */
[----:B--2---:R-:W-:Y:S08]  /*0420*/  F2I.TRUNC.NTZ R21, R21 ;  /* 0x0000001500157305 */ /* 0x004ff0000020f100 */
[----:B---3--:R-:W0:Y:S08]  /*0430*/  F2I.TRUNC.NTZ R24, R24 ;  /* 0x0000001800187305 */ /* 0x008e30000020f100 */
[----:B----4-:R-:W-:Y:S08]  /*0440*/  F2I.TRUNC.NTZ R23, R23 ;  /* 0x0000001700177305 */ /* 0x010ff0000020f100 */
[----:B-----5:R-:W1:Y:S01]  /*0450*/  F2I.TRUNC.NTZ R27, R27 ;  /* 0x0000001b001b7305 */ /* 0x020e62000020f100 */
[--C-:B0-----:R-:W-:Y:S01]  /*0460*/  VIMNMX3 R22, R21, R20, R24.reuse, PT ;  /* 0x000000141516720f */ /* 0x101fe20003800118 */
[C---:B------:R-:W-:Y:S01]  /*0470*/  VIADD R20, R7.reuse, 0xa00 ;  /* 0x00000a0007147836 */ /* 0x040fe20000000000 */
[----:B------:R-:W-:Y:S01]  /*0480*/  VIMNMX3 R28, R28, R21, R24, !PT ;  /* 0x000000151c1c720f */ /* 0x000fe20007800118 */
[----:B------:R-:W-:-:S02]  /*0490*/  VIADD R21, R7, 0x800 ;  /* 0x0000080007157836 */ /* 0x000fc40000000000 */
[----:B------:R-:W-:-:S04]  /*04a0*/  IMAD.WIDE.U32 R24, R25, 0x4, R12 ;  /* 0x0000000419187825 */ /* 0x000fc800078e000c */
[--C-:B------:R-:W-:Y:S02]  /*04b0*/  IMAD.WIDE.U32 R14, R20, 0x4, R12.reuse ;  /* 0x00000004140e7825 */ /* 0x100fe400078e000c */
[----:B------:R-:W2:Y:S02]  /*04c0*/  LDG.E R24, desc[UR6][R24.64] ;  /* 0x0000000618187981 */ /* 0x000ea4000c1e1900 */
[----:B------:R-:W-:Y:S01]  /*04d0*/  IMAD.WIDE.U32 R18, R21, 0x4, R12 ;  /* 0x0000000415127825 */ /* 0x000fe200078e000c */
[--C-:B-1----:R-:W-:Y:S01]  /*04e0*/  VIMNMX3 R29, R27, R22, R23.reuse, PT ;  /* 0x000000161b1d720f */ /* 0x102fe20003800117 */
[----:B------:R0:W3:Y:S02]  /*04f0*/  LDG.E R14, desc[UR6][R14.64] ;  /* 0x000000060e0e7981 */ /* 0x0000e4000c1e1900 */
[C---:B------:R-:W-:Y:S01]  /*0500*/  VIADD R21, R7.reuse, 0xb00 ;  /* 0x00000b0007157836 */ /* 0x040fe20000000000 */
[----:B------:R-:W-:Y:S01]  /*0510*/  VIMNMX3 R28, R28, R27, R23, !PT ;  /* 0x0000001b1c1c720f */ /* 0x000fe20007800117 */
[----:B------:R-:W-:Y:S01]  /*0520*/  VIADD R27, R7, 0xe00 ;  /* 0x00000e00071b7836 */ /* 0x000fe20000000000 */
[----:B------:R1:W4:Y:S01]  /*0530*/  LDG.E R25, desc[UR6][R18.64] ;  /* 0x0000000612197981 */ /* 0x000322000c1e1900 */
[----:B------:R-:W-:-:S04]  /*0540*/  IMAD.WIDE.U32 R20, R21, 0x4, R12 ;  /* 0x0000000415147825 */ /* 0x000fc800078e000c */
[----:B0-----:R-:W-:Y:S02]  /*0550*/  VIADD R15, R7, 0xc00 ;  /* 0x00000c00070f7836 */ /* 0x001fe40000000000 */
[--C-:B------:R-:W-:Y:S01]  /*0560*/  IMAD.WIDE.U32 R16, R27, 0x4, R12.reuse ;  /* 0x000000041b107825 */ /* 0x100fe200078e000c */
[----:B------:R-:W5:Y:S03]  /*0570*/  LDG.E R20, desc[UR6][R20.64] ;  /* 0x0000000614147981 */ /* 0x000f66000c1e1900 */
[----:B-1----:R-:W-:Y:S02]  /*0580*/  VIADD R19, R7, 0xd00 ;  /* 0x00000d0007137836 */ /* 0x002fe40000000000 */
[--C-:B------:R-:W-:Y:S02]  /*0590*/  IMAD.WIDE.U32 R22, R15, 0x4, R12.reuse ;  /* 0x000000040f167825 */ /* 0x100fe400078e000c */
[----:B------:R0:W5:Y:S02]  /*05a0*/  LDG.E R15, desc[UR6][R16.64] ;  /* 0x00000006100f7981 */ /* 0x000164000c1e1900 */
[----:B------:R-:W-:-:S02]  /*05b0*/  IMAD.WIDE.U32 R18, R19, 0x4, R12 ;  /* 0x0000000413127825 */ /* 0x000fc400078e000c */
[----:B------:R-:W5:Y:S02]  /*05c0*/  LDG.E R22, desc[UR6][R22.64] ;  /* 0x0000000616167981 */ /* 0x000f64000c1e1900 */
[----:B------:R-:W-:Y:S02]  /*05d0*/  VIADD R27, R7, 0xf00 ;  /* 0x00000f00071b7836 */ /* 0x000fe40000000000 */
[----:B------:R5:W5:Y:S02]  /*05e0*/  LDG.E R18, desc[UR6][R18.64] ;  /* 0x0000000612127981 */ /* 0x000b64000c1e1900 */
[----:B0-----:R-:W-:-:S05]  /*05f0*/  IMAD.WIDE.U32 R16, R27, 0x4, R12 ;  /* 0x000000041b107825 */ /* 0x001fca00078e000c */
[----:B------:R-:W5:Y:S01]  /*0600*/  LDG.E R21, desc[UR6][R16.64] ;  /* 0x0000000610157981 */ /* 0x000f62000c1e1900 */
[----:B------:R-:W-:Y:S08]  /*0610*/  F2I.TRUNC.NTZ R10, R10 ;  /* 0x0000000a000a7305 */ /* 0x000ff0000020f100 */
[----:B------:R-:W0:Y:S08]  /*0620*/  F2I.TRUNC.NTZ R9, R9 ;  /* 0x0000000900097305 */ /* 0x000e30000020f100 */
[----:B------:R-:W-:Y:S01]  /*0630*/  F2I.TRUNC.NTZ R11, R11 ;  /* 0x0000000b000b7305 */ /* 0x000fe2000020f100 */
[----:B------:R-:W-:-:S07]  /*0640*/  VIADD R8, R8, 0x10 ;  /* 0x0000001008087836 */ /* 0x000fce0000000000 */
[----:B------:R-:W-:Y:S01]  /*0650*/  F2I.TRUNC.NTZ R26, R26 ;  /* 0x0000001a001a7305 */ /* 0x000fe2000020f100 */
[--C-:B0-----:R-:W-:Y:S02]  /*0660*/  VIMNMX3 R29, R10, R29, R9.reuse, PT ;  /* 0x0000001d0a1d720f */ /* 0x101fe40003800109 */
[----:B------:R-:W-:Y:S02]  /*0670*/  VIMNMX3 R28, R28, R10, R9, !PT ;  /* 0x0000000a1c1c720f */ /* 0x000fe40007800109 */
[----:B------:R-:W-:Y:S01]  /*0680*/  ISETP.NE.AND P0, PT, R8, RZ, PT ;  /* 0x000000ff0800720c */ /* 0x000fe20003f05270 */
[----:B------:R-:W-:Y:S02]  /*0690*/  VIADD R4, R4, 0x1000 ;  /* 0x0000100004047836 */ /* 0x000fe40000000000 */
[----:B------:R-:W-:Y:S01]  /*06a0*/  VIADD R7, R7, 0x1000 ;  /* 0x0000100007077836 */ /* 0x000fe20000000000 */
[----:B--2---:R-:W0:Y:S08]  /*06b0*/  F2I.TRUNC.NTZ R24, R24 ;  /* 0x0000001800187305 */ /* 0x004e30000020f100 */
[----:B----4-:R-:W1:Y:S08]  /*06c0*/  F2I.TRUNC.NTZ R25, R25 ;  /* 0x0000001900197305 */ /* 0x010e70000020f100 */
[----:B---3--:R-:W-:Y:S01]  /*06d0*/  F2I.TRUNC.NTZ R14, R14 ;  /* 0x0000000e000e7305 */ /* 0x008fe2000020f100 */
[----:B0-----:R-:W-:-:S07]  /*06e0*/  VIMNMX3 R29, R11, R29, R24, PT ;  /* 0x0000001d0b1d720f */ /* 0x001fce0003800118 */
[----:B-----5:R-:W0:Y:S01]  /*06f0*/  F2I.TRUNC.NTZ R19, R20 ;  /* 0x0000001400137305 */ /* 0x020e22000020f100 */
[----:B------:R-:W-:-:S07]  /*0700*/  VIMNMX3 R28, R28, R11, R24, !PT ;  /* 0x0000000b1c1c720f */ /* 0x000fce0007800118 */
[----:B------:R-:W-:Y:S01]  /*0710*/  F2I.TRUNC.NTZ R22, R22 ;  /* 0x0000001600167305 */ /* 0x000fe2000020f100 */
[----:B-1----:R-:W-:-:S07]  /*0720*/  VIMNMX3 R29, R25, R29, R26, PT ;  /* 0x0000001d191d720f */ /* 0x002fce000380011a */
[----:B------:R-:W1:Y:S01]  /*0730*/  F2I.TRUNC.NTZ R23, R18 ;  /* 0x0000001200177305 */ /* 0x000e62000020f100 */
[----:B------:R-:W-:-:S07]  /*0740*/  VIMNMX3 R28, R28, R25, R26, !PT ;  /* 0x000000191c1c720f */ /* 0x000fce000780011a */
[----:B------:R-:W-:Y:S01]  /*0750*/  F2I.TRUNC.NTZ R15, R15 ;  /* 0x0000000f000f7305 */ /* 0x000fe2000020f100 */
[----:B0-----:R-:W-:-:S07]  /*0760*/  VIMNMX3 R29, R14, R29, R19, PT ;  /* 0x0000001d0e1d720f */ /* 0x001fce0003800113 */
[----:B------:R-:W0:Y:S01]  /*0770*/  F2I.TRUNC.NTZ R21, R21 ;  /* 0x0000001500157305 */ /* 0x000e22000020f100 */
[----:B------:R-:W-:Y:S02]  /*0780*/  VIMNMX3 R28, R28, R14, R19, !PT ;  /* 0x0000000e1c1c720f */ /* 0x000fe40007800113 */
[--C-:B-1----:R-:W-:Y:S02]  /*0790*/  VIMNMX3 R20, R22, R29, R23.reuse, PT ;  /* 0x0000001d1614720f */ /* 0x102fe40003800117 */
[----:B------:R-:W-:Y:S02]  /*07a0*/  VIMNMX3 R28, R28, R22, R23, !PT ;  /* 0x000000161c1c720f */ /* 0x000fe40007800117 */
[--C-:B0-----:R-:W-:Y:S02]  /*07b0*/  VIMNMX3 R20, R15, R20, R21.reuse, PT ;  /* 0x000000140f14720f */ /* 0x101fe40003800115 */
[----:B------:R-:W-:Y:S01]  /*07c0*/  VIMNMX3 R28, R28, R15, R21, !PT ;  /* 0x0000000f1c1c720f */ /* 0x000fe20007800115 */
[----:B------:R-:W-:Y:S06]  /*07d0*/  @P0 BRA `(.L_x_128) ;  /* 0xfffffff800b00947 */ /* 0x000fec000383ffff */
[----:B------:R-:W-:Y:S05]  /*07e0*/  BSYNC.RECONVERGENT B3 ;  /* 0x0000000000037941 */ /* 0x000fea0003800200 */
.L_x_127:
[----:B------:R-:W-:-:S07]  /*07f0*/  VIADD R8, R4, 0xfffff800 ;  /* 0xfffff80004087836 */ /* 0x000fce0000000000 */
.L_x_126:
[----:B------:R-:W-:Y:S05]  /*0800*/  BSYNC.RECONVERGENT B2 ;  /* 0x0000000000027941 */ /* 0x000fea0003800200 */
.L_x_125:
[----:B------:R-:W-:-:S13]  /*0810*/  ISETP.NE.AND P0, PT, R6, RZ, PT ;  /* 0x000000ff0600720c */ /* 0x000fda0003f05270 */
[----:B------:R-:W-:Y:S05]  /*0820*/  @!P0 BRA `(.L_x_124) ;  /* 0x0000000400688947 */ /* 0x000fea0003800000 */
[----:B------:R-:W-:Y:S01]  /*0830*/  ISETP.GE.U32.AND P0, PT, R6, 0x8, PT ;  /* 0x000000080600780c */ /* 0x000fe20003f06070 */
[----:B------:R-:W-:Y:S01]  /*0840*/  BSSY.RECONVERGENT B2, `(.L_x_129) ;  /* 0x000002e000027945 */ /* 0x000fe20003800200 */
[----:B------:R-:W-:-:S04]  /*0850*/  LOP3.LUT R9, R5, 0x7, RZ, 0xc0, !PT ;  /* 0x0000000705097812 */ /* 0x000fc800078ec0ff */
[----:B------:R-:W-:-:S07]  /*0860*/  ISETP.NE.AND P1, PT, R9, RZ, PT ;  /* 0x000000ff0900720c */ /* 0x000fce0003f25270 */
[----:B------:R-:W-:Y:S06]  /*0870*/  @!P0 BRA `(.L_x_130) ;  /* 0x0000000000a88947 */ /* 0x000fec0003800000 */
[----:B------:R-:W1:Y:S01]  /*0880*/  LDC.64 R6, c[0x0][0x380] ;  /* 0x0000e000ff067b82 */ /* 0x000e620000000a00 */
[----:B------:R-:W-:-:S04]  /*0890*/  IMAD R25, R3, 0x800, R8 ;  /* 0x0000080003197824 */ /* 0x000fc800078e0208 */
[C---:B------:R-:W-:Y:S02]  /*08a0*/  VIADD R23, R25.reuse, 0x100 ;  /* 0x0000010019177836 */ /* 0x040fe40000000000 */
[C---:B------:R-:W-:Y:S02]  /*08b0*/  VIADD R19, R25.reuse, 0x200 ;  /* 0x0000020019137836 */ /* 0x040fe40000000000 */
[C---:B------:R-:W-:Y:S02]  /*08c0*/  VIADD R17, R25.reuse, 0x300 ;  /* 0x0000030019117836 */ /* 0x040fe40000000000 */
[C---:B------:R-:W-:Y:S02]  /*08d0*/  VIADD R11, R25.reuse, 0x400 ;  /* 0x00000400190b7836 */ /* 0x040fe40000000000 */
[C---:B------:R-:W-:Y:S02]  /*08e0*/  VIADD R13, R25.reuse, 0x500 ;  /* 0x00000500190d7836 */ /* 0x040fe40000000000 */
[----:B------:R-:W-:-:S02]  /*08f0*/  VIADD R21, R25, 0x600 ;  /* 0x0000060019157836 */ /* 0x000fc40000000000 */
[----:B-1----:R-:W-:-:S04]  /*0900*/  IMAD.WIDE.U32 R22, R23, 0x4, R6 ;  /* 0x0000000417167825 */ /* 0x002fc800078e0006 */
[--C-:B------:R-:W-:Y:S02]  /*0910*/  IMAD.WIDE.U32 R14, R25, 0x4, R6.reuse ;  /* 0x00000004190e7825 */ /* 0x100fe400078e0006 */
[----:B------:R-:W2:Y:S02]  /*0920*/  LDG.E R22, desc[UR6][R22.64] ;  /* 0x0000000616167981 */ /* 0x000ea4000c1e1900 */
[--C-:B------:R-:W-:Y:S02]  /*0930*/  IMAD.WIDE.U32 R18, R19, 0x4, R6.reuse ;  /* 0x0000000413127825 */ /* 0x100fe400078e0006 */
[----:B0-----:R0:W3:Y:S02]  /*0940*/  LDG.E R4, desc[UR6][R14.64] ;  /* 0x000000060e047981 */ /* 0x0010e4000c1e1900 */
[----:B------:R-:W-:Y:S02]  /*0950*/  IMAD.WIDE.U32 R16, R17, 0x4, R6 ;  /* 0x0000000411107825 */ /* 0x000fe400078e0006 */
[----:B------:R3:W4:Y:S02]  /*0960*/  LDG.E R18, desc[UR6][R18.64] ;  /* 0x0000000612127981 */ /* 0x000724000c1e1900 */
[----:B------:R-:W-:-:S02]  /*0970*/  VIADD R25, R25, 0x700 ;  /* 0x0000070019197836 */ /* 0x000fc40000000000 */
[--C-:B------:R-:W-:Y:S01]  /*0980*/  IMAD.WIDE.U32 R10, R11, 0x4, R6.reuse ;  /* 0x000000040b0a7825 */ /* 0x100fe200078e0006 */
[----:B------:R-:W5:Y:S03]  /*0990*/  LDG.E R16, desc[UR6][R16.64] ;  /* 0x0000000610107981 */ /* 0x000f66000c1e1900 */
[--C-:B------:R-:W-:Y:S02]  /*09a0*/  IMAD.WIDE.U32 R12, R13, 0x4, R6.reuse ;  /* 0x000000040d0c7825 */ /* 0x100fe400078e0006 */
[----:B------:R1:W5:Y:S02]  /*09b0*/  LDG.E R11, desc[UR6][R10.64] ;  /* 0x000000060a0b7981 */ /* 0x000364000c1e1900 */
[--C-:B0-----:R-:W-:Y:S02]  /*09c0*/  IMAD.WIDE.U32 R14, R21, 0x4, R6.reuse ;  /* 0x00000004150e7825 */ /* 0x101fe400078e0006 */
[----:B------:R-:W5:Y:S02]  /*09d0*/  LDG.E R12, desc[UR6][R12.64] ;  /* 0x000000060c0c7981 */ /* 0x000f64000c1e1900 */
[----:B------:R-:W-:-:S02]  /*09e0*/  IMAD.WIDE.U32 R6, R25, 0x4, R6 ;  /* 0x0000000419067825 */ /* 0x000fc400078e0006 */
[----:B------:R-:W5:Y:S04]  /*09f0*/  LDG.E R14, desc[UR6][R14.64] ;  /* 0x000000060e0e7981 */ /* 0x000f68000c1e1900 */
[----:B------:R-:W5:Y:S01]  /*0a00*/  LDG.E R6, desc[UR6][R6.64] ;  /* 0x0000000606067981 */ /* 0x000f62000c1e1900 */
[----:B------:R-:W-:Y:S01]  /*0a10*/  VIADD R8, R8, 0x800 ;  /* 0x0000080008087836 */ /* 0x000fe20000000000 */
[----:B--2---:R-:W-:Y:S08]  /*0a20*/  F2I.TRUNC.NTZ R22, R22 ;  /* 0x0000001600167305 */ /* 0x004ff0000020f100 */
[----:B---3--:R-:W1:Y:S08]  /*0a30*/  F2I.TRUNC.NTZ R19, R4 ;  /* 0x0000000400137305 */ /* 0x008e70000020f100 */
[----:B----4-:R-:W-:Y:S08]  /*0a40*/  F2I.TRUNC.NTZ R18, R18 ;  /* 0x0000001200127305 */ /* 0x010ff0000020f100 */
[----:B-----5:R-:W0:Y:S01]  /*0a50*/  F2I.TRUNC.NTZ R21, R16 ;  /* 0x0000001000157305 */ /* 0x020e22000020f100 */
[----:B-1----:R-:W-:-:S07]  /*0a60*/  VIMNMX3 R10, R19, R20, R22, PT ;  /* 0x00000014130a720f */ /* 0x002fce0003800116 */
[----:B------:R-:W-:Y:S01]  /*0a70*/  F2I.TRUNC.NTZ R17, R11 ;  /* 0x0000000b00117305 */ /* 0x000fe2000020f100 */
[----:B------:R-:W-:-:S07]  /*0a80*/  VIMNMX3 R19, R28, R19, R22, !PT ;  /* 0x000000131c13720f */ /* 0x000fce0007800116 */
[----:B------:R-:W1:Y:S01]  /*0a90*/  F2I.TRUNC.NTZ R24, R12 ;  /* 0x0000000c00187305 */ /* 0x000e62000020f100 */
[----:B0-----:R-:W-:-:S07]  /*0aa0*/  VIMNMX3 R10, R18, R10, R21, PT ;  /* 0x0000000a120a720f */ /* 0x001fce0003800115 */
[----:B------:R-:W-:Y:S01]  /*0ab0*/  F2I.TRUNC.NTZ R23, R14 ;  /* 0x0000000e00177305 */ /* 0x000fe2000020f100 */
[----:B------:R-:W-:-:S07]  /*0ac0*/  VIMNMX3 R19, R19, R18, R21, !PT ;  /* 0x000000121313720f */ /* 0x000fce0007800115 */
[----:B------:R-:W0:Y:S01]  /*0ad0*/  F2I.TRUNC.NTZ R26, R6 ;  /* 0x00000006001a7305 */ /* 0x000e22000020f100 */
[--C-:B-1----:R-:W-:Y:S02]  /*0ae0*/  VIMNMX3 R10, R17, R10, R24.reuse, PT ;  /* 0x0000000a110a720f */ /* 0x102fe40003800118 */
[----:B------:R-:W-:Y:S02]  /*0af0*/  VIMNMX3 R19, R19, R17, R24, !PT ;  /* 0x000000111313720f */ /* 0x000fe40007800118 */
[--C-:B0-----:R-:W-:Y:S02]  /*0b00*/  VIMNMX3 R20, R23, R10, R26.reuse, PT ;  /* 0x0000000a1714720f */ /* 0x101fe4000380011a */
[----:B------:R-:W-:-:S07]  /*0b10*/  VIMNMX3 R28, R19, R23, R26, !PT ;  /* 0x00000017131c720f */ /* 0x000fce000780011a */
.L_x_130:
[----:B------:R-:W-:Y:S05]  /*0b20*/  BSYNC.RECONVERGENT B2 ;  /* 0x0000000000027941 */ /* 0x000fea0003800200 */
.L_x_129:
        /* <DEDUP_REMOVED lines=10> */
[----:B-1----:R-:W-:-:S04]  /*0bd0*/  IMAD.WIDE.U32 R12, R9, 0x4, R6 ;  /* 0x00000004090c7825 */ /* 0x002fc800078e0006 */
[----:B------:R-:W-:Y:S02]  /*0be0*/  VIADD R9, R9, 0x300 ;  /* 0x0000030009097836 */ /* 0x000fe40000000000 */
[--C-:B------:R-:W-:Y:S01]  /*0bf0*/  IMAD.WIDE.U32 R10, R11, 0x4, R6.reuse ;  /* 0x000000040b0a7825 */ /* 0x100fe200078e0006 */
[----:B------:R-:W2:Y:S03]  /*0c00*/  LDG.E R12, desc[UR6][R12.64] ;  /* 0x000000060c0c7981 */ /* 0x000ea6000c1e1900 */
[--C-:B------:R-:W-:Y:S02]  /*0c10*/  IMAD.WIDE.U32 R14, R15, 0x4, R6.reuse ;  /* 0x000000040f0e7825 */ /* 0x100fe400078e0006 */
[----:B------:R-:W0:Y:S02]  /*0c20*/  LDG.E R10, desc[UR6][R10.64] ;  /* 0x000000060a0a7981 */ /* 0x000e24000c1e1900 */
[----:B------:R-:W-:-:S02]  /*0c30*/  IMAD.WIDE.U32 R6, R9, 0x4, R6 ;  /* 0x0000000409067825 */ /* 0x000fc400078e0006 */
[----:B------:R-:W3:Y:S04]  /*0c40*/  LDG.E R14, desc[UR6][R14.64] ;  /* 0x000000060e0e7981 */ /* 0x000ee8000c1e1900 */
[----:B------:R-:W4:Y:S01]  /*0c50*/  LDG.E R6, desc[UR6][R6.64] ;  /* 0x0000000606067981 */ /* 0x000f22000c1e1900 */
[----:B------:R-:W-:Y:S01]  /*0c60*/  VIADD R8, R8, 0x400 ;  /* 0x0000040008087836 */ /* 0x000fe20000000000 */
[----:B--2---:R-:W-:Y:S08]  /*0c70*/  F2I.TRUNC.NTZ R9, R12 ;  /* 0x0000000c00097305 */ /* 0x004ff0000020f100 */
[----:B0-----:R-:W0:Y:S08]  /*0c80*/  F2I.TRUNC.NTZ R4, R10 ;  /* 0x0000000a00047305 */ /* 0x001e30000020f100 */
[----:B---3--:R-:W-:Y:S08]  /*0c90*/  F2I.TRUNC.NTZ R17, R14 ;  /* 0x0000000e00117305 */ /* 0x008ff0000020f100 */
[----:B----4-:R-:W1:Y:S01]  /*0ca0*/  F2I.TRUNC.NTZ R16, R6 ;  /* 0x0000000600107305 */ /* 0x010e62000020f100 */
[----:B0-----:R-:W-:-:S02]  /*0cb0*/  VIMNMX3 R20, R9, R20, R4, PT ;  /* 0x000000140914720f */ /* 0x001fc40003800104 */
[----:B------:R-:W-:Y:S02]  /*0cc0*/  VIMNMX3 R28, R28, R9, R4, !PT ;  /* 0x000000091c1c720f */ /* 0x000fe40007800104 */
[--C-:B-1----:R-:W-:Y:S02]  /*0cd0*/  VIMNMX3 R20, R17, R20, R16.reuse, PT ;  /* 0x000000141114720f */ /* 0x102fe40003800110 */
[----:B------:R-:W-:-:S07]  /*0ce0*/  VIMNMX3 R28, R28, R17, R16, !PT ;  /* 0x000000111c1c720f */ /* 0x000fce0007800110 */
.L_x_132:
[----:B------:R-:W-:Y:S05]  /*0cf0*/  BSYNC.RECONVERGENT B2 ;  /* 0x0000000000027941 */ /* 0x000fea0003800200 */
.L_x_131:
[----:B------:R-:W-:Y:S05]  /*0d00*/  @!P1 BRA `(.L_x_124) ;  /* 0x0000000000309947 */ /* 0x000fea0003800000 */
[----:B------:R-:W1:Y:S01]  /*0d10*/  LDC.64 R6, c[0x0][0x380] ;  /* 0x0000e000ff067b82 */ /* 0x000e620000000a00 */
[----:B------:R-:W-:Y:S02]  /*0d20*/  IMAD R9, R3, 0x800, R8 ;  /* 0x0000080003097824 */ /* 0x000fe400078e0208 */
[----:B------:R-:W-:-:S07]  /*0d30*/  IMAD.MOV R8, RZ, RZ, -R5 ;  /* 0x000000ffff087224 */ /* 0x000fce00078e0a05 */
.L_x_133:
[----:B01----:R-:W-:-:S06]  /*0d40*/  IMAD.WIDE.U32 R4, R9, 0x4, R6 ;  /* 0x0000000409047825 */ /* 0x003fcc00078e0006 */
        /* <DEDUP_REMOVED lines=8> */
.L_x_124:
[----:B------:R-:W-:Y:S05]  /*0dd0*/  BSYNC.RECONVERGENT B1 ;  /* 0x0000000000017941 */ /* 0x000fea0003800200 */
.L_x_123:
[----:B------:R-:W-:Y:S01]  /*0de0*/  ISETP.GE.U32.AND P0, PT, R0, 0x100, PT ;  /* 0x000001000000780c */ /* 0x000fe20003f06070 */
        /* <DEDUP_REMOVED lines=48> */
[----:B------:R-:W2:Y:S04]  /*10f0*/  LDS.128 R12, [UR4+0x20] ;  /* 0x00002004ff0c7984 */ /* 0x000ea80008000c00 */
[----:B-1----:R-:W1:Y:S04]  /*1100*/  LDS.128 R8, [UR4+0x30] ;  /* 0x00003004ff087984 */ /* 0x002e680008000c00 */
[----:B------:R-:W3:Y:S01]  /*1110*/  LDS.64 R6, [UR4+0x40] ;  /* 0x00004004ff067984 */ /* 0x000ee20008000a00 */
[----:B0-----:R-:W-:-:S02]  /*1120*/  VIMNMX3 R21, R16, R4, R18, PT ;  /* 0x000000041015720f */ /* 0x001fc40003800112 */
[----:B------:R-:W-:Y:S02]  /*1130*/  VIMNMX3 R0, R5, R17, R19, !PT ;  /* 0x000000110500720f */ /* 0x000fe40007800113 */
[----:B--2---:R-:W-:Y:S02]  /*1140*/  VIMNMX3 R21, R12, R21, R14, PT ;  /* 0x000000150c15720f */ /* 0x004fe4000380010e */
[----:B------:R-:W-:Y:S02]  /*1150*/  VIMNMX3 R0, R0, R13, R15, !PT ;  /* 0x0000000d0000720f */ /* 0x000fe4000780010f */
[----:B-1----:R-:W-:Y:S02]  /*1160*/  VIMNMX3 R21, R8, R21, R10, PT ;  /* 0x000000150815720f */ /* 0x002fe4000380010a */
[----:B------:R-:W-:Y:S02]  /*1170*/  VIMNMX3 R0, R0, R9, R11, !PT ;  /* 0x000000090000720f */ /* 0x000fe4000780010b */
[----:B---3--:R-:W-:-:S02]  /*1180*/  VIMNMX R4, PT, PT, R21, R6, PT ;  /* 0x0000000615047248 */ /* 0x008fc40003fe0100 */
[----:B------:R-:W-:Y:S01]  /*1190*/  VIMNMX R5, PT, PT, R0, R7, !PT ;  /* 0x0000000700057248 */ /* 0x000fe20007fe0100 */
[----:B------:R-:W-:Y:S06]  /*11a0*/  BRA `(.L_x_135) ;  /* 0x00000018006c7947 */ /* 0x000fec0003800000 */
.L_x_134:
[----:B------:R-:W0:Y:S01]  /*11b0*/  S2R R10, SR_LANEID ;  /* 0x00000000000a7919 */ /* 0x000e220000000000 */
[----:B------:R-:W-:-:S04]  /*11c0*/  LOP3.LUT R6, R2, 0x3e0, RZ, 0xc0, !PT ;  /* 0x000003e002067812 */ /* 0x000fc800078ec0ff */
        /* <DEDUP_REMOVED lines=45> */
[----:B------:R-:W1:Y:S01]  /*14a0*/  S2UR UR5, SR_CgaCtaId ;  /* 0x00000000000579c3 */ /* 0x000e620000008800 */
[----:B------:R-:W-:Y:S01]  /*14b0*/  UMOV UR4, 0x400 ;  /* 0x0000040000047882 */ /* 0x000fe20000000000 */
[C---:B------:R-:W-:Y:S02]  /*14c0*/  ISETP.GT.U32.AND P2, PT, R0.reuse, 0x20, PT ;  /* 0x000000200000780c */ /* 0x040fe40003f44070 */
[C---:B------:R-:W-:Y:S02]  /*14d0*/  ISETP.GT.U32.AND P4, PT, R0.reuse, 0x40, PT ;  /* 0x000000400000780c */ /* 0x040fe40003f84070 */
[C---:B------:R-:W-:Y:S02]  /*14e0*/  ISETP.GT.U32.AND P3, PT, R0.reuse, 0x60, PT ;  /* 0x000000600000780c */ /* 0x040fe40003f64070 */
[----:B------:R-:W-:Y:S01]  /*14f0*/  ISETP.GT.U32.AND P1, PT, R0, 0x80, PT ;  /* 0x000000800000780c */ /* 0x000fe20003f24070 */
        /* <DEDUP_REMOVED lines=11> */
[----:B--2---:R-:W-:-:S02]  /*15b0*/  @P3 VIMNMX R4, PT, PT, R4, R12, PT ;  /* 0x0000000c04043248 */ /* 0x004fc40003fe0100 */
[----:B------:R-:W-:Y:S02]  /*15c0*/  @P3 VIMNMX R5, PT, PT, R5, R13, !PT ;  /* 0x0000000d05053248 */ /* 0x000fe40007fe0100 */
[----:B------:R-:W-:Y:S02]  /*15d0*/  ISETP.GT.U32.AND P3, PT, R0, 0xe0, PT ;  /* 0x000000e00000780c */ /* 0x000fe40003f64070 */
[----:B------:R-:W-:Y:S02]  /*15e0*/  @P1 VIMNMX R4, PT, PT, R4, R14, PT ;  /* 0x0000000e04041248 */ /* 0x000fe40003fe0100 */
[----:B------:R-:W-:Y:S02]  /*15f0*/  @P1 VIMNMX R5, PT, PT, R5, R15, !PT ;  /* 0x0000000f05051248 */ /* 0x000fe40007fe0100 */
[----:B0-----:R-:W-:Y:S02]  /*1600*/  @P2 VIMNMX R4, PT, PT, R4, R8, PT ;  /* 0x0000000804042248 */ /* 0x001fe40003fe0100 */
[----:B------:R-:W-:-:S02]  /*1610*/  @P2 VIMNMX R5, PT, PT, R5, R9, !PT ;  /* 0x0000000905052248 */ /* 0x000fc40007fe0100 */
[----:B------:R-:W-:Y:S02]  /*1620*/  @P4 VIMNMX R4, PT, PT, R4, R10, PT ;  /* 0x0000000a04044248 */ /* 0x000fe40003fe0100 */
[----:B------:R-:W-:Y:S02]  /*1630*/  @P4 VIMNMX R5, PT, PT, R5, R11, !PT ;  /* 0x0000000b05054248 */ /* 0x000fe40007fe0100 */
[----:B---3--:R-:W-:Y:S02]  /*1640*/  @P3 VIMNMX R4, PT, PT, R4, R6, PT ;  /* 0x0000000604043248 */ /* 0x008fe40003fe0100 */
[----:B------:R-:W-:Y:S01]  /*1650*/  @P3 VIMNMX R5, PT, PT, R5, R7, !PT ;  /* 0x0000000705053248 */ /* 0x000fe20007fe0100 */
[----:B------:R-:W-:Y:S06]  /*1660*/  BRA `(.L_x_135) ;  /* 0x00000014003c7947 */ /* 0x000fec0003800000 */
.L_x_120:
[----:B------:R-:W0:Y:S01]  /*1670*/  S2R R2, SR_TID.X ;  /* 0x0000000000027919 */ /* 0x000e220000002100 */
[----:B------:R-:W1:Y:S02]  /*1680*/  LDCU.64 UR4, c[0x0][0x380] ;  /* 0x00007000ff0477ac */ /* 0x000e640008000a00 */
[----:B-1----:R-:W-:Y:S02]  /*1690*/  IMAD.U32 R4, RZ, RZ, UR4 ;  /* 0x00000004ff047e24 */ /* 0x002fe4000f8e00ff */
[----:B------:R-:W-:Y:S02]  /*16a0*/  IMAD.U32 R5, RZ, RZ, UR5 ;  /* 0x00000005ff057e24 */ /* 0x000fe4000f8e00ff */
[----:B0-----:R-:W-:-:S04]  /*16b0*/  IMAD R7, R3, 0x800, R2 ;  /* 0x0000080003077824 */ /* 0x001fc800078e0202 */
[----:B------:R-:W-:-:S05]  /*16c0*/  IMAD.WIDE.U32 R6, R7, 0x4, R4 ;  /* 0x0000000407067825 */ /* 0x000fca00078e0004 */
        /* <DEDUP_REMOVED lines=8> */
[----:B------:R-:W-:Y:S01]  /*1750*/  ISETP.GE.U32.AND P0, PT, R0, R9, PT ;  /* 0x000000090000720c */ /* 0x000fe20003f06070 */
        /* <DEDUP_REMOVED lines=17> */
[----:B------:R-:W-:Y:S01]  /*1870*/  VIADD R0, R10, 0xfffff800 ;  /* 0xfffff8000a007836 */ /* 0x000fe20000000000 */
[----:B------:R-:W-:Y:S01]  /*1880*/  LOP3.LUT R16, RZ, R2, RZ, 0x33, !PT ;  /* 0x00000002ff107212 */ /* 0x000fe200078e33ff */
[----:B------:R-:W-:Y:S01]  /*1890*/  IMAD R17, R3, 0x800, R9 ;  /* 0x0000080003117824 */ /* 0x000fe200078e0209 */
[----:B------:R-:W-:Y:S02]  /*18a0*/  UMOV UR4, URZ ;  /* 0x000000ff00047c82 */ /* 0x000fe40008000000 */
[----:B------:R-:W-:Y:S01]  /*18b0*/  IADD3 R8, PT, PT, -R9, R10, R16 ;  /* 0x0000000a09087210 */ /* 0x000fe20007ffe110 */
[--C-:B------:R-:W-:Y:S01]  /*18c0*/  IMAD.MOV.U32 R6, RZ, RZ, R17.reuse ;  /* 0x000000ffff067224 */ /* 0x100fe200078e0011 */
[C---:B------:R-:W-:Y:S01]  /*18d0*/  ISETP.GT.U32.AND P0, PT, R17.reuse, R0, PT ;  /* 0x000000001100720c */ /* 0x040fe20003f04070 */
[----:B------:R-:W-:Y:S01]  /*18e0*/  IMAD.MOV.U32 R7, RZ, RZ, R17 ;  /* 0x000000ffff077224 */ /* 0x000fe200078e0011 */
[----:B------:R-:W-:Y:S01]  /*18f0*/  IADD3 R11, PT, PT, R17, 0x800, R2 ;  /* 0x00000800110b7810 */ /* 0x000fe20007ffe002 */
[----:B------:R-:W-:-:S10]  /*1900*/  IMAD R8, R3, -0x800, R8 ;  /* 0xfffff80003087824 */ /* 0x000fd400078e0208 */
[----:B------:R-:W-:Y:S05]  /*1910*/  @P0 BRA `(.L_x_137) ;  /* 0x0000000000980947 */ /* 0x000fea0003800000 */
[----:B------:R-:W0:Y:S08]  /*1920*/  LDC R10, c[0x0][0x3a8] ;  /* 0x0000ea00ff0a7b82 */ /* 0x000e300000000800 */
[----:B------:R-:W1:Y:S02]  /*1930*/  LDC.64 R4, c[0x0][0x380] ;  /* 0x0000e000ff047b82 */ /* 0x000e640000000a00 */
.L_x_138:
[----:B------:R-:W-:-:S04]  /*1940*/  IMAD.IADD R13, R2, 0x1, R7 ;  /* 0x00000001020d7824 */ /* 0x000fc800078e0207 */
        /* <DEDUP_REMOVED lines=8> */
[----:B------:R0:W5:Y:S02]  /*19d0*/  LDG.E R22, desc[UR6][R12.64+0x1c00] ;  /* 0x001c00060c167981 */ /* 0x000164000c1e1900 */
[----:B0-----:R-:W-:-:S05]  /*19e0*/  IMAD.IADD R12, R10, 0x1, -R7 ;  /* 0x000000010a0c7824 */ /* 0x001fca00078e0a07 */
[----:B------:R-:W-:Y:S01]  /*19f0*/  ISETP.GE.U32.AND P0, PT, R12, R9, PT ;  /* 0x000000090c00720c */ /* 0x000fe20003f06070 */
[----:B--2---:R-:W-:Y:S08]  /*1a00*/  F2I.TRUNC.NTZ R24, R24 ;  /* 0x0000001800187305 */ /* 0x004ff0000020f100 */
[----:B---3--:R-:W0:Y:S08]  /*1a10*/  F2I.TRUNC.NTZ R25, R25 ;  /* 0x0000001900197305 */ /* 0x008e30000020f100 */
[----:B----4-:R-:W-:Y:S01]  /*1a20*/  F2I.TRUNC.NTZ R19, R19 ;  /* 0x0000001300137305 */ /* 0x010fe2000020f100 */
[----:B0-----:R-:W-:-:S07]  /*1a30*/  VIMNMX3 R27, R15, R24, R25, !PT ;  /* 0x000000180f1b720f */ /* 0x001fce0007800119 */
[----:B-----5:R-:W0:Y:S01]  /*1a40*/  F2I.TRUNC.NTZ R20, R20 ;  /* 0x0000001400147305 */ /* 0x020e22000020f100 */
[----:B------:R-:W-:-:S07]  /*1a50*/  VIMNMX3 R14, R24, R14, R25, PT ;  /* 0x0000000e180e720f */ /* 0x000fce0003800119 */
        /* <DEDUP_REMOVED lines=11> */
[C---:B------:R-:W-:Y:S01]  /*1b10*/  IMAD.IADD R7, R9.reuse, 0x1, R7 ;  /* 0x0000000109077824 */ /* 0x040fe200078e0207 */
[----:B------:R-:W-:Y:S01]  /*1b20*/  UIADD3 UR4, UPT, UPT, UR4, 0x1, URZ ;  /* 0x0000000104047890 */ /* 0x000fe2000fffe0ff */
[----:B------:R-:W-:Y:S02]  /*1b30*/  IMAD.IADD R6, R9, 0x1, R6 ;  /* 0x0000000109067824 */ /* 0x000fe400078e0206 */
[----:B------:R-:W-:Y:S01]  /*1b40*/  IMAD.IADD R8, R8, 0x1, -R9 ;  /* 0x0000000108087824 */ /* 0x000fe200078e0a09 */
[----:B------:R-:W-:Y:S01]  /*1b50*/  ISETP.GT.U32.AND P0, PT, R7, R0, PT ;  /* 0x000000000700720c */ /* 0x000fe20003f04070 */
[----:B------:R-:W-:-:S12]  /*1b60*/  IMAD.IADD R11, R9, 0x1, R11 ;  /* 0x00000001090b7824 */ /* 0x000fd800078e020b */
[----:B------:R-:W-:Y:S05]  /*1b70*/  @!P0 BRA `(.L_x_138) ;  /* 0xfffffffc00708947 */ /* 0x000fea000383ffff */
.L_x_137:
[----:B------:R-:W-:Y:S01]  /*1b80*/  IMAD.IADD R9, R10, 0x1, -R7 ;  /* 0x000000010a097824 */ /* 0x000fe200078e0a07 */
[----:B------:R-:W-:Y:S04]  /*1b90*/  BSSY.RECONVERGENT B1, `(.L_x_136) ;  /* 0x00000c5000017945 */ /* 0x000fe80003800200 */
[----:B------:R-:W-:-:S04]  /*1ba0*/  ISETP.GE.AND P0, PT, R2, R9, PT ;  /* 0x000000090200720c */ /* 0x000fc80003f06270 */
[----:B------:R-:W-:-:S13]  /*1bb0*/  ISETP.GE.U32.OR P0, PT, R7, R10, P0 ;  /* 0x0000000a0700720c */ /* 0x000fda0000706470 */
[----:B------:R-:W-:Y:S05]  /*1bc0*/  @P0 BRA `(.L_x_139) ;  /* 0x0000000c00040947 */ /* 0x000fea0003800000 */
[----:B------:R-:W0:Y:S01]  /*1bd0*/  LDC R9, c[0x0][0x3ac] ;  /* 0x0000eb00ff097b82 */ /* 0x000e220000000800 */
[----:B------:R-:W-:Y:S01]  /*1be0*/  IADD3 R10, PT, PT, -R17, R10, R16 ;  /* 0x0000000a110a7210 */ /* 0x000fe20007ffe110 */
[----:B------:R-:W-:Y:S01]  /*1bf0*/  BSSY.RECONVERGENT B2, `(.L_x_140) ;  /* 0x0000063000027945 */ /* 0x000fe20003800200 */
[----:B------:R-:W-:Y:S02]  /*1c00*/  IMAD.MOV.U32 R0, RZ, RZ, R2 ;  /* 0x000000ffff007224 */ /* 0x000fe400078e0002 */
[----:B0-----:R-:W-:-:S04]  /*1c10*/  IMAD R9, R9, UR4, RZ ;  /* 0x0000000409097c24 */ /* 0x001fc8000f8e02ff */
[----:B------:R-:W-:-:S05]  /*1c20*/  IMAD R9, R9, -0x800, R10 ;  /* 0xfffff80009097824 */ /* 0x000fca00078e020a */
[C---:B------:R-:W-:Y:S02]  /*1c30*/  ISETP.GE.U32.AND P0, PT, R9.reuse, 0xf00, PT ;  /* 0x00000f000900780c */ /* 0x040fe40003f06070 */
[----:B------:R-:W-:-:S04]  /*1c40*/  LEA.HI R9, R9, 0x1, RZ, 0x18 ;  /* 0x0000000109097811 */ /* 0x000fc800078fc0ff */
[----:B------:R-:W-:-:S07]  /*1c50*/  LOP3.LUT R10, R9, 0xf, RZ, 0xc0, !PT ;  /* 0x0000000f090a7812 */ /* 0x000fce00078ec0ff */
[----:B------:R-:W-:Y:S05]  /*1c60*/  @!P0 BRA `(.L_x_141) ;  /* 0x00000004006c8947 */ /* 0x000fea0003800000 */
[----:B------:R-:W-:Y:S01]  /*1c70*/  LEA.HI R0, R8, 0x1, RZ, 0x18 ;  /* 0x0000000108007811 */ /* 0x000fe200078fc0ff */
[----:B------:R-:W-:Y:S03]  /*1c80*/  BSSY.RECONVERGENT B3, `(.L_x_142) ;  /* 0x0000058000037945 */ /* 0x000fe60003800200 */
[----:B------:R-:W-:Y:S02]  /*1c90*/  LOP3.LUT R12, R0, 0x1fffff0, RZ, 0xc0, !PT ;  /* 0x01fffff0000c7812 */ /* 0x000fe400078ec0ff */
[----:B------:R-:W-:-:S03]  /*1ca0*/  LOP3.LUT R0, R2, 0x800, RZ, 0xfc, !PT ;  /* 0x0000080002007812 */ /* 0x000fc600078efcff */
[----:B------:R-:W-:-:S07]  /*1cb0*/  IMAD.MOV R12, RZ, RZ, -R12 ;  /* 0x000000ffff0c7224 */ /* 0x000fce00078e0a0c */
.L_x_143:
[C---:B------:R-:W-:Y:S02]  /*1cc0*/  VIADD R19, R11.reuse, 0xfffff800 ;  /* 0xfffff8000b137836 */ /* 0x040fe40000000000 */
[C---:B------:R-:W-:Y:S02]  /*1cd0*/  VIADD R23, R11.reuse, 0xfffff900 ;  /* 0xfffff9000b177836 */ /* 0x040fe40000000000 */
[----:B------:R-:W-:Y:S02]  /*1ce0*/  VIADD R17, R11, 0xfffffa00 ;  /* 0xfffffa000b117836 */ /* 0x000fe40000000000 */
[----:B------:R-:W-:-:S04]  /*1cf0*/  IMAD.WIDE.U32 R18, R19, 0x4, R4 ;  /* 0x0000000413127825 */ /* 0x000fc800078e0004 */
[--C-:B------:R-:W-:Y:S02]  /*1d00*/  IMAD.WIDE.U32 R22, R23, 0x4, R4.reuse ;  /* 0x0000000417167825 */ /* 0x100fe400078e0004 */
[----:B------:R-:W2:Y:S02]  /*1d10*/  LDG.E R18, desc[UR6][R18.64] ;  /* 0x0000000612127981 */ /* 0x000ea4000c1e1900 */
[----:B------:R-:W-:Y:S02]  /*1d20*/  VIADD R21, R11, 0xfffffb00 ;  /* 0xfffffb000b157836 */ /* 0x000fe40000000000 */
[----:B------:R-:W-:Y:S01]  /*1d30*/  IMAD.WIDE.U32 R16, R17, 0x4, R4 ;  /* 0x0000000411107825 */ /* 0x000fe200078e0004 */
[----:B------:R-:W3:Y:S03]  /*1d40*/  LDG.E R22, desc[UR6][R22.64] ;  /* 0x0000000616167981 */ /* 0x000ee6000c1e1900 */
[----:B------:R-:W-:-:S02]  /*1d50*/  VIADD R27, R11, 0xfffffc00 ;  /* 0xfffffc000b1b7836 */ /* 0x000fc40000000000 */
[--C-:B------:R-:W-:Y:S01]  /*1d60*/  IMAD.WIDE.U32 R20, R21, 0x4, R4.reuse ;  /* 0x0000000415147825 */ /* 0x100fe200078e0004 */
[----:B------:R0:W4:Y:S03]  /*1d70*/  LDG.E R19, desc[UR6][R16.64] ;  /* 0x0000000610137981 */ /* 0x000126000c1e1900 */
[----:B------:R-:W-:Y:S01]  /*1d80*/  VIADD R13, R11, 0xfffffd00 ;  /* 0xfffffd000b0d7836 */ /* 0x000fe20000000000 */
[----:B------:R1:W5:Y:S01]  /*1d90*/  LDG.E R28, desc[UR6][R20.64] ;  /* 0x00000006141c7981 */ /* 0x000362000c1e1900 */
[----:B------:R-:W-:-:S04]  /*1da0*/  IMAD.WIDE.U32 R26, R27, 0x4, R4 ;  /* 0x000000041b1a7825 */ /* 0x000fc800078e0004 */
[----:B0-----:R-:W-:Y:S02]  /*1db0*/  IMAD.WIDE.U32 R16, R13, 0x4, R4 ;  /* 0x000000040d107825 */ /* 0x001fe400078e0004 */
[----:B------:R-:W5:Y:S04]  /*1dc0*/  LDG.E R27, desc[UR6][R26.64] ;  /* 0x000000061a1b7981 */ /* 0x000f68000c1e1900 */
[----:B------:R0:W5:Y:S01]  /*1dd0*/  LDG.E R29, desc[UR6][R16.64] ;  /* 0x00000006101d7981 */ /* 0x000162000c1e1900 */
[----:B------:R-:W-:-:S04]  /*1de0*/  VIADD R13, R11, 0xfffffe00 ;  /* 0xfffffe000b0d7836 */ /* 0x000fc80000000000 */
[----:B-1----:R-:W-:-:S04]  /*1df0*/  IMAD.WIDE.U32 R20, R13, 0x4, R4 ;  /* 0x000000040d147825 */ /* 0x002fc800078e0004 */
[----:B------:R-:W-:-:S04]  /*1e00*/  IMAD.WIDE.U32 R24, R11, 0x4, R4 ;  /* 0x000000040b187825 */ /* 0x000fc800078e0004 */
[C---:B0-----:R-:W-:Y:S01]  /*1e10*/  VIADD R17, R11.reuse, 0xffffff00 ;  /* 0xffffff000b117836 */ /* 0x041fe20000000000 */
[----:B------:R0:W5:Y:S01]  /*1e20*/  LDG.E R13, desc[UR6][R24.64] ;  /* 0x00000006180d7981 */ /* 0x000162000c1e1900 */
[C---:B------:R-:W-:Y:S02]  /*1e30*/  VIADD R16, R11.reuse, 0x100 ;  /* 0x000001000b107836 */ /* 0x040fe40000000000 */
[----:B0-----:R-:W-:-:S04]  /*1e40*/  VIADD R25, R11, 0x200 ;  /* 0x000002000b197836 */ /* 0x001fc80000000000 */
[----:B------:R-:W-:Y:S01]  /*1e50*/  IMAD.WIDE.U32 R24, R25, 0x4, R4 ;  /* 0x0000000419187825 */ /* 0x000fe200078e0004 */
[----:B--2---:R-:W-:Y:S08]  /*1e60*/  F2I.TRUNC.NTZ R23, R18 ;  /* 0x0000001200177305 */ /* 0x004ff0000020f100 */
[----:B---3--:R0:W1:Y:S08]  /*1e70*/  F2I.TRUNC.NTZ R26, R22 ;  /* 0x00000016001a7305 */ /* 0x008070000020f100 */
[----:B----4-:R-:W-:Y:S01]  /*1e80*/  F2I.TRUNC.NTZ R19, R19 ;  /* 0x0000001300137305 */ /* 0x010fe2000020f100 */
[----:B0-----:R0:W2:Y:S07]  /*1e90*/  LDG.E R22, desc[UR6][R20.64] ;  /* 0x0000000614167981 */ /* 0x0010ae000c1e1900 */
[----:B-----5:R-:W3:Y:S08]  /*1ea0*/  F2I.TRUNC.NTZ R28, R28 ;  /* 0x0000001c001c7305 */ /* 0x020ef0000020f100 */
[----:B------:R1:W-:Y:S08]  /*1eb0*/  F2I.TRUNC.NTZ R18, R27 ;  /* 0x0000001b00127305 */ /* 0x0003f0000020f100 */
[----:B------:R-:W4:Y:S01]  /*1ec0*/  F2I.TRUNC.NTZ R29, R29 ;  /* 0x0000001d001d7305 */ /* 0x000f22000020f100 */
[----:B-1----:R-:W-:-:S02]  /*1ed0*/  VIMNMX3 R27, R23, R14, R26, PT ;  /* 0x0000000e171b720f */ /* 0x002fc4000380011a */
[----:B0-----:R-:W-:Y:S01]  /*1ee0*/  VIMNMX3 R20, R15, R23, R26, !PT ;  /* 0x000000170f14720f */ /* 0x001fe2000780011a */
[----:B------:R-:W-:Y:S01]  /*1ef0*/  IMAD.WIDE.U32 R14, R17, 0x4, R4 ;  /* 0x00000004110e7825 */ /* 0x000fe200078e0004 */
[--C-:B---3--:R-:W-:Y:S02]  /*1f00*/  VIMNMX3 R21, R19, R27, R28.reuse, PT ;  /* 0x0000001b1315720f */ /* 0x108fe4000380011c */
[----:B------:R-:W-:Y:S01]  /*1f10*/  VIMNMX3 R20, R20, R19, R28, !PT ;  /* 0x000000131414720f */ /* 0x000fe2000780011c */
[----:B------:R-:W-:Y:S01]  /*1f20*/  IMAD.WIDE.U32 R16, R16, 0x4, R4 ;  /* 0x0000000410107825 */ /* 0x000fe200078e0004 */
[----:B------:R0:W3:Y:S03]  /*1f30*/  LDG.E R23, desc[UR6][R14.64] ;  /* 0x000000060e177981 */ /* 0x0000e6000c1e1900 */
[----:B------:R-:W-:Y:S01]  /*1f40*/  VIADD R19, R11, 0x300 ;  /* 0x000003000b137836 */ /* 0x000fe20000000000 */
[----:B------:R1:W5:Y:S01]  /*1f50*/  LDG.E R26, desc[UR6][R16.64] ;  /* 0x00000006101a7981 */ /* 0x000362000c1e1900 */
[----:B----4-:R-:W-:-:S02]  /*1f60*/  VIMNMX3 R28, R18, R21, R29, PT ;  /* 0x00000015121c720f */ /* 0x010fc4000380011d */
[----:B------:R-:W-:Y:S01]  /*1f70*/  VIMNMX3 R29, R20, R18, R29, !PT ;  /* 0x00000012141d720f */ /* 0x000fe2000780011d */
[--C-:B------:R-:W-:Y:S01]  /*1f80*/  IMAD.WIDE.U32 R18, R19, 0x4, R4.reuse ;  /* 0x0000000413127825 */ /* 0x100fe200078e0004 */
[----:B------:R4:W5:Y:S03]  /*1f90*/  LDG.E R27, desc[UR6][R24.64] ;  /* 0x00000006181b7981 */ /* 0x000966000c1e1900 */
[C---:B0-----:R-:W-:Y:S02]  /*1fa0*/  VIADD R15, R11.reuse, 0x400 ;  /* 0x000004000b0f7836 */ /* 0x041fe40000000000 */
[----:B-1----:R-:W-:Y:S01]  /*1fb0*/  VIADD R17, R11, 0x500 ;  /* 0x000005000b117836 */ /* 0x002fe20000000000 */
[----:B------:R-:W5:Y:S01]  /*1fc0*/  LDG.E R18, desc[UR6][R18.64] ;  /* 0x0000000612127981 */ /* 0x000f62000c1e1900 */
[----:B------:R-:W-:-:S04]  /*1fd0*/  IMAD.WIDE.U32 R14, R15, 0x4, R4 ;  /* 0x000000040f0e7825 */ /* 0x000fc800078e0004 */
[--C-:B------:R-:W-:Y:S02]  /*1fe0*/  IMAD.WIDE.U32 R16, R17, 0x4, R4.reuse ;  /* 0x0000000411107825 */ /* 0x100fe400078e0004 */
[----:B------:R-:W5:Y:S02]  /*1ff0*/  LDG.E R14, desc[UR6][R14.64] ;  /* 0x000000060e0e7981 */ /* 0x000f64000c1e1900 */
[C---:B------:R-:W-:Y:S02]  /*2000*/  VIADD R21, R11.reuse, 0x600 ;  /* 0x000006000b157836 */ /* 0x040fe40000000000 */
[----:B----4-:R-:W-:Y:S01]  /*2010*/  VIADD R25, R11, 0x700 ;  /* 0x000007000b197836 */ /* 0x010fe20000000000 */
[----:B------:R-:W4:Y:S01]  /*2020*/  LDG.E R16, desc[UR6][R16.64] ;  /* 0x0000000610107981 */ /* 0x000f22000c1e1900 */
[----:B------:R-:W-:-:S04]  /*2030*/  IMAD.WIDE.U32 R20, R21, 0x4, R4 ;  /* 0x0000000415147825 */ /* 0x000fc800078e0004 */
[----:B------:R-:W-:Y:S02]  /*2040*/  IMAD.WIDE.U32 R24, R25, 0x4, R4 ;  /* 0x0000000419187825 */ /* 0x000fe400078e0004 */
[----:B------:R-:W4:Y:S04]  /*2050*/  LDG.E R20, desc[UR6][R20.64] ;  /* 0x0000000614147981 */ /* 0x000f28000c1e1900 */
[----:B------:R-:W4:Y:S01]  /*2060*/  LDG.E R24, desc[UR6][R24.64] ;  /* 0x0000000618187981 */ /* 0x000f22000c1e1900 */
[----:B------:R-:W-:Y:S01]  /*2070*/  F2I.TRUNC.NTZ R13, R13 ;  /* 0x0000000d000d7305 */ /* 0x000fe2000020f100 */
[----:B------:R-:W-:-:S05]  /*2080*/  VIADD R12, R12, 0x10 ;  /* 0x000000100c0c7836 */ /* 0x000fca0000000000 */
[----:B------:R-:W-:Y:S01]  /*2090*/  ISETP.NE.AND P0, PT, R12, RZ, PT ;  /* 0x000000ff0c00720c */ /* 0x000fe20003f05270 */
[----:B------:R-:W-:Y:S02]  /*20a0*/  VIADD R0, R0, 0x1000 ;  /* 0x0000100000007836 */ /* 0x000fe40000000000 */
[----:B------:R-:W-:Y:S01]  /*20b0*/  VIADD R11, R11, 0x1000 ;  /* 0x000010000b0b7836 */ /* 0x000fe20000000000 */
[----:B--2---:R-:W-:Y:S08]  /*20c0*/  F2I.TRUNC.NTZ R22, R22 ;  /* 0x0000001600167305 */ /* 0x004ff0000020f100 */
[----:B---3--:R-:W0:Y:S08]  /*20d0*/  F2I.TRUNC.NTZ R23, R23 ;  /* 0x0000001700177305 */ /* 0x008e30000020f100 */
[----:B-----5:R-:W1:Y:S08]  /*20e0*/  F2I.TRUNC.NTZ R26, R26 ;  /* 0x0000001a001a7305 */ /* 0x020e70000020f100 */
[----:B------:R-:W-:Y:S01]  /*20f0*/  F2I.TRUNC.NTZ R27, R27 ;  /* 0x0000001b001b7305 */ /* 0x000fe2000020f100 */
[----:B0-----:R-:W-:-:S07]  /*2100*/  VIMNMX3 R28, R22, R28, R23, PT ;  /* 0x0000001c161c720f */ /* 0x001fce0003800117 */
[----:B------:R-:W0:Y:S01]  /*2110*/  F2I.TRUNC.NTZ R18, R18 ;  /* 0x0000001200127305 */ /* 0x000e22000020f100 */
[----:B------:R-:W-:-:S07]  /*2120*/  VIMNMX3 R29, R29, R22, R23, !PT ;  /* 0x000000161d1d720f */ /* 0x000fce0007800117 */
[----:B------:R-:W-:Y:S01]  /*2130*/  F2I.TRUNC.NTZ R14, R14 ;  /* 0x0000000e000e7305 */ /* 0x000fe2000020f100 */
[----:B-1----:R-:W-:-:S07]  /*2140*/  VIMNMX3 R28, R13, R28, R26, PT ;  /* 0x0000001c0d1c720f */ /* 0x002fce000380011a */
[----:B----4-:R-:W1:Y:S01]  /*2150*/  F2I.TRUNC.NTZ R15, R16 ;  /* 0x00000010000f7305 */ /* 0x010e62000020f100 */
        /* <DEDUP_REMOVED lines=11> */
.L_x_142:
[----:B------:R-:W-:-:S07]  /*2210*/  VIADD R0, R0, 0xfffff800 ;  /* 0xfffff80000007836 */ /* 0x000fce0000000000 */
.L_x_141:
[----:B------:R-:W-:Y:S05]  /*2220*/  BSYNC.RECONVERGENT B2 ;  /* 0x0000000000027941 */ /* 0x000fea0003800200 */
.L_x_140:
[----:B------:R-:W-:-:S13]  /*2230*/  ISETP.NE.AND P0, PT, R10, RZ, PT ;  /* 0x000000ff0a00720c */ /* 0x000fda0003f05270 */
[----:B------:R-:W-:Y:S05]  /*2240*/  @!P0 BRA `(.L_x_139) ;  /* 0x0000000400648947 */ /* 0x000fea0003800000 */
[----:B------:R-:W-:Y:S01]  /*2250*/  ISETP.GE.U32.AND P0, PT, R10, 0x8, PT ;  /* 0x000000080a00780c */ /* 0x000fe20003f06070 */
[----:B------:R-:W-:Y:S01]  /*2260*/  BSSY.RECONVERGENT B2, `(.L_x_144) ;  /* 0x000002d000027945 */ /* 0x000fe20003800200 */
[----:B------:R-:W-:-:S04]  /*2270*/  LOP3.LUT R24, R9, 0x7, RZ, 0xc0, !PT ;  /* 0x0000000709187812 */ /* 0x000fc800078ec0ff */
[----:B------:R-:W-:-:S07]  /*2280*/  ISETP.NE.AND P1, PT, R24, RZ, PT ;  /* 0x000000ff1800720c */ /* 0x000fce0003f25270 */
[----:B------:R-:W-:Y:S06]  /*2290*/  @!P0 BRA `(.L_x_145) ;  /* 0x0000000000a48947 */ /* 0x000fec0003800000 */
[----:B------:R-:W-:-:S04]  /*22a0*/  IMAD.IADD R11, R0, 0x1, R7 ;  /* 0x00000001000b7824 */ /* 0x000fc800078e0207 */
[C---:B------:R-:W-:Y:S02]  /*22b0*/  VIADD R13, R11.reuse, 0x100 ;  /* 0x000001000b0d7836 */ /* 0x040fe40000000000 */
[C---:B------:R-:W-:Y:S02]  /*22c0*/  VIADD R17, R11.reuse, 0x200 ;  /* 0x000002000b117836 */ /* 0x040fe40000000000 */
[C---:B------:R-:W-:Y:S02]  /*22d0*/  VIADD R19, R11.reuse, 0x300 ;  /* 0x000003000b137836 */ /* 0x040fe40000000000 */
[----:B------:R-:W-:-:S04]  /*22e0*/  IMAD.WIDE.U32 R22, R11, 0x4, R4 ;  /* 0x000000040b167825 */ /* 0x000fc800078e0004 */
[--C-:B------:R-:W-:Y:S01]  /*22f0*/  IMAD.WIDE.U32 R12, R13, 0x4, R4.reuse ;  /* 0x000000040d0c7825 */ /* 0x100fe200078e0004 */
[----:B------:R0:W2:Y:S03]  /*2300*/  LDG.E R25, desc[UR6][R22.64] ;  /* 0x0000000616197981 */ /* 0x0000a6000c1e1900 */
[--C-:B------:R-:W-:Y:S01]  /*2310*/  IMAD.WIDE.U32 R16, R17, 0x4, R4.reuse ;  /* 0x0000000411107825 */ /* 0x100fe200078e0004 */
[----:B------:R1:W3:Y:S03]  /*2320*/  LDG.E R26, desc[UR6][R12.64] ;  /* 0x000000060c1a7981 */ /* 0x0002e6000c1e1900 */
[C---:B------:R-:W-:Y:S02]  /*2330*/  VIADD R21, R11.reuse, 0x400 ;  /* 0x000004000b157836 */ /* 0x040fe40000000000 */
[----:B------:R-:W-:Y:S01]  /*2340*/  VIADD R27, R11, 0x500 ;  /* 0x000005000b1b7836 */ /* 0x000fe20000000000 */
[----:B------:R-:W4:Y:S01]  /*2350*/  LDG.E R16, desc[UR6][R16.64] ;  /* 0x0000000610107981 */ /* 0x000f22000c1e1900 */
[----:B------:R-:W-:-:S04]  /*2360*/  IMAD.WIDE.U32 R18, R19, 0x4, R4 ;  /* 0x0000000413127825 */ /* 0x000fc800078e0004 */
[C---:B------:R-:W-:Y:S02]  /*2370*/  VIADD R29, R11.reuse, 0x600 ;  /* 0x000006000b1d7836 */ /* 0x040fe40000000000 */
[----:B------:R-:W-:Y:S01]  /*2380*/  VIADD R28, R11, 0x700 ;  /* 0x000007000b1c7836 */ /* 0x000fe20000000000 */
[----:B------:R-:W5:Y:S01]  /*2390*/  LDG.E R18, desc[UR6][R18.64] ;  /* 0x0000000612127981 */ /* 0x000f62000c1e1900 */
[----:B------:R-:W-:-:S04]  /*23a0*/  IMAD.WIDE.U32 R20, R21, 0x4, R4 ;  /* 0x0000000415147825 */ /* 0x000fc800078e0004 */
[--C-:B------:R-:W-:Y:S02]  /*23b0*/  IMAD.WIDE.U32 R10, R27, 0x4, R4.reuse ;  /* 0x000000041b0a7825 */ /* 0x100fe400078e0004 */
[----:B------:R-:W5:Y:S02]  /*23c0*/  LDG.E R20, desc[UR6][R20.64] ;  /* 0x0000000614147981 */ /* 0x000f64000c1e1900 */
[--C-:B0-----:R-:W-:Y:S02]  /*23d0*/  IMAD.WIDE.U32 R22, R29, 0x4, R4.reuse ;  /* 0x000000041d167825 */ /* 0x101fe400078e0004 */
[----:B------:R-:W5:Y:S02]  /*23e0*/  LDG.E R10, desc[UR6][R10.64] ;  /* 0x000000060a0a7981 */ /* 0x000f64000c1e1900 */
[----:B-1----:R-:W-:Y:S02]  /*23f0*/  IMAD.WIDE.U32 R12, R28, 0x4, R4 ;  /* 0x000000041c0c7825 */ /* 0x002fe400078e0004 */
[----:B------:R-:W5:Y:S04]  /*2400*/  LDG.E R22, desc[UR6][R22.64] ;  /* 0x0000000616167981 */ /* 0x000f68000c1e1900 */
[----:B------:R-:W5:Y:S01]  /*2410*/  LDG.E R12, desc[UR6][R12.64] ;  /* 0x000000060c0c7981 */ /* 0x000f62000c1e1900 */
[----:B------:R-:W-:Y:S01]  /*2420*/  VIADD R0, R0, 0x800 ;  /* 0x0000080000007836 */ /* 0x000fe20000000000 */
[----:B--2---:R-:W-:Y:S08]  /*2430*/  F2I.TRUNC.NTZ R25, R25 ;  /* 0x0000001900197305 */ /* 0x004ff0000020f100 */
[----:B---3--:R-:W0:Y:S08]  /*2440*/  F2I.TRUNC.NTZ R26, R26 ;  /* 0x0000001a001a7305 */ /* 0x008e30000020f100 */
[----:B----4-:R-:W-:Y:S08]  /*2450*/  F2I.TRUNC.NTZ R16, R16 ;  /* 0x0000001000107305 */ /* 0x010ff0000020f100 */
[----:B-----5:R-:W1:Y:S01]  /*2460*/  F2I.TRUNC.NTZ R17, R18 ;  /* 0x0000001200117305 */ /* 0x020e62000020f100 */
[----:B0-----:R-:W-:-:S07]  /*2470*/  VIMNMX3 R14, R25, R14, R26, PT ;  /* 0x0000000e190e720f */ /* 0x001fce000380011a */
[----:B------:R-:W-:Y:S01]  /*2480*/  F2I.TRUNC.NTZ R19, R20 ;  /* 0x0000001400137305 */ /* 0x000fe2000020f100 */
[----:B------:R-:W-:-:S07]  /*2490*/  VIMNMX3 R15, R15, R25, R26, !PT ;  /* 0x000000190f0f720f */ /* 0x000fce000780011a */
[----:B------:R-:W0:Y:S01]  /*24a0*/  F2I.TRUNC.NTZ R28, R10 ;  /* 0x0000000a001c7305 */ /* 0x000e22000020f100 */
[----:B-1----:R-:W-:-:S07]  /*24b0*/  VIMNMX3 R14, R16, R14, R17, PT ;  /* 0x0000000e100e720f */ /* 0x002fce0003800111 */
[----:B------:R-:W-:Y:S01]  /*24c0*/  F2I.TRUNC.NTZ R21, R22 ;  /* 0x0000001600157305 */ /* 0x000fe2000020f100 */
[----:B------:R-:W-:-:S07]  /*24d0*/  VIMNMX3 R15, R15, R16, R17, !PT ;  /* 0x000000100f0f720f */ /* 0x000fce0007800111 */
[----:B------:R-:W1:Y:S01]  /*24e0*/  F2I.TRUNC.NTZ R27, R12 ;  /* 0x0000000c001b7305 */ /* 0x000e62000020f100 */
[--C-:B0-----:R-:W-:Y:S02]  /*24f0*/  VIMNMX3 R14, R19, R14, R28.reuse, PT ;  /* 0x0000000e130e720f */ /* 0x101fe4000380011c */
[----:B------:R-:W-:Y:S02]  /*2500*/  VIMNMX3 R15, R15, R19, R28, !PT ;  /* 0x000000130f0f720f */ /* 0x000fe4000780011c */
[--C-:B-1----:R-:W-:Y:S02]  /*2510*/  VIMNMX3 R14, R21, R14, R27.reuse, PT ;  /* 0x0000000e150e720f */ /* 0x102fe4000380011b */
[----:B------:R-:W-:-:S07]  /*2520*/  VIMNMX3 R15, R15, R21, R27, !PT ;  /* 0x000000150f0f720f */ /* 0x000fce000780011b */
.L_x_145:
[----:B------:R-:W-:Y:S05]  /*2530*/  BSYNC.RECONVERGENT B2 ;  /* 0x0000000000027941 */ /* 0x000fea0003800200 */
.L_x_144:
[----:B------:R-:W-:Y:S05]  /*2540*/  @!P1 BRA `(.L_x_139) ;  /* 0x0000000000a49947 */ /* 0x000fea0003800000 */
[----:B------:R-:W-:Y:S01]  /*2550*/  ISETP.GE.U32.AND P0, PT, R24, 0x4, PT ;  /* 0x000000041800780c */ /* 0x000fe20003f06070 */
[----:B------:R-:W-:Y:S01]  /*2560*/  BSSY.RECONVERGENT B2, `(.L_x_146) ;  /* 0x0000018000027945 */ /* 0x000fe20003800200 */
[----:B------:R-:W-:-:S11]  /*2570*/  LOP3.LUT P1, RZ, R9, 0x3, RZ, 0xc0, !PT ;  /* 0x0000000309ff7812 */ /* 0x000fd6000782c0ff */
[----:B------:R-:W-:Y:S05]  /*2580*/  @!P0 BRA `(.L_x_147) ;  /* 0x0000000000548947 */ /* 0x000fea0003800000 */
[----:B------:R-:W-:-:S04]  /*2590*/  IMAD.IADD R7, R0, 0x1, R7 ;  /* 0x0000000100077824 */ /* 0x000fc800078e0207 */
[C---:B------:R-:W-:Y:S02]  /*25a0*/  VIADD R11, R7.reuse, 0x100 ;  /* 0x00000100070b7836 */ /* 0x040fe40000000000 */
[----:B------:R-:W-:-:S04]  /*25b0*/  IMAD.WIDE.U32 R12, R7, 0x4, R4 ;  /* 0x00000004070c7825 */ /* 0x000fc800078e0004 */
[C---:B------:R-:W-:Y:S02]  /*25c0*/  VIADD R17, R7.reuse, 0x200 ;  /* 0x0000020007117836 */ /* 0x040fe40000000000 */
[----:B------:R-:W-:Y:S01]  /*25d0*/  VIADD R19, R7, 0x300 ;  /* 0x0000030007137836 */ /* 0x000fe20000000000 */
[----:B------:R-:W2:Y:S01]  /*25e0*/  LDG.E R12, desc[UR6][R12.64] ;  /* 0x000000060c0c7981 */ /* 0x000ea2000c1e1900 */
[----:B------:R-:W-:-:S04]  /*25f0*/  IMAD.WIDE.U32 R10, R11, 0x4, R4 ;  /* 0x000000040b0a7825 */ /* 0x000fc800078e0004 */
[--C-:B------:R-:W-:Y:S02]  /*2600*/  IMAD.WIDE.U32 R16, R17, 0x4, R4.reuse ;  /* 0x0000000411107825 */ /* 0x100fe400078e0004 */
[----:B------:R-:W3:Y:S02]  /*2610*/  LDG.E R10, desc[UR6][R10.64] ;  /* 0x000000060a0a7981 */ /* 0x000ee4000c1e1900 */
[----:B------:R-:W-:Y:S02]  /*2620*/  IMAD.WIDE.U32 R18, R19, 0x4, R4 ;  /* 0x0000000413127825 */ /* 0x000fe400078e0004 */
[----:B------:R-:W4:Y:S04]  /*2630*/  LDG.E R16, desc[UR6][R16.64] ;  /* 0x0000000610107981 */ /* 0x000f28000c1e1900 */
[----:B------:R-:W5:Y:S01]  /*2640*/  LDG.E R18, desc[UR6][R18.64] ;  /* 0x0000000612127981 */ /* 0x000f62000c1e1900 */
[----:B------:R-:W-:Y:S01]  /*2650*/  VIADD R0, R0, 0x400 ;  /* 0x0000040000007836 */ /* 0x000fe20000000000 */
[----:B--2---:R-:W-:Y:S08]  /*2660*/  F2I.TRUNC.NTZ R7, R12 ;  /* 0x0000000c00077305 */ /* 0x004ff0000020f100 */
[----:B---3--:R-:W0:Y:S08]  /*2670*/  F2I.TRUNC.NTZ R20, R10 ;  /* 0x0000000a00147305 */ /* 0x008e30000020f100 */
[----:B----4-:R-:W-:Y:S08]  /*2680*/  F2I.TRUNC.NTZ R9, R16 ;  /* 0x0000001000097305 */ /* 0x010ff0000020f100 */
[----:B-----5:R-:W1:Y:S01]  /*2690*/  F2I.TRUNC.NTZ R22, R18 ;  /* 0x0000001200167305 */ /* 0x020e62000020f100 */
[----:B0-----:R-:W-:-:S02]  /*26a0*/  VIMNMX3 R14, R7, R14, R20, PT ;  /* 0x0000000e070e720f */ /* 0x001fc40003800114 */
[----:B------:R-:W-:Y:S02]  /*26b0*/  VIMNMX3 R15, R15, R7, R20, !PT ;  /* 0x000000070f0f720f */ /* 0x000fe40007800114 */
[--C-:B-1----:R-:W-:Y:S02]  /*26c0*/  VIMNMX3 R14, R9, R14, R22.reuse, PT ;  /* 0x0000000e090e720f */ /* 0x102fe40003800116 */
[----:B------:R-:W-:-:S07]  /*26d0*/  VIMNMX3 R15, R15, R9, R22, !PT ;  /* 0x000000090f0f720f */ /* 0x000fce0007800116 */
.L_x_147:
[----:B------:R-:W-:Y:S05]  /*26e0*/  BSYNC.RECONVERGENT B2 ;  /* 0x0000000000027941 */ /* 0x000fea0003800200 */
.L_x_146:
[----:B------:R-:W-:Y:S05]  /*26f0*/  @!P1 BRA `(.L_x_139) ;  /* 0x0000000000389947 */ /* 0x000fea0003800000 */
[----:B------:R-:W-:Y:S01]  /*2700*/  LOP3.LUT R7, R8, 0xffff, RZ, 0xc0, !PT ;  /* 0x0000ffff08077812 */ /* 0x000fe200078ec0ff */
[----:B------:R-:W-:-:S03]  /*2710*/  IMAD.IADD R9, R0, 0x1, R6 ;  /* 0x0000000100097824 */ /* 0x000fc600078e0206 */
[----:B------:R-:W-:-:S04]  /*2720*/  LEA.HI R7, R7, 0x1, RZ, 0x18 ;  /* 0x0000000107077811 */ /* 0x000fc800078fc0ff */
[----:B------:R-:W-:-:S05]  /*2730*/  LOP3.LUT R7, R7, 0x3, RZ, 0xc0, !PT ;  /* 0x0000000307077812 */ /* 0x000fca00078ec0ff */
[----:B------:R-:W-:-:S07]  /*2740*/  IMAD.MOV R0, RZ, RZ, -R7 ;  /* 0x000000ffff007224 */ /* 0x000fce00078e0a07 */
.L_x_148:
[----:B------:R-:W-:-:S06]  /*2750*/  IMAD.WIDE.U32 R6, R9, 0x4, R4 ;  /* 0x0000000409067825 */ /* 0x000fcc00078e0004 */
        /* <DEDUP_REMOVED lines=8> */
.L_x_139:
[----:B------:R-:W-:Y:S05]  /*27e0*/  BSYNC.RECONVERGENT B1 ;  /* 0x0000000000017941 */ /* 0x000fea0003800200 */
.L_x_136:
        /* <DEDUP_REMOVED lines=55> */
.L_x_135:
[----:B------:R-:W-:Y:S05]  /*2b60*/  BSYNC.RECONVERGENT B0 ;  /* 0x0000000000007941 */ /* 0x000fea0003800200 */
.L_x_119:
[----:B------:R-:W-:Y:S05]  /*2b70*/  @P0 EXIT ;  /* 0x000000000000094d */ /* 0x000fea0003800000 */
[----:B-12---:R-:W1:Y:S02]  /*2b80*/  LDC.64 R6, c[0x0][0x388] ;  /* 0x0000e200ff067b82 */ /* 0x006e640000000a00 */
[----:B-1----:R-:W-:-:S05]  /*2b90*/  IMAD.WIDE.U32 R2, R3, 0x8, R6 ;  /* 0x0000000803027825 */ /* 0x002fca00078e0006 */
[----:B------:R-:W-:Y:S04]  /*2ba0*/  STG.E desc[UR6][R2.64], R4 ;  /* 0x0000000402007986 */ /* 0x000fe8000c101906 */
[----:B------:R-:W-:Y:S01]  /*2bb0*/  STG.E desc[UR6][R2.64+0x4], R5 ;  /* 0x0000040502007986 */ /* 0x000fe2000c101906 */
[----:B------:R-:W-:Y:S05]  /*2bc0*/  EXIT ;  /* 0x000000000000794d */ /* 0x000fea0003800000 */
.L_x_149:
        /* <DEDUP_REMOVED lines=11> */
.L_x_230:


//--------------------- .text._ZN3cub18CUB_300001_SM_10006detail6reduce28DeviceReduceSingleTileKernelINS2_10policy_hubI11minmax_pairIiEj16minmax_binary_opIiEE10Policy1000EN6thrust24THRUST_300001_SM_1000_NS6detail15normal_iteratorINSC_10device_ptrIfEEEEPS6_jS8_S6_S6_15minmax_unary_opIiEEEvT0_T1_T2_T3_T4_T6_ --------------------------
	.section	.text._ZN3cub18CUB_300001_SM_10006detail6reduce28DeviceReduceSingleTileKernelINS2_10policy_hubI11minmax_pairIiEj16minmax_binary_opIiEE10Policy1000EN6thrust24THRUST_300001_SM_1000_NS6detail15normal_iteratorINSC_10device_ptrIfEEEEPS6_jS8_S6_S6_15minmax_unary_opIiEEEvT0_T1_T2_T3_T4_T6_,"ax",@progbits
	.align	128
        .global         _ZN3cub18CUB_300001_SM_10006detail6reduce28DeviceReduceSingleTileKernelINS2_10policy_hubI11minmax_pairIiEj16minmax_binary_opIiEE10Policy1000EN6thrust24THRUST_300001_SM_1000_NS6detail15normal_iteratorINSC_10device_ptrIfEEEEPS6_jS8_S6_S6_15minmax_unary_opIiEEEvT0_T1_T2_T3_T4_T6_
        .type           _ZN3cub18CUB_300001_SM_10006detail6reduce28DeviceReduceSingleTileKernelINS2_10policy_hubI11minmax_pairIiEj16minmax_binary_opIiEE10Policy1000EN6thrust24THRUST_300001_SM_1000_NS6detail15normal_iteratorINSC_10device_ptrIfEEEEPS6_jS8_S6_S6_15minmax_unary_opIiEEEvT0_T1_T2_T3_T4_T6_,@function
        .size           _ZN3cub18CUB_300001_SM_10006detail6reduce28DeviceReduceSingleTileKernelINS2_10policy_hubI11minmax_pairIiEj16minmax_binary_opIiEE10Policy1000EN6thrust24THRUST_300001_SM_1000_NS6detail15normal_iteratorINSC_10device_ptrIfEEEEPS6_jS8_S6_S6_15minmax_unary_opIiEEEvT0_T1_T2_T3_T4_T6_,(.L_x_231 - _ZN3cub18CUB_300001_SM_10006detail6reduce28DeviceReduceSingleTileKernelINS2_10policy_hubI11minmax_pairIiEj16minmax_binary_opIiEE10Policy1000EN6thrust24THRUST_300001_SM_1000_NS6detail15normal_iteratorINSC_10device_ptrIfEEEEPS6_jS8_S6_S6_15minmax_unary_opIiEEEvT0_T1_T2_T3_T4_T6_)
        .other          _ZN3cub18CUB_300001_SM_10006detail6reduce28DeviceReduceSingleTileKernelINS2_10policy_hubI11minmax_pairIiEj16minmax_binary_opIiEE10Policy1000EN6thrust24THRUST_300001_SM_1000_NS6detail15normal_iteratorINSC_10device_ptrIfEEEEPS6_jS8_S6_S6_15minmax_unary_opIiEEEvT0_T1_T2_T3_T4_T6_,@"STO_CUDA_ENTRY STV_DEFAULT"
_ZN3cub18CUB_300001_SM_10006detail6reduce28DeviceReduceSingleTileKernelINS2_10policy_hubI11minmax_pairIiEj16minmax_binary_opIiEE10Policy1000EN6thrust24THRUST_300001_SM_1000_NS6detail15normal_iteratorINSC_10device_ptrIfEEEEPS6_jS8_S6_S6_15minmax_unary_opIiEEEvT0_T1_T2_T3_T4_T6_:
.text._ZN3cub18CUB_300001_SM_10006detail6reduce28DeviceReduceSingleTileKernelINS2_10policy_hubI11minmax_pairIiEj16minmax_binary_opIiEE10Policy1000EN6thrust24THRUST_300001_SM_1000_NS6detail15normal_iteratorINSC_10device_ptrIfEEEEPS6_jS8_S6_S6_15minmax_unary_opIiEEEvT0_T1_T2_T3_T4_T6_:
        /* <DEDUP_REMOVED lines=14> */
.L_x_150:
[----:B------:R-:W-:Y:S01]  /*00e0*/  ISETP.GT.U32.AND P0, PT, R4, 0x7ff, PT ;  /* 0x000007ff0400780c */ /* 0x000fe20003f04070 */
[----:B------:R-:W-:-:S12]  /*00f0*/  BSSY.RECONVERGENT B0, `(.L_x_151) ;  /* 0x0000268000007945 */ /* 0x000fd80003800200 */
        /* <DEDUP_REMOVED lines=12> */
.L_x_154:
[----:B------:R-:W-:Y:S05]  /*01c0*/  BSYNC.RECONVERGENT B1 ;  /* 0x0000000000017941 */ /* 0x000fea0003800200 */
.L_x_153:
        /* <DEDUP_REMOVED lines=20> */
.L_x_159:
        /* <DEDUP_REMOVED lines=54> */
.L_x_158:
[----:B------:R-:W-:Y:S05]  /*0670*/  BSYNC.RECONVERGENT B2 ;  /* 0x0000000000027941 */ /* 0x000fea0003800200 */
.L_x_157:
[----:B------:R-:W-:Y:S05]  /*0680*/  @!P1 BRA `(.L_x_156) ;  /* 0x0000000400189947 */ /* 0x000fea0003800000 */
[----:B------:R-:W-:Y:S01]  /*0690*/  ISETP.GE.U32.AND P0, PT, R27, 0x8, PT ;  /* 0x000000081b00780c */ /* 0x000fe20003f06070 */
[----:B------:R-:W-:Y:S01]  /*06a0*/  BSSY.RECONVERGENT B2, `(.L_x_160) ;  /* 0x000001f000027945 */ /* 0x000fe20003800200 */
[----:B------:R-:W-:-:S04]  /*06b0*/  LOP3.LUT R15, R6, 0x7, RZ, 0xc0, !PT ;  /* 0x00000007060f7812 */ /* 0x000fc800078ec0ff */
[----:B------:R-:W-:-:S07]  /*06c0*/  ISETP.NE.AND P1, PT, R15, RZ, PT ;  /* 0x000000ff0f00720c */ /* 0x000fce0003f25270 */
[----:B------:R-:W-:Y:S06]  /*06d0*/  @!P0 BRA `(.L_x_161) ;  /* 0x00000000006c8947 */ /* 0x000fec0003800000 */
[----:B0-----:R-:W0:Y:S02]  /*06e0*/  LDC.64 R2, c[0x0][0x380] ;  /* 0x0000e000ff027b82 */ /* 0x001e240000000a00 */
        /* <DEDUP_REMOVED lines=26> */
.L_x_161:
[----:B------:R-:W-:Y:S05]  /*0890*/  BSYNC.RECONVERGENT B2 ;  /* 0x0000000000027941 */ /* 0x000fea0003800200 */
.L_x_160:
        /* <DEDUP_REMOVED lines=21> */
.L_x_163:
[----:B------:R-:W-:Y:S05]  /*09f0*/  BSYNC.RECONVERGENT B2 ;  /* 0x0000000000027941 */ /* 0x000fea0003800200 */
.L_x_162:
[----:B------:R-:W-:Y:S05]  /*0a00*/  @!P1 BRA `(.L_x_156) ;  /* 0x0000000000389947 */ /* 0x000fea0003800000 */
[----:B0-----:R-:W0:Y:S01]  /*0a10*/  LDC.64 R2, c[0x0][0x380] ;  /* 0x0000e000ff027b82 */ /* 0x001e220000000a00 */
[----:B------:R-:W-:Y:S02]  /*0a20*/  IMAD.MOV R6, RZ, RZ, -R6 ;  /* 0x000000ffff067224 */ /* 0x000fe400078e0a06 */
[----:B0-----:R-:W-:-:S04]  /*0a30*/  IMAD.WIDE.U32 R2, R7, 0x4, R2 ;  /* 0x0000000407027825 */ /* 0x001fc800078e0002 */
[----:B------:R-:W-:-:S07]  /*0a40*/  IMAD.MOV.U32 R9, RZ, RZ, R2 ;  /* 0x000000ffff097224 */ /* 0x000fce00078e0002 */
.L_x_164:
        /* <DEDUP_REMOVED lines=10> */
.L_x_156:
[----:B------:R-:W-:Y:S05]  /*0af0*/  BSYNC.RECONVERGENT B1 ;  /* 0x0000000000017941 */ /* 0x000fea0003800200 */
.L_x_155:
        /* <DEDUP_REMOVED lines=61> */
.L_x_165:
        /* <DEDUP_REMOVED lines=56> */
[----:B------:R-:W3:Y:S04]  /*1250*/  LDS.128 R16, [UR4+0x30] ;  /* 0x00003004ff107984 */ /* 0x000ee80008000c00 */
[----:B0-----:R-:W0:Y:S01]  /*1260*/  LDS.64 R6, [UR4+0x40] ;  /* 0x00004004ff067984 */ /* 0x001e220008000a00 */
        /* <DEDUP_REMOVED lines=11> */
[----:B---3--:R-:W-:Y:S02]  /*1320*/  @P2 VIMNMX R2, PT, PT, R2, R16, PT ;  /* 0x0000001002022248 */ /* 0x008fe40003fe0100 */
[----:B------:R-:W-:-:S02]  /*1330*/  @P2 VIMNMX R3, PT, PT, R3, R17, !PT ;  /* 0x0000001103032248 */ /* 0x000fc40007fe0100 */
[----:B------:R-:W-:Y:S02]  /*1340*/  @P4 VIMNMX R2, PT, PT, R2, R18, PT ;  /* 0x0000001202024248 */ /* 0x000fe40003fe0100 */
[----:B------:R-:W-:Y:S02]  /*1350*/  @P4 VIMNMX R3, PT, PT, R3, R19, !PT ;  /* 0x0000001303034248 */ /* 0x000fe40007fe0100 */
[----:B0-----:R-:W-:Y:S02]  /*1360*/  @P3 VIMNMX R2, PT, PT, R2, R6, PT ;  /* 0x0000000602023248 */ /* 0x001fe40003fe0100 */
[----:B------:R-:W-:Y:S01]  /*1370*/  @P3 VIMNMX R3, PT, PT, R3, R7, !PT ;  /* 0x0000000703033248 */ /* 0x000fe20007fe0100 */
[----:B------:R-:W-:Y:S06]  /*1380*/  BRA `(.L_x_166) ;  /* 0x0000001000f87947 */ /* 0x000fec0003800000 */
.L_x_152:
[----:B------:R-:W0:Y:S01]  /*1390*/  S2R R0, SR_TID.X ;  /* 0x0000000000007919 */ /* 0x000e220000002100 */
[----:B------:R-:W1:Y:S02]  /*13a0*/  LDCU.64 UR4, c[0x0][0x380] ;  /* 0x00007000ff0477ac */ /* 0x000e640008000a00 */
[----:B-1----:R-:W-:Y:S02]  /*13b0*/  IMAD.U32 R10, RZ, RZ, UR4 ;  /* 0x00000004ff0a7e24 */ /* 0x002fe4000f8e00ff */
[----:B------:R-:W-:Y:S02]  /*13c0*/  IMAD.U32 R11, RZ, RZ, UR5 ;  /* 0x00000005ff0b7e24 */ /* 0x000fe4000f8e00ff */
        /* <DEDUP_REMOVED lines=9> */
[----:B------:R-:W-:Y:S01]  /*1460*/  UMOV UR4, 0x800 ;  /* 0x0000080000047882 */ /* 0x000fe20000000000 */
[----:B0-----:R-:W-:-:S05]  /*1470*/  VIADD R2, R4, 0xfffff800 ;  /* 0xfffff80004027836 */ /* 0x001fca0000000000 */
[----:B------:R-:W-:Y:S01]  /*1480*/  ISETP.GE.U32.AND P0, PT, R2, 0x800, PT ;  /* 0x000008000200780c */ /* 0x000fe20003f06070 */
        /* <DEDUP_REMOVED lines=17> */
[----:B------:R-:W0:Y:S01]  /*15a0*/  LDC R4, c[0x0][0x390] ;  /* 0x0000e400ff047b82 */ /* 0x000e220000000800 */
[----:B------:R-:W-:-:S07]  /*15b0*/  UMOV UR4, 0x800 ;  /* 0x0000080000047882 */ /* 0x000fce0000000000 */
[----:B------:R-:W1:Y:S02]  /*15c0*/  LDC.64 R10, c[0x0][0x380] ;  /* 0x0000e000ff0a7b82 */ /* 0x000e640000000a00 */
.L_x_169:
[----:B------:R-:W-:-:S04]  /*15d0*/  VIADD R9, R0, UR4 ;  /* 0x0000000400097c36 */ /* 0x000fc80008000000 */
        /* <DEDUP_REMOVED lines=9> */
[----:B--2---:R0:W-:Y:S08]  /*1670*/  F2I.TRUNC.NTZ R6, R3 ;  /* 0x0000000300067305 */ /* 0x0041f0000020f100 */
[----:B---3--:R-:W1:Y:S01]  /*1680*/  F2I.TRUNC.NTZ R5, R5 ;  /* 0x0000000500057305 */ /* 0x008e62000020f100 */
[----:B0-----:R-:W-:-:S05]  /*1690*/  VIADD R3, R4, -UR4 ;  /* 0x8000000404037c36 */ /* 0x001fca0008000000 */
[----:B------:R-:W-:Y:S02]  /*16a0*/  ISETP.GE.U32.AND P0, PT, R3, 0x800, PT ;  /* 0x000008000300780c */ /* 0x000fe40003f06070 */
[----:B----4-:R-:W-:Y:S01]  /*16b0*/  F2I.TRUNC.NTZ R12, R12 ;  /* 0x0000000c000c7305 */ /* 0x010fe2000020f100 */
[----:B-1----:R-:W-:-:S07]  /*16c0*/  VIMNMX3 R7, R6, R7, R5, PT ;  /* 0x000000070607720f */ /* 0x002fce0003800105 */
        /* <DEDUP_REMOVED lines=13> */
[----:B------:R-:W-:-:S06]  /*17a0*/  UIADD3 UR4, UPT, UPT, UR4, 0x800, URZ ;  /* 0x0000080004047890 */ /* 0x000fcc000fffe0ff */
[----:B------:R-:W-:-:S13]  /*17b0*/  ISETP.LT.U32.AND P0, PT, R2, UR4, PT ;  /* 0x0000000402007c0c */ /* 0x000fda000bf01070 */
[----:B------:R-:W-:Y:S05]  /*17c0*/  @!P0 BRA `(.L_x_169) ;  /* 0xfffffffc00808947 */ /* 0x000fea000383ffff */
.L_x_167:
[----:B------:R-:W-:Y:S01]  /*17d0*/  VIADD R3, R4, -UR4 ;  /* 0x8000000404037c36 */ /* 0x000fe20008000000 */
[----:B------:R-:W-:Y:S04]  /*17e0*/  BSSY.RECONVERGENT B1, `(.L_x_168) ;  /* 0x00000c1000017945 */ /* 0x000fe80003800200 */
[----:B------:R-:W-:-:S04]  /*17f0*/  ISETP.GE.AND P0, PT, R0, R3, PT ;  /* 0x000000030000720c */ /* 0x000fc80003f06270 */
[----:B------:R-:W-:-:S13]  /*1800*/  ISETP.LE.U32.OR P0, PT, R4, UR4, P0 ;  /* 0x0000000404007c0c */ /* 0x000fda0008703470 */
[----:B------:R-:W-:Y:S05]  /*1810*/  @P0 BRA `(.L_x_170) ;  /* 0x0000000800f40947 */ /* 0x000fea0003800000 */
[----:B------:R-:W-:Y:S01]  /*1820*/  LOP3.LUT R3, RZ, R0, RZ, 0x33, !PT ;  /* 0x00000000ff037212 */ /* 0x000fe200078e33ff */
[----:B------:R-:W-:Y:S03]  /*1830*/  BSSY.RECONVERGENT B2, `(.L_x_171) ;  /* 0x0000062000027945 */ /* 0x000fe60003800200 */
[----:B------:R-:W-:-:S04]  /*1840*/  IADD3 R3, PT, PT, R4, -UR4, R3 ;  /* 0x8000000404037c10 */ /* 0x000fc8000fffe003 */
[C---:B------:R-:W-:Y:S02]  /*1850*/  ISETP.GE.U32.AND P0, PT, R3.reuse, 0xf00, PT ;  /* 0x00000f000300780c */ /* 0x040fe40003f06070 */
[----:B------:R-:W-:Y:S01]  /*1860*/  LEA.HI R4, R3, 0x1, RZ, 0x18 ;  /* 0x0000000103047811 */ /* 0x000fe200078fc0ff */
[----:B------:R-:W-:-:S03]  /*1870*/  IMAD.MOV.U32 R3, RZ, RZ, R0 ;  /* 0x000000ffff037224 */ /* 0x000fc600078e0000 */
[----:B------:R-:W-:-:S07]  /*1880*/  LOP3.LUT R5, R4, 0xf, RZ, 0xc0, !PT ;  /* 0x0000000f04057812 */ /* 0x000fce00078ec0ff */
[----:B------:R-:W-:Y:S05]  /*1890*/  @!P0 BRA `(.L_x_172) ;  /* 0x00000004006c8947 */ /* 0x000fea0003800000 */
[----:B------:R-:W-:Y:S01]  /*18a0*/  LOP3.LUT R9, R4, 0x1fffff0, RZ, 0xc0, !PT ;  /* 0x01fffff004097812 */ /* 0x000fe200078ec0ff */
[----:B------:R-:W-:Y:S01]  /*18b0*/  BSSY.RECONVERGENT B3, `(.L_x_173) ;  /* 0x0000058000037945 */ /* 0x000fe20003800200 */
[C---:B------:R-:W-:Y:S01]  /*18c0*/  LOP3.LUT R3, R0.reuse, 0x800, RZ, 0xfc, !PT ;  /* 0x0000080000037812 */ /* 0x040fe200078efcff */
[----:B------:R-:W-:Y:S02]  /*18d0*/  VIADD R6, R0, UR4 ;  /* 0x0000000400067c36 */ /* 0x000fe40008000000 */
[----:B------:R-:W-:-:S07]  /*18e0*/  IMAD.MOV R9, RZ, RZ, -R9 ;  /* 0x000000ffff097224 */ /* 0x000fce00078e0a09 */
.L_x_174:
[C---:B------:R-:W-:Y:S02]  /*18f0*/  VIADD R29, R6.reuse, 0x100 ;  /* 0x00000100061d7836 */ /* 0x040fe40000000000 */
[C---:B------:R-:W-:Y:S02]  /*1900*/  VIADD R13, R6.reuse, 0x400 ;  /* 0x00000400060d7836 */ /* 0x040fe40000000000 */
[C---:B------:R-:W-:Y:S02]  /*1910*/  VIADD R23, R6.reuse, 0x300 ;  /* 0x0000030006177836 */ /* 0x040fe40000000000 */
[C---:B------:R-:W-:Y:S02]  /*1920*/  VIADD R25, R6.reuse, 0x200 ;  /* 0x0000020006197836 */ /* 0x040fe40000000000 */
[----:B------:R-:W-:-:S04]  /*1930*/  IMAD.WIDE.U32 R20, R6, 0x4, R10 ;  /* 0x0000000406147825 */ /* 0x000fc800078e000a */
[--C-:B------:R-:W-:Y:S02]  /*1940*/  IMAD.WIDE.U32 R28, R29, 0x4, R10.reuse ;  /* 0x000000041d1c7825 */ /* 0x100fe400078e000a */
[----:B------:R-:W2:Y:S02]  /*1950*/  LDG.E R20, desc[UR6][R20.64] ;  /* 0x0000000614147981 */ /* 0x000ea4000c1e1900 */
[C---:B------:R-:W-:Y:S02]  /*1960*/  VIADD R15, R6.reuse, 0x700 ;  /* 0x00000700060f7836 */ /* 0x040fe40000000000 */
[----:B------:R-:W-:Y:S01]  /*1970*/  VIADD R19, R6, 0x500 ;  /* 0x0000050006137836 */ /* 0x000fe20000000000 */
[----:B------:R-:W3:Y:S01]  /*1980*/  LDG.E R28, desc[UR6][R28.64] ;  /* 0x000000061c1c7981 */ /* 0x000ee2000c1e1900 */
[----:B------:R-:W-:-:S04]  /*1990*/  IMAD.WIDE.U32 R12, R13, 0x4, R10 ;  /* 0x000000040d0c7825 */ /* 0x000fc800078e000a */
[--C-:B------:R-:W-:Y:S01]  /*19a0*/  IMAD.WIDE.U32 R22, R23, 0x4, R10.reuse ;  /* 0x0000000417167825 */ /* 0x100fe200078e000a */
[----:B------:R0:W4:Y:S03]  /*19b0*/  LDG.E R8, desc[UR6][R12.64] ;  /* 0x000000060c087981 */ /* 0x000126000c1e1900 */
[--C-:B------:R-:W-:Y:S01]  /*19c0*/  IMAD.WIDE.U32 R24, R25, 0x4, R10.reuse ;  /* 0x0000000419187825 */ /* 0x100fe200078e000a */
[----:B------:R-:W5:Y:S03]  /*19d0*/  LDG.E R26, desc[UR6][R22.64] ;  /* 0x00000006161a7981 */ /* 0x000f66000c1e1900 */
[C---:B------:R-:W-:Y:S02]  /*19e0*/  VIADD R17, R6.reuse, 0x600 ;  /* 0x0000060006117836 */ /* 0x040fe40000000000 */
[----:B------:R-:W-:Y:S01]  /*19f0*/  VIADD R2, R6, 0x800 ;  /* 0x0000080006027836 */ /* 0x000fe20000000000 */
[----:B------:R-:W4:Y:S01]  /*1a00*/  LDG.E R25, desc[UR6][R24.64] ;  /* 0x0000000618197981 */ /* 0x000f22000c1e1900 */
[----:B------:R-:W-:-:S04]  /*1a10*/  IMAD.WIDE.U32 R14, R15, 0x4, R10 ;  /* 0x000000040f0e7825 */ /* 0x000fc800078e000a */
[--C-:B------:R-:W-:Y:S01]  /*1a20*/  IMAD.WIDE.U32 R18, R19, 0x4, R10.reuse ;  /* 0x0000000413127825 */ /* 0x100fe200078e000a */
[----:B------:R1:W4:Y:S03]  /*1a30*/  LDG.E R23, desc[UR6][R14.64] ;  /* 0x000000060e177981 */ /* 0x000326000c1e1900 */
[--C-:B------:R-:W-:Y:S01]  /*1a40*/  IMAD.WIDE.U32 R16, R17, 0x4, R10.reuse ;  /* 0x0000000411107825 */ /* 0x100fe200078e000a */
[----:B------:R1:W4:Y:S03]  /*1a50*/  LDG.E R24, desc[UR6][R18.64] ;  /* 0x0000000612187981 */ /* 0x000326000c1e1900 */
[----:B0-----:R-:W-:Y:S01]  /*1a60*/  IMAD.WIDE.U32 R12, R2, 0x4, R10 ;  /* 0x00000004020c7825 */ /* 0x001fe200078e000a */
[----:B------:R0:W4:Y:S03]  /*1a70*/  LDG.E R22, desc[UR6][R16.64] ;  /* 0x0000000610167981 */ /* 0x000126000c1e1900 */
[C---:B------:R-:W-:Y:S01]  /*1a80*/  VIADD R21, R6.reuse, 0x900 ;  /* 0x0000090006157836 */ /* 0x040fe20000000000 */
[----:B------:R0:W4:Y:S01]  /*1a90*/  LDG.E R2, desc[UR6][R12.64] ;  /* 0x000000060c027981 */ /* 0x000122000c1e1900 */
[----:B-1----:R-:W-:-:S02]  /*1aa0*/  VIADD R15, R6, 0xa00 ;  /* 0x00000a00060f7836 */ /* 0x002fc40000000000 */
[----:B------:R-:W-:Y:S02]  /*1ab0*/  VIADD R14, R6, 0xb00 ;  /* 0x00000b00060e7836 */ /* 0x000fe40000000000 */
[----:B------:R-:W-:-:S04]  /*1ac0*/  IMAD.WIDE.U32 R18, R21, 0x4, R10 ;  /* 0x0000000415127825 */ /* 0x000fc800078e000a */
[C---:B------:R-:W-:Y:S01]  /*1ad0*/  VIADD R29, R6.reuse, 0xd00 ;  /* 0x00000d00061d7836 */ /* 0x040fe20000000000 */
[----:B------:R1:W4:Y:S01]  /*1ae0*/  LDG.E R21, desc[UR6][R18.64] ;  /* 0x0000000612157981 */ /* 0x000322000c1e1900 */
[----:B0-----:R-:W-:Y:S02]  /*1af0*/  VIADD R17, R6, 0xc00 ;  /* 0x00000c0006117836 */ /* 0x001fe40000000000 */
[----:B------:R-:W-:-:S04]  /*1b00*/  IMAD.WIDE.U32 R12, R15, 0x4, R10 ;  /* 0x000000040f0c7825 */ /* 0x000fc800078e000a */
[----:B------:R-:W-:-:S04]  /*1b10*/  IMAD.WIDE.U32 R14, R14, 0x4, R10 ;  /* 0x000000040e0e7825 */ /* 0x000fc800078e000a */
[--C-:B------:R-:W-:Y:S02]  /*1b20*/  IMAD.WIDE.U32 R16, R17, 0x4, R10.reuse ;  /* 0x0000000411107825 */ /* 0x100fe400078e000a */
[----:B------:R-:W4:Y:S02]  /*1b30*/  LDG.E R14, desc[UR6][R14.64] ;  /* 0x000000060e0e7981 */ /* 0x000f24000c1e1900 */
[----:B-1----:R-:W-:Y:S02]  /*1b40*/  IMAD.WIDE.U32 R18, R29, 0x4, R10 ;  /* 0x000000041d127825 */ /* 0x002fe400078e000a */
[----:B------:R0:W4:Y:S04]  /*1b50*/  LDG.E R29, desc[UR6][R12.64] ;  /* 0x000000060c1d7981 */ /* 0x000128000c1e1900 */
[----:B------:R-:W4:Y:S04]  /*1b60*/  LDG.E R18, desc[UR6][R18.64] ;  /* 0x0000000612127981 */ /* 0x000f28000c1e1900 */
[----:B------:R1:W4:Y:S01]  /*1b70*/  LDG.E R15, desc[UR6][R16.64] ;  /* 0x00000006100f7981 */ /* 0x000322000c1e1900 */
[----:B0-----:R-:W-:-:S04]  /*1b80*/  VIADD R13, R6, 0xe00 ;  /* 0x00000e00060d7836 */ /* 0x001fc80000000000 */
[----:B-1----:R-:W-:-:S04]  /*1b90*/  IMAD.WIDE.U32 R16, R13, 0x4, R10 ;  /* 0x000000040d107825 */ /* 0x002fc800078e000a */
[----:B------:R-:W-:Y:S02]  /*1ba0*/  VIADD R13, R6, 0xf00 ;  /* 0x00000f00060d7836 */ /* 0x000fe40000000000 */
[----:B------:R-:W4:Y:S02]  /*1bb0*/  LDG.E R16, desc[UR6][R16.64] ;  /* 0x0000000610107981 */ /* 0x000f24000c1e1900 */
[----:B------:R-:W-:-:S06]  /*1bc0*/  IMAD.WIDE.U32 R12, R13, 0x4, R10 ;  /* 0x000000040d0c7825 */ /* 0x000fcc00078e000a */
[----:B------:R-:W4:Y:S01]  /*1bd0*/  LDG.E R12, desc[UR6][R12.64] ;  /* 0x000000060c0c7981 */ /* 0x000f22000c1e1900 */
[----:B------:R-:W-:-:S05]  /*1be0*/  VIADD R9, R9, 0x10 ;  /* 0x0000001009097836 */ /* 0x000fca0000000000 */
[----:B------:R-:W-:Y:S01]  /*1bf0*/  ISETP.NE.AND P0, PT, R9, RZ, PT ;  /* 0x000000ff0900720c */ /* 0x000fe20003f05270 */
[----:B------:R-:W-:Y:S02]  /*1c00*/  VIADD R3, R3, 0x1000 ;  /* 0x0000100003037836 */ /* 0x000fe40000000000 */
[----:B------:R-:W-:Y:S01]  /*1c10*/  VIADD R6, R6, 0x1000 ;  /* 0x0000100006067836 */ /* 0x000fe20000000000 */
[----:B--2---:R-:W-:Y:S08]  /*1c20*/  F2I.TRUNC.NTZ R20, R20 ;  /* 0x0000001400147305 */ /* 0x004ff0000020f100 */
[----:B---3--:R-:W0:Y:S08]  /*1c30*/  F2I.TRUNC.NTZ R28, R28 ;  /* 0x0000001c001c7305 */ /* 0x008e30000020f100 */
[----:B-----5:R-:W-:Y:S08]  /*1c40*/  F2I.TRUNC.NTZ R26, R26 ;  /* 0x0000001a001a7305 */ /* 0x020ff0000020f100 */
[----:B----4-:R-:W1:Y:S01]  /*1c50*/  F2I.TRUNC.NTZ R25, R25 ;  /* 0x0000001900197305 */ /* 0x010e62000020f100 */
[----:B0-----:R-:W-:-:S07]  /*1c60*/  VIMNMX3 R7, R20, R7, R28, PT ;  /* 0x000000071407720f */ /* 0x001fce000380011c */
[----:B------:R-:W-:Y:S08]  /*1c70*/  F2I.TRUNC.NTZ R8, R8 ;  /* 0x0000000800087305 */ /* 0x000ff0000020f100 */
[----:B------:R-:W0:Y:S01]  /*1c80*/  F2I.TRUNC.NTZ R19, R24 ;  /* 0x0000001800137305 */ /* 0x000e22000020f100 */
        /* <DEDUP_REMOVED lines=20> */
[----:B------:R-:W-:Y:S02]  /*1dd0*/  VIMNMX3 R20, R20, R29, R14, !PT ;  /* 0x0000001d1414720f */ /* 0x000fe4000780010e */
[--C-:B0-----:R-:W-:Y:S02]  /*1de0*/  VIMNMX3 R7, R15, R7, R18.reuse, PT ;  /* 0x000000070f07720f */ /* 0x101fe40003800112 */
[----:B------:R-:W-:Y:S02]  /*1df0*/  VIMNMX3 R15, R20, R15, R18, !PT ;  /* 0x0000000f140f720f */ /* 0x000fe40007800112 */
[--C-:B-1----:R-:W-:Y:S02]  /*1e00*/  VIMNMX3 R7, R16, R7, R12.reuse, PT ;  /* 0x000000071007720f */ /* 0x102fe4000380010c */
[----:B------:R-:W-:Y:S01]  /*1e10*/  VIMNMX3 R27, R15, R16, R12, !PT ;  /* 0x000000100f1b720f */ /* 0x000fe2000780010c */
[----:B------:R-:W-:Y:S06]  /*1e20*/  @P0 BRA `(.L_x_174) ;  /* 0xfffffff800b00947 */ /* 0x000fec000383ffff */
[----:B------:R-:W-:Y:S05]  /*1e30*/  BSYNC.RECONVERGENT B3 ;  /* 0x0000000000037941 */ /* 0x000fea0003800200 */
.L_x_173:
[----:B------:R-:W-:-:S07]  /*1e40*/  VIADD R3, R3, 0xfffff800 ;  /* 0xfffff80003037836 */ /* 0x000fce0000000000 */
.L_x_172:
[----:B------:R-:W-:Y:S05]  /*1e50*/  BSYNC.RECONVERGENT B2 ;  /* 0x0000000000027941 */ /* 0x000fea0003800200 */
.L_x_171:
[----:B------:R-:W-:-:S13]  /*1e60*/  ISETP.NE.AND P0, PT, R5, RZ, PT ;  /* 0x000000ff0500720c */ /* 0x000fda0003f05270 */
[----:B------:R-:W-:Y:S05]  /*1e70*/  @!P0 BRA `(.L_x_170) ;  /* 0x00000004005c8947 */ /* 0x000fea0003800000 */
[----:B------:R-:W-:Y:S01]  /*1e80*/  ISETP.GE.U32.AND P0, PT, R5, 0x8, PT ;  /* 0x000000080500780c */ /* 0x000fe20003f06070 */
[----:B------:R-:W-:Y:S01]  /*1e90*/  BSSY.RECONVERGENT B2, `(.L_x_175) ;  /* 0x000002d000027945 */ /* 0x000fe20003800200 */
[----:B------:R-:W-:-:S04]  /*1ea0*/  LOP3.LUT R6, R4, 0x7, RZ, 0xc0, !PT ;  /* 0x0000000704067812 */ /* 0x000fc800078ec0ff */
[----:B------:R-:W-:-:S07]  /*1eb0*/  ISETP.NE.AND P1, PT, R6, RZ, PT ;  /* 0x000000ff0600720c */ /* 0x000fce0003f25270 */
[----:B------:R-:W-:Y:S06]  /*1ec0*/  @!P0 BRA `(.L_x_176) ;  /* 0x0000000000a48947 */ /* 0x000fec0003800000 */
[----:B------:R-:W-:-:S04]  /*1ed0*/  VIADD R9, R3, UR4 ;  /* 0x0000000403097c36 */ /* 0x000fc80008000000 */
        /* <DEDUP_REMOVED lines=40> */
.L_x_176:
[----:B------:R-:W-:Y:S05]  /*2160*/  BSYNC.RECONVERGENT B2 ;  /* 0x0000000000027941 */ /* 0x000fea0003800200 */
.L_x_175:
        /* <DEDUP_REMOVED lines=27> */
.L_x_178:
[----:B------:R-:W-:Y:S05]  /*2320*/  BSYNC.RECONVERGENT B2 ;  /* 0x0000000000027941 */ /* 0x000fea0003800200 */
.L_x_177:
[----:B------:R-:W-:Y:S05]  /*2330*/  @!P1 BRA `(.L_x_170) ;  /* 0x00000000002c9947 */ /* 0x000fea0003800000 */
[----:B------:R-:W-:Y:S02]  /*2340*/  VIADD R5, R3, UR4 ;  /* 0x0000000403057c36 */ /* 0x000fe40008000000 */
[----:B------:R-:W-:-:S07]  /*2350*/  IMAD.MOV R4, RZ, RZ, -R4 ;  /* 0x000000ffff047224 */ /* 0x000fce00078e0a04 */
.L_x_179:
        /* <DEDUP_REMOVED lines=9> */
.L_x_170:
[----:B------:R-:W-:Y:S05]  /*23f0*/  BSYNC.RECONVERGENT B1 ;  /* 0x0000000000017941 */ /* 0x000fea0003800200 */
.L_x_168:
[----:B------:R-:W0:Y:S01]  /*2400*/  S2R R9, SR_LANEID ;  /* 0x0000000000097919 */ /* 0x000e220000000000 */
[----:B------:R-:W-:Y:S01]  /*2410*/  IMAD.MOV.U32 R6, RZ, RZ, R27 ;  /* 0x000000ffff067224 */ /* 0x000fe200078e001b */
[----:B------:R-:W1:Y:S04]  /*2420*/  SHFL.DOWN PT, R2, R7, 0x1, 0x1f ;  /* 0x08201f0007027f89 */ /* 0x000e6800000e0000 */
[----:B------:R-:W2:Y:S01]  /*2430*/  SHFL.DOWN PT, R3, R6, 0x1, 0x1f ;  /* 0x08201f0006037f89 */ /* 0x000ea200000e0000 */
[C---:B0-----:R-:W-:Y:S02]  /*2440*/  ISETP.GT.AND P0, PT, R9.reuse, 0x1e, PT ;  /* 0x0000001e0900780c */ /* 0x041fe40003f04270 */
[----:B------:R-:W-:-:S11]  /*2450*/  ISETP.NE.AND P1, PT, R9, RZ, PT ;  /* 0x000000ff0900720c */ /* 0x000fd60003f25270 */
[----:B-1----:R-:W-:Y:S02]  /*2460*/  @!P0 VIMNMX R7, PT, PT, R2, R7, PT ;  /* 0x0000000702078248 */ /* 0x002fe40003fe0100 */
[----:B--2---:R-:W-:Y:S01]  /*2470*/  @!P0 VIMNMX R6, PT, PT, R3, R6, !PT ;  /* 0x0000000603068248 */ /* 0x004fe20007fe0100 */
        /* <DEDUP_REMOVED lines=47> */
.L_x_166:
[----:B------:R-:W-:Y:S05]  /*2770*/  BSYNC.RECONVERGENT B0 ;  /* 0x0000000000007941 */ /* 0x000fea0003800200 */
.L_x_151:
[----:B------:R-:W-:Y:S05]  /*2780*/  @P0 EXIT ;  /* 0x000000000000094d */ /* 0x000fea0003800000 */
[----:B-12---:R-:W1:Y:S01]  /*2790*/  LDC.64 R4, c[0x0][0x388] ;  /* 0x0000e200ff047b82 */ /* 0x006e620000000a00 */
[----:B------:R-:W2:Y:S02]  /*27a0*/  LDCU.64 UR4, c[0x0][0x398] ;  /* 0x00007300ff0477ac */ /* 0x000ea40008000a00 */
[----:B--2---:R-:W-:Y:S02]  /*27b0*/  VIMNMX R7, PT, PT, R2, UR4, PT ;  /* 0x0000000402077c48 */ /* 0x004fe4000bfe0100 */
[----:B0-----:R-:W-:-:S03]  /*27c0*/  VIMNMX R3, PT, PT, R3, UR5, !PT ;  /* 0x0000000503037c48 */ /* 0x001fc6000ffe0100 */
[----:B-1----:R-:W-:Y:S04]  /*27d0*/  STG.E desc[UR6][R4.64], R7 ;  /* 0x0000000704007986 */ /* 0x002fe8000c101906 */
[----:B------:R-:W-:Y:S01]  /*27e0*/  STG.E desc[UR6][R4.64+0x4], R3 ;  /* 0x0000040304007986 */ /* 0x000fe2000c101906 */
[----:B------:R-:W-:Y:S05]  /*27f0*/  EXIT ;  /* 0x000000000000794d */ /* 0x000fea0003800000 */
.L_x_180:
        /* <DEDUP_REMOVED lines=16> */
.L_x_231:


//--------------------- .text._ZN3cub18CUB_300001_SM_10006detail9transform16transform_kernelINS2_10policy_hubILb1EN4cuda3std3__45tupleIJN6thrust24THRUST_300001_SM_1000_NS7pointerIiNSA_8cuda_cub3tagENSA_11use_defaultESE_EEEEEE10policy1000ElNS7_10__identityENSA_10device_ptrIfEEJPiEEEvT0_iT1_T2_DpNS2_10kernel_argIT3_EE --------------------------
	.section	.text._ZN3cub18CUB_300001_SM_10006detail9transform16transform_kernelINS2_10policy_hubILb1EN4cuda3std3__45tupleIJN6thrust24THRUST_300001_SM_1000_NS7pointerIiNSA_8cuda_cub3tagENSA_11use_defaultESE_EEEEEE10policy1000ElNS7_10__identityENSA_10device_ptrIfEEJPiEEEvT0_iT1_T2_DpNS2_10kernel_argIT3_EE,"ax",@progbits
	.align	128
        .global         _ZN3cub18CUB_300001_SM_10006detail9transform16transform_kernelINS2_10policy_hubILb1EN4cuda3std3__45tupleIJN6thrust24THRUST_300001_SM_1000_NS7pointerIiNSA_8cuda_cub3tagENSA_11use_defaultESE_EEEEEE10policy1000ElNS7_10__identityENSA_10device_ptrIfEEJPiEEEvT0_iT1_T2_DpNS2_10kernel_argIT3_EE
        .type           _ZN3cub18CUB_300001_SM_10006detail9transform16transform_kernelINS2_10policy_hubILb1EN4cuda3std3__45tupleIJN6thrust24THRUST_300001_SM_1000_NS7pointerIiNSA_8cuda_cub3tagENSA_11use_defaultESE_EEEEEE10policy1000ElNS7_10__identityENSA_10device_ptrIfEEJPiEEEvT0_iT1_T2_DpNS2_10kernel_argIT3_EE,@function
        .size           _ZN3cub18CUB_300001_SM_10006detail9transform16transform_kernelINS2_10policy_hubILb1EN4cuda3std3__45tupleIJN6thrust24THRUST_300001_SM_1000_NS7pointerIiNSA_8cuda_cub3tagENSA_11use_defaultESE_EEEEEE10policy1000ElNS7_10__identityENSA_10device_ptrIfEEJPiEEEvT0_iT1_T2_DpNS2_10kernel_argIT3_EE,(.L_x_232 - _ZN3cub18CUB_300001_SM_10006detail9transform16transform_kernelINS2_10policy_hubILb1EN4cuda3std3__45tupleIJN6thrust24THRUST_300001_SM_1000_NS7pointerIiNSA_8cuda_cub3tagENSA_11use_defaultESE_EEEEEE10policy1000ElNS7_10__identityENSA_10device_ptrIfEEJPiEEEvT0_iT1_T2_DpNS2_10kernel_argIT3_EE)
        .other          _ZN3cub18CUB_300001_SM_10006detail9transform16transform_kernelINS2_10policy_hubILb1EN4cuda3std3__45tupleIJN6thrust24THRUST_300001_SM_1000_NS7pointerIiNSA_8cuda_cub3tagENSA_11use_defaultESE_EEEEEE10policy1000ElNS7_10__identityENSA_10device_ptrIfEEJPiEEEvT0_iT1_T2_DpNS2_10kernel_argIT3_EE,@"STO_CUDA_ENTRY STV_DEFAULT"
_ZN3cub18CUB_300001_SM_10006detail9transform16transform_kernelINS2_10policy_hubILb1EN4cuda3std3__45tupleIJN6thrust24THRUST_300001_SM_1000_NS7pointerIiNSA_8cuda_cub3tagENSA_11use_defaultESE_EEEEEE10policy1000ElNS7_10__identityENSA_10device_ptrIfEEJPiEEEvT0_iT1_T2_DpNS2_10kernel_argIT3_EE:
.text._ZN3cub18CUB_300001_SM_10006detail9transform16transform_kernelINS2_10policy_hubILb1EN4cuda3std3__45tupleIJN6thrust24THRUST_300001_SM_1000_NS7pointerIiNSA_8cuda_cub3tagENSA_11use_defaultESE_EEEEEE10policy1000ElNS7_10__identityENSA_10device_ptrIfEEJPiEEEvT0_iT1_T2_DpNS2_10kernel_argIT3_EE:
[----:B------:R-:W-:Y:S08]  /*0000*/  LDC R1, c[0x0][0x37c] ;  /* 0x0000df00ff017b82 */ /* 0x000ff00000000800 */
[----:B------:R-:W0:Y:S01]  /*0010*/  LDC R0, c[0x0][0x388] ;  /* 0x0000e200ff007b82 */ /* 0x000e220000000800 */
[----:B------:R-:W1:Y:S01]  /*0020*/  LDCU.64 UR6, c[0x0][0x380] ;  /* 0x00007000ff0677ac */ /* 0x000e620008000a00 */
[----:B------:R-:W2:Y:S01]  /*0030*/  S2R R7, SR_TID.X ;  /* 0x0000000000077919 */ /* 0x000ea20000002100 */
[----:B------:R-:W-:Y:S05]  /*0040*/  BSSY.RECONVERGENT B0, `(.L_x_181) ;  /* 0x000001a000007945 */ /* 0x000fea0003800200 */
[----:B------:R-:W3:Y:S01]  /*0050*/  S2UR UR4, SR_CTAID.X ;  /* 0x00000000000479c3 */ /* 0x000ee20000002500 */
[----:B0-----:R-:W-:-:S05]  /*0060*/  IMAD.SHL.U32 R5, R0, 0x80, RZ ;  /* 0x0000008000057824 */ /* 0x001fca00078e00ff */
[----:B------:R-:W-:Y:S01]  /*0070*/  SHF.R.S32.HI R4, RZ, 0x1f, R5 ;  /* 0x0000001fff047819 */ /* 0x000fe20000011405 */
[----:B---3--:R-:W-:-:S04]  /*0080*/  IMAD.WIDE.U32 R2, R5, UR4, RZ ;  /* 0x0000000405027c25 */ /* 0x008fc8000f8e00ff */
[----:B------:R-:W-:Y:S01]  /*0090*/  IMAD R13, R4, UR4, RZ ;  /* 0x00000004040d7c24 */ /* 0x000fe2000f8e02ff */
[----:B-1----:R-:W-:Y:S01]  /*00a0*/  IADD3 R6, P1, PT, -R2, UR6, RZ ;  /* 0x0000000602067c10 */ /* 0x002fe2000ff3e1ff */
[----:B--2---:R-:W-:Y:S02]  /*00b0*/  IMAD.SHL.U32 R11, R7, 0x80, RZ ;  /* 0x00000080070b7824 */ /* 0x004fe400078e00ff */
[----:B------:R-:W-:Y:S01]  /*00c0*/  IMAD.IADD R13, R3, 0x1, R13 ;  /* 0x00000001030d7824 */ /* 0x000fe200078e020d */
[----:B------:R-:W-:-:S04]  /*00d0*/  ISETP.LT.U32.AND P0, PT, R6, R5, PT ;  /* 0x000000050600720c */ /* 0x000fc80003f01070 */
[----:B------:R-:W-:-:S04]  /*00e0*/  IADD3.X R9, PT, PT, ~R13, UR7, RZ, P1, !PT ;  /* 0x000000070d097c10 */ /* 0x000fc80008ffe5ff */
[----:B------:R-:W-:-:S04]  /*00f0*/  ISETP.LT.AND.EX P0, PT, R9, R4, PT, P0 ;  /* 0x000000040900720c */ /* 0x000fc80003f01300 */
[----:B------:R-:W-:-:S05]  /*0100*/  SEL R6, R6, R5, P0 ;  /* 0x0000000506067207 */ /* 0x000fca0000000000 */
[----:B------:R-:W-:-:S05]  /*0110*/  IMAD.SHL.U32 R4, R6, 0x4, RZ ;  /* 0x0000000406047824 */ /* 0x000fca00078e00ff */
[----:B------:R-:W-:-:S13]  /*0120*/  ISETP.GE.AND P0, PT, R11, R4, PT ;  /* 0x000000040b00720c */ /* 0x000fda0003f06270 */
[----:B------:R-:W-:Y:S05]  /*0130*/  @P0 BRA `(.L_x_182) ;  /* 0x0000000000280947 */ /* 0x000fea0003800000 */
[----:B------:R-:W0:Y:S02]  /*0140*/  LDC.64 R8, c[0x0][0x398] ;  /* 0x0000e600ff087b82 */ /* 0x000e240000000a00 */
[----:B0-----:R-:W-:-:S04]  /*0150*/  LEA R8, P0, R2, R8, 0x2 ;  /* 0x0000000802087211 */ /* 0x001fc800078010ff */
[----:B------:R-:W-:-:S03]  /*0160*/  LEA.HI.X R9, R2, R9, R13, 0x2, P0 ;  /* 0x0000000902097211 */ /* 0x000fc600000f140d */
[----:B------:R-:W-:-:S07]  /*0170*/  IMAD.WIDE.U32 R8, R7, 0x80, R8 ;  /* 0x0000008007087825 */ /* 0x000fce00078e0008 */
.L_x_183:
[----:B------:R-:W-:Y:S01]  /*0180*/  VIADD R11, R11, 0x4000 ;  /* 0x000040000b0b7836 */ /* 0x000fe20000000000 */
[----:B------:R0:W-:Y:S04]  /*0190*/  CCTL.E.PF2 [R8] ;  /* 0x000000000800798f */ /* 0x0001e80000800100 */
[----:B------:R-:W-:Y:S02]  /*01a0*/  ISETP.GE.AND P0, PT, R11, R4, PT ;  /* 0x000000040b00720c */ /* 0x000fe40003f06270 */
[----:B0-----:R-:W-:-:S05]  /*01b0*/  IADD3 R8, P1, PT, R8, 0x4000, RZ ;  /* 0x0000400008087810 */ /* 0x001fca0007f3e0ff */
[----:B------:R-:W-:-:S06]  /*01c0*/  IMAD.X R9, RZ, RZ, R9, P1 ;  /* 0x000000ffff097224 */ /* 0x000fcc00008e0609 */
[----:B------:R-:W-:Y:S05]  /*01d0*/  @!P0 BRA `(.L_x_183) ;  /* 0xfffffffc00e88947 */ /* 0x000fea000383ffff */
.L_x_182:
[----:B------:R-:W-:Y:S05]  /*01e0*/  BSYNC.RECONVERGENT B0 ;  /* 0x0000000000007941 */ /* 0x000fea0003800200 */
.L_x_181:
[----:B------:R-:W0:Y:S01]  /*01f0*/  LDCU.128 UR8, c[0x0][0x390] ;  /* 0x00007200ff0877ac */ /* 0x000e220008000c00 */
[----:B------:R-:W-:Y:S01]  /*0200*/  ISETP.NE.AND P0, PT, R5, R6, PT ;  /* 0x000000060500720c */ /* 0x000fe20003f05270 */
[C---:B------:R-:W-:Y:S01]  /*0210*/  IMAD.SHL.U32 R3, R2.reuse, 0x4, RZ ;  /* 0x0000000402037824 */ /* 0x040fe200078e00ff */
[----:B------:R-:W-:Y:S01]  /*0220*/  SHF.L.U64.HI R8, R2, 0x2, R13 ;  /* 0x0000000202087819 */ /* 0x000fe2000001020d */
[----:B------:R-:W1:Y:S03]  /*0230*/  LDCU.64 UR4, c[0x0][0x358] ;  /* 0x00006b00ff0477ac */ /* 0x000e660008000a00 */
[C---:B0-----:R-:W-:Y:S02]  /*0240*/  IADD3 R4, P1, PT, R3.reuse, UR10, RZ ;  /* 0x0000000a03047c10 */ /* 0x041fe4000ff3e0ff */
[----:B------:R-:W-:Y:S02]  /*0250*/  IADD3 R2, P2, PT, R3, UR8, RZ ;  /* 0x0000000803027c10 */ /* 0x000fe4000ff5e0ff */
[----:B------:R-:W-:-:S02]  /*0260*/  IADD3.X R5, PT, PT, R8, UR11, RZ, P1, !PT ;  /* 0x0000000b08057c10 */ /* 0x000fc40008ffe4ff */
[----:B------:R-:W-:Y:S01]  /*0270*/  IADD3.X R3, PT, PT, R8, UR9, RZ, P2, !PT ;  /* 0x0000000908037c10 */ /* 0x000fe200097fe4ff */
[----:B-1----:R-:W-:Y:S08]  /*0280*/  @!P0 BRA `(.L_x_184) ;  /* 0x0000000800ec8947 */ /* 0x002ff00003800000 */
[----:B------:R-:W-:-:S13]  /*0290*/  ISETP.GE.AND P0, PT, R0, 0x1, PT ;  /* 0x000000010000780c */ /* 0x000fda0003f06270 */
[----:B------:R-:W-:Y:S05]  /*02a0*/  @!P0 EXIT ;  /* 0x000000000000894d */ /* 0x000fea0003800000 */
[C---:B------:R-:W-:Y:S01]  /*02b0*/  ISETP.GE.U32.AND P0, PT, R0.reuse, 0x8, PT ;  /* 0x000000080000780c */ /* 0x040fe20003f06070 */
[----:B------:R-:W-:Y:S01]  /*02c0*/  IMAD.MOV.U32 R8, RZ, RZ, RZ ;  /* 0x000000ffff087224 */ /* 0x000fe200078e00ff */
[----:B------:R-:W-:-:S11]  /*02d0*/  LOP3.LUT R18, R0, 0x7, RZ, 0xc0, !PT ;  /* 0x0000000700127812 */ /* 0x000fd600078ec0ff */
[----:B------:R-:W-:Y:S05]  /*02e0*/  @!P0 BRA `(.L_x_185) ;  /* 0x0000000400cc8947 */ /* 0x000fea0003800000 */
[----:B------:R-:W-:-:S13]  /*02f0*/  ISETP.GE.AND P1, PT, R7, R6, PT ;  /* 0x000000060700720c */ /* 0x000fda0003f26270 */
[----:B------:R-:W-:-:S06]  /*0300*/  @!P1 IMAD.WIDE.U32 R8, R7, 0x4, R4 ;  /* 0x0000000407089825 */ /* 0x000fcc00078e0004 */
[----:B------:R-:W2:Y:S01]  /*0310*/  @!P1 LDG.E R8, desc[UR4][R8.64] ;  /* 0x0000000408089981 */ /* 0x000ea2000c1e1900 */
[C---:B------:R-:W-:Y:S02]  /*0320*/  VIADD R17, R7.reuse, 0x80 ;  /* 0x0000008007117836 */ /* 0x040fe40000000000 */
[----:B------:R-:W-:-:S03]  /*0330*/  @!P1 IMAD.WIDE.U32 R12, R7, 0x4, R2 ;  /* 0x00000004070c9825 */ /* 0x000fc600078e0002 */
[C---:B------:R-:W-:Y:S01]  /*0340*/  ISETP.GE.AND P0, PT, R17.reuse, R6, PT ;  /* 0x000000061100720c */ /* 0x040fe20003f06270 */
[----:B------:R-:W-:Y:S01]  /*0350*/  IMAD.WIDE R10, R17, 0x4, R4 ;  /* 0x00000004110a7825 */ /* 0x000fe200078e0204 */
[----:B--2---:R-:W-:-:S05]  /*0360*/  @!P1 I2FP.F32.S32 R15, R8 ;  /* 0x00000008000f9245 */ /* 0x004fca0000201400 */
[----:B------:R0:W-:Y:S06]  /*0370*/  @!P1 STG.E desc[UR4][R12.64], R15 ;  /* 0x0000000f0c009986 */ /* 0x0001ec000c101904 */
[----:B------:R-:W2:Y:S01]  /*0380*/  @!P0 LDG.E R14, desc[UR4][R10.64] ;  /* 0x000000040a0e8981 */ /* 0x000ea2000c1e1900 */
[C---:B------:R-:W-:Y:S01]  /*0390*/  VIADD R19, R7.reuse, 0x100 ;  /* 0x0000010007137836 */ /* 0x040fe20000000000 */
[----:B------:R-:W-:Y:S01]  /*03a0*/  LOP3.LUT R8, R0, 0x7ffffff8, RZ, 0xc0, !PT ;  /* 0x7ffffff800087812 */ /* 0x000fe200078ec0ff */
[C---:B------:R-:W-:Y:S01]  /*03b0*/  VIADD R21, R7.reuse, 0x180 ;  /* 0x0000018007157836 */ /* 0x040fe20000000000 */
[----:B------:R-:W-:Y:S01]  /*03c0*/  BSSY.RECONVERGENT B0, `(.L_x_186) ;  /* 0x0000013000007945 */ /* 0x000fe20003800200 */
[----:B------:R-:W-:Y:S01]  /*03d0*/  VIADD R23, R7, 0x200 ;  /* 0x0000020007177836 */ /* 0x000fe20000000000 */
[-C--:B------:R-:W-:Y:S01]  /*03e0*/  ISETP.GE.AND P6, PT, R19, R6.reuse, PT ;  /* 0x000000061300720c */ /* 0x080fe20003fc6270 */
[----:B------:R-:W-:Y:S01]  /*03f0*/  VIADD R19, R7, 0x280 ;  /* 0x0000028007137836 */ /* 0x000fe20000000000 */
[-C--:B------:R-:W-:Y:S01]  /*0400*/  ISETP.GE.AND P5, PT, R21, R6.reuse, PT ;  /* 0x000000061500720c */ /* 0x080fe20003fa6270 */
[----:B0-----:R-:W-:Y:S01]  /*0410*/  IMAD.WIDE R12, R17, 0x4, R2 ;  /* 0x00000004110c7825 */ /* 0x001fe200078e0202 */
[----:B------:R-:W-:-:S02]  /*0420*/  ISETP.GE.AND P4, PT, R23, R6, PT ;  /* 0x000000061700720c */ /* 0x000fc40003f86270 */
[----:B------:R-:W-:Y:S01]  /*0430*/  ISETP.GE.AND P3, PT, R19, R6, PT ;  /* 0x000000061300720c */ /* 0x000fe20003f66270 */
[C---:B------:R-:W-:Y:S02]  /*0440*/  VIADD R21, R7.reuse, 0x300 ;  /* 0x0000030007157836 */ /* 0x040fe40000000000 */
[----:B------:R-:W-:-:S03]  /*0450*/  VIADD R23, R7, 0x380 ;  /* 0x0000038007177836 */ /* 0x000fc60000000000 */
[-C--:B------:R-:W-:Y:S02]  /*0460*/  ISETP.GE.AND P2, PT, R21, R6.reuse, PT ;  /* 0x000000061500720c */ /* 0x080fe40003f46270 */
[----:B------:R-:W-:Y:S02]  /*0470*/  ISETP.GE.AND P1, PT, R23, R6, PT ;  /* 0x000000061700720c */ /* 0x000fe40003f26270 */
[----:B--2---:R-:W-:-:S05]  /*0480*/  @!P0 I2FP.F32.S32 R9, R14 ;  /* 0x0000000e00098245 */ /* 0x004fca0000201400 */
[----:B------:R0:W-:Y:S01]  /*0490*/  @!P0 STG.E desc[UR4][R12.64], R9 ;  /* 0x000000090c008986 */ /* 0x0001e2000c101904 */
[----:B------:R-:W-:Y:S01]  /*04a0*/  ISETP.NE.AND P0, PT, R8, 0x8, PT ;  /* 0x000000080800780c */ /* 0x000fe20003f05270 */
[----:B------:R-:W-:-:S12]  /*04b0*/  @P6 BRA `(.L_x_187) ;  /* 0x00000000000c6947 */ /* 0x000fd80003800000 */
[----:B------:R-:W0:Y:S02]  /*04c0*/  LDG.E R0, desc[UR4][R10.64+0x200] ;  /* 0x000200040a007981 */ /* 0x000e24000c1e1900 */
[----:B0-----:R-:W-:-:S05]  /*04d0*/  I2FP.F32.S32 R9, R0 ;  /* 0x0000000000097245 */ /* 0x001fca0000201400 */
[----:B------:R1:W-:Y:S02]  /*04e0*/  STG.E desc[UR4][R12.64+0x200], R9 ;  /* 0x000200090c007986 */ /* 0x0003e4000c101904 */
.L_x_187:
[----:B------:R-:W-:Y:S05]  /*04f0*/  BSYNC.RECONVERGENT B0 ;  /* 0x0000000000007941 */ /* 0x000fea0003800200 */
.L_x_186:
[----:B------:R-:W-:Y:S04]  /*0500*/  BSSY.RECONVERGENT B0, `(.L_x_188) ;  /* 0x0000005000007945 */ /* 0x000fe80003800200 */
[----:B------:R-:W-:Y:S05]  /*0510*/  @P5 BRA `(.L_x_189) ;  /* 0x00000000000c5947 */ /* 0x000fea0003800000 */
[----:B------:R-:W0:Y:S02]  /*0520*/  LDG.E R0, desc[UR4][R10.64+0x400] ;  /* 0x000400040a007981 */ /* 0x000e24000c1e1900 */
[----:B01----:R-:W-:-:S05]  /*0530*/  I2FP.F32.S32 R9, R0 ;  /* 0x0000000000097245 */ /* 0x003fca0000201400 */
[----:B------:R2:W-:Y:S02]  /*0540*/  STG.E desc[UR4][R12.64+0x400], R9 ;  /* 0x000400090c007986 */ /* 0x0005e4000c101904 */
.L_x_189:
[----:B------:R-:W-:Y:S05]  /*0550*/  BSYNC.RECONVERGENT B0 ;  /* 0x0000000000007941 */ /* 0x000fea0003800200 */
.L_x_188:
[----:B------:R-:W-:Y:S04]  /*0560*/  BSSY.RECONVERGENT B0, `(.L_x_190) ;  /* 0x0000005000007945 */ /* 0x000fe80003800200 */
[----:B------:R-:W-:Y:S05]  /*0570*/  @P4 BRA `(.L_x_191) ;  /* 0x00000000000c4947 */ /* 0x000fea0003800000 */
[----:B------:R-:W0:Y:S02]  /*0580*/  LDG.E R0, desc[UR4][R10.64+0x600] ;  /* 0x000600040a007981 */ /* 0x000e24000c1e1900 */
[----:B012---:R-:W-:-:S05]  /*0590*/  I2FP.F32.S32 R9, R0 ;  /* 0x0000000000097245 */ /* 0x007fca0000201400 */
[----:B------:R3:W-:Y:S02]  /*05a0*/  STG.E desc[UR4][R12.64+0x600], R9 ;  /* 0x000600090c007986 */ /* 0x0007e4000c101904 */
.L_x_191:
[----:B------:R-:W-:Y:S05]  /*05b0*/  BSYNC.RECONVERGENT B0 ;  /* 0x0000000000007941 */ /* 0x000fea0003800200 */
.L_x_190:
[----:B------:R-:W-:Y:S04]  /*05c0*/  BSSY.RECONVERGENT B0, `(.L_x_192) ;  /* 0x0000005000007945 */ /* 0x000fe80003800200 */
[----:B------:R-:W-:Y:S05]  /*05d0*/  @P3 BRA `(.L_x_193) ;  /* 0x00000000000c3947 */ /* 0x000fea0003800000 */
[----:B------:R-:W0:Y:S02]  /*05e0*/  LDG.E R0, desc[UR4][R10.64+0x800] ;  /* 0x000800040a007981 */ /* 0x000e24000c1e1900 */
[----:B0123--:R-:W-:-:S05]  /*05f0*/  I2FP.F32.S32 R9, R0 ;  /* 0x0000000000097245 */ /* 0x00ffca0000201400 */
[----:B------:R4:W-:Y:S02]  /*0600*/  STG.E desc[UR4][R12.64+0x800], R9 ;  /* 0x000800090c007986 */ /* 0x0009e4000c101904 */
.L_x_193:
[----:B------:R-:W-:Y:S05]  /*0610*/  BSYNC.RECONVERGENT B0 ;  /* 0x0000000000007941 */ /* 0x000fea0003800200 */
.L_x_192:
[----:B------:R-:W-:Y:S04]  /*0620*/  BSSY.RECONVERGENT B0, `(.L_x_194) ;  /* 0x0000005000007945 */ /* 0x000fe80003800200 */
[----:B------:R-:W-:Y:S05]  /*0630*/  @P2 BRA `(.L_x_195) ;  /* 0x00000000000c2947 */ /* 0x000fea0003800000 */
[----:B------:R-:W0:Y:S02]  /*0640*/  LDG.E R0, desc[UR4][R10.64+0xa00] ;  /* 0x000a00040a007981 */ /* 0x000e24000c1e1900 */
[----:B01234-:R-:W-:-:S05]  /*0650*/  I2FP.F32.S32 R9, R0 ;  /* 0x0000000000097245 */ /* 0x01ffca0000201400 */
[----:B------:R0:W-:Y:S02]  /*0660*/  STG.E desc[UR4][R12.64+0xa00], R9 ;  /* 0x000a00090c007986 */ /* 0x0001e4000c101904 */
.L_x_195:
[----:B------:R-:W-:Y:S05]  /*0670*/  BSYNC.RECONVERGENT B0 ;  /* 0x0000000000007941 */ /* 0x000fea0003800200 */
.L_x_194:
[----:B------:R-:W-:Y:S04]  /*0680*/  BSSY.RECONVERGENT B0, `(.L_x_196) ;  /* 0x0000005000007945 */ /* 0x000fe80003800200 */
[----:B------:R-:W-:Y:S05]  /*0690*/  @P1 BRA `(.L_x_197) ;  /* 0x00000000000c1947 */ /* 0x000fea0003800000 */
[----:B------:R-:W0:Y:S02]  /*06a0*/  LDG.E R10, desc[UR4][R10.64+0xc00] ;  /* 0x000c00040a0a7981 */ /* 0x000e24000c1e1900 */
[----:B01234-:R-:W-:-:S05]  /*06b0*/  I2FP.F32.S32 R9, R10 ;  /* 0x0000000a00097245 */ /* 0x01ffca0000201400 */
[----:B------:R0:W-:Y:S02]  /*06c0*/  STG.E desc[UR4][R12.64+0xc00], R9 ;  /* 0x000c00090c007986 */ /* 0x0001e4000c101904 */
.L_x_197:
[----:B------:R-:W-:Y:S05]  /*06d0*/  BSYNC.RECONVERGENT B0 ;  /* 0x0000000000007941 */ /* 0x000fea0003800200 */
.L_x_196:
[----:B------:R-:W-:Y:S05]  /*06e0*/  @!P0 BRA `(.L_x_185) ;  /* 0x0000000000cc8947 */ /* 0x000fea0003800000 */
[----:B------:R-:W-:-:S07]  /*06f0*/  IMAD.MOV.U32 R0, RZ, RZ, 0x8 ;  /* 0x00000008ff007424 */ /* 0x000fce00078e00ff */
.L_x_200:
[----:B01234-:R-:W-:-:S05]  /*0700*/  IMAD R9, R0, 0x80, R7 ;  /* 0x0000008000097824 */ /* 0x01ffca00078e0207 */
        /* <DEDUP_REMOVED lines=8> */
[----:B------:R-:W-:Y:S06]  /*0790*/  @!P0 STG.E desc[UR4][R16.64], R25 ;  /* 0x0000001910008986 */ /* 0x000fec000c101904 */
[----:B------:R-:W2:Y:S01]  /*07a0*/  @!P1 LDG.E R19, desc[UR4][R12.64] ;  /* 0x000000040c139981 */ /* 0x000ea2000c1e1900 */
[----:B------:R-:W-:-:S05]  /*07b0*/  VIADD R11, R9, 0x100 ;  /* 0x00000100090b7836 */ /* 0x000fca0000000000 */
[----:B------:R-:W-:Y:S01]  /*07c0*/  ISETP.GE.AND P0, PT, R11, R6, PT ;  /* 0x000000060b00720c */ /* 0x000fe20003f06270 */
[----:B------:R-:W-:Y:S01]  /*07d0*/  IMAD.WIDE R10, R21, 0x4, R2 ;  /* 0x00000004150a7825 */ /* 0x000fe200078e0202 */
[----:B--2---:R-:W-:-:S05]  /*07e0*/  @!P1 I2FP.F32.S32 R19, R19 ;  /* 0x0000001300139245 */ /* 0x004fca0000201400 */
[----:B------:R0:W-:Y:S06]  /*07f0*/  @!P1 STG.E desc[UR4][R10.64], R19 ;  /* 0x000000130a009986 */ /* 0x0001ec000c101904 */
[----:B------:R-:W2:Y:S01]  /*0800*/  @!P0 LDG.E R14, desc[UR4][R12.64+0x200] ;  /* 0x000200040c0e8981 */ /* 0x000ea2000c1e1900 */
[----:B------:R-:W-:-:S05]  /*0810*/  VIADD R15, R9, 0x180 ;  /* 0x00000180090f7836 */ /* 0x000fca0000000000 */
[----:B------:R-:W-:Y:S02]  /*0820*/  ISETP.GE.AND P1, PT, R15, R6, PT ;  /* 0x000000060f00720c */ /* 0x000fe40003f26270 */
[----:B--2---:R-:W-:-:S05]  /*0830*/  @!P0 I2FP.F32.S32 R23, R14 ;  /* 0x0000000e00178245 */ /* 0x004fca0000201400 */
[----:B------:R1:W-:Y:S06]  /*0840*/  @!P0 STG.E desc[UR4][R10.64+0x200], R23 ;  /* 0x000200170a008986 */ /* 0x0003ec000c101904 */
[----:B------:R-:W2:Y:S01]  /*0850*/  @!P1 LDG.E R14, desc[UR4][R12.64+0x400] ;  /* 0x000400040c0e9981 */ /* 0x000ea2000c1e1900 */
[----:B------:R-:W-:-:S05]  /*0860*/  VIADD R15, R9, 0x200 ;  /* 0x00000200090f7836 */ /* 0x000fca0000000000 */
[----:B------:R-:W-:Y:S02]  /*0870*/  ISETP.GE.AND P0, PT, R15, R6, PT ;  /* 0x000000060f00720c */ /* 0x000fe40003f06270 */
[----:B--2---:R-:W-:-:S05]  /*0880*/  @!P1 I2FP.F32.S32 R21, R14 ;  /* 0x0000000e00159245 */ /* 0x004fca0000201400 */
[----:B------:R1:W-:Y:S06]  /*0890*/  @!P1 STG.E desc[UR4][R10.64+0x400], R21 ;  /* 0x000400150a009986 */ /* 0x0003ec000c101904 */
[----:B------:R-:W0:Y:S01]  /*08a0*/  @!P0 LDG.E R14, desc[UR4][R12.64+0x600] ;  /* 0x000600040c0e8981 */ /* 0x000e22000c1e1900 */
[----:B------:R-:W-:-:S05]  /*08b0*/  VIADD R15, R9, 0x280 ;  /* 0x00000280090f7836 */ /* 0x000fca0000000000 */
[----:B------:R-:W-:Y:S02]  /*08c0*/  ISETP.GE.AND P1, PT, R15, R6, PT ;  /* 0x000000060f00720c */ /* 0x000fe40003f26270 */
[----:B0-----:R-:W-:-:S05]  /*08d0*/  @!P0 I2FP.F32.S32 R19, R14 ;  /* 0x0000000e00138245 */ /* 0x001fca0000201400 */
[----:B------:R1:W-:Y:S06]  /*08e0*/  @!P0 STG.E desc[UR4][R10.64+0x600], R19 ;  /* 0x000600130a008986 */ /* 0x0003ec000c101904 */
[----:B------:R-:W2:Y:S01]  /*08f0*/  @!P1 LDG.E R14, desc[UR4][R12.64+0x800] ;  /* 0x000800040c0e9981 */ /* 0x000ea2000c1e1900 */
[----:B------:R-:W-:-:S05]  /*0900*/  VIADD R15, R9, 0x300 ;  /* 0x00000300090f7836 */ /* 0x000fca0000000000 */
[----:B------:R-:W-:Y:S02]  /*0910*/  ISETP.GE.AND P0, PT, R15, R6, PT ;  /* 0x000000060f00720c */ /* 0x000fe40003f06270 */
[----:B--2---:R-:W-:-:S05]  /*0920*/  @!P1 I2FP.F32.S32 R17, R14 ;  /* 0x0000000e00119245 */ /* 0x004fca0000201400 */
[----:B------:R1:W-:Y:S06]  /*0930*/  @!P1 STG.E desc[UR4][R10.64+0x800], R17 ;  /* 0x000800110a009986 */ /* 0x0003ec000c101904 */
[----:B------:R-:W2:Y:S01]  /*0940*/  @!P0 LDG.E R14, desc[UR4][R12.64+0xa00] ;  /* 0x000a00040c0e8981 */ /* 0x000ea2000c1e1900 */
[----:B------:R-:W-:Y:S01]  /*0950*/  VIADD R9, R9, 0x380 ;  /* 0x0000038009097836 */ /* 0x000fe20000000000 */
[----:B------:R-:W-:Y:S01]  /*0960*/  BSSY.RECONVERGENT B0, `(.L_x_198) ;  /* 0x000000a000007945 */ /* 0x000fe20003800200 */
[----:B------:R-:W-:-:S05]  /*0970*/  VIADD R0, R0, 0x8 ;  /* 0x0000000800007836 */ /* 0x000fca0000000000 */
[----:B------:R-:W-:Y:S02]  /*0980*/  ISETP.NE.AND P1, PT, R0, R8, PT ;  /* 0x000000080000720c */ /* 0x000fe40003f25270 */
[----:B--2---:R-:W-:-:S05]  /*0990*/  @!P0 I2FP.F32.S32 R15, R14 ;  /* 0x0000000e000f8245 */ /* 0x004fca0000201400 */
[----:B------:R1:W-:Y:S01]  /*09a0*/  @!P0 STG.E desc[UR4][R10.64+0xa00], R15 ;  /* 0x000a000f0a008986 */ /* 0x0003e2000c101904 */
[----:B------:R-:W-:-:S13]  /*09b0*/  ISETP.GE.AND P0, PT, R9, R6, PT ;  /* 0x000000060900720c */ /* 0x000fda0003f06270 */
[----:B-1----:R-:W-:Y:S05]  /*09c0*/  @P0 BRA `(.L_x_199) ;  /* 0x00000000000c0947 */ /* 0x002fea0003800000 */
[----:B------:R-:W2:Y:S02]  /*09d0*/  LDG.E R12, desc[UR4][R12.64+0xc00] ;  /* 0x000c00040c0c7981 */ /* 0x000ea4000c1e1900 */
[----:B--2---:R-:W-:-:S05]  /*09e0*/  I2FP.F32.S32 R9, R12 ;  /* 0x0000000c00097245 */ /* 0x004fca0000201400 */
[----:B------:R0:W-:Y:S02]  /*09f0*/  STG.E desc[UR4][R10.64+0xc00], R9 ;  /* 0x000c00090a007986 */ /* 0x0001e4000c101904 */
.L_x_199:
[----:B------:R-:W-:Y:S05]  /*0a00*/  BSYNC.RECONVERGENT B0 ;  /* 0x0000000000007941 */ /* 0x000fea0003800200 */
.L_x_198:
[----:B------:R-:W-:Y:S05]  /*0a10*/  @P1 BRA `(.L_x_200) ;  /* 0xfffffffc00381947 */ /* 0x000fea000383ffff */
.L_x_185:
[----:B------:R-:W-:-:S13]  /*0a20*/  ISETP.NE.AND P0, PT, R18, RZ, PT ;  /* 0x000000ff1200720c */ /* 0x000fda0003f05270 */
[----:B------:R-:W-:Y:S05]  /*0a30*/  @!P0 EXIT ;  /* 0x000000000000894d */ /* 0x000fea0003800000 */
[----:B------:R-:W5:Y:S01]  /*0a40*/  LDC R0, c[0x0][0x388] ;  /* 0x0000e200ff007b82 */ /* 0x000f620000000800 */
[----:B------:R-:W-:Y:S02]  /*0a50*/  ISETP.GE.U32.AND P0, PT, R18, 0x4, PT ;  /* 0x000000041200780c */ /* 0x000fe40003f06070 */
[----:B-----5:R-:W-:-:S04]  /*0a60*/  LOP3.LUT R20, R0, 0x3, RZ, 0xc0, !PT ;  /* 0x0000000300147812 */ /* 0x020fc800078ec0ff */
[----:B------:R-:W-:-:S07]  /*0a70*/  ISETP.NE.AND P2, PT, R20, RZ, PT ;  /* 0x000000ff1400720c */ /* 0x000fce0003f45270 */
[----:B------:R-:W-:Y:S06]  /*0a80*/  @!P0 BRA `(.L_x_201) ;  /* 0x0000000000748947 */ /* 0x000fec0003800000 */
[----:B------:R-:W-:-:S05]  /*0a90*/  IMAD R19, R8, 0x80, R7 ;  /* 0x0000008008137824 */ /* 0x000fca00078e0207 */
[----:B------:R-:W-:-:S13]  /*0aa0*/  ISETP.GE.AND P0, PT, R19, R6, PT ;  /* 0x000000061300720c */ /* 0x000fda0003f06270 */
[----:B0-----:R-:W-:-:S06]  /*0ab0*/  @!P0 IMAD.WIDE R10, R19, 0x4, R4 ;  /* 0x00000004130a8825 */ /* 0x001fcc00078e0204 */
[----:B------:R-:W5:Y:S01]  /*0ac0*/  @!P0 LDG.E R10, desc[UR4][R10.64] ;  /* 0x000000040a0a8981 */ /* 0x000f62000c1e1900 */
[C---:B------:R-:W-:Y:S02]  /*0ad0*/  VIADD R17, R19.reuse, 0x80 ;  /* 0x0000008013117836 */ /* 0x040fe40000000000 */
[----:B-1234-:R-:W-:-:S03]  /*0ae0*/  @!P0 IMAD.WIDE R12, R19, 0x4, R2 ;  /* 0x00000004130c8825 */ /* 0x01efc600078e0202 */
[----:B------:R-:W-:-:S13]  /*0af0*/  ISETP.GE.AND P1, PT, R17, R6, PT ;  /* 0x000000061100720c */ /* 0x000fda0003f26270 */
[----:B------:R-:W-:Y:S01]  /*0b00*/  @!P1 IMAD.WIDE R14, R17, 0x4, R4 ;  /* 0x00000004110e9825 */ /* 0x000fe200078e0204 */
[----:B-----5:R-:W-:-:S05]  /*0b10*/  @!P0 I2FP.F32.S32 R9, R10 ;  /* 0x0000000a00098245 */ /* 0x020fca0000201400 */
[----:B------:R0:W-:Y:S04]  /*0b20*/  @!P0 STG.E desc[UR4][R12.64], R9 ;  /* 0x000000090c008986 */ /* 0x0001e8000c101904 */
[----:B------:R-:W2:Y:S01]  /*0b30*/  @!P1 LDG.E R14, desc[UR4][R14.64] ;  /* 0x000000040e0e9981 */ /* 0x000ea2000c1e1900 */
[----:B------:R-:W-:Y:S02]  /*0b40*/  VIADD R23, R19, 0x100 ;  /* 0x0000010013177836 */ /* 0x000fe40000000000 */
[----:B------:R-:W-:-:S03]  /*0b50*/  @!P1 IMAD.WIDE R16, R17, 0x4, R2 ;  /* 0x0000000411109825 */ /* 0x000fc600078e0202 */
[----:B------:R-:W-:-:S13]  /*0b60*/  ISETP.GE.AND P0, PT, R23, R6, PT ;  /* 0x000000061700720c */ /* 0x000fda0003f06270 */
[----:B------:R-:W-:Y:S01]  /*0b70*/  @!P0 IMAD.WIDE R10, R23, 0x4, R4 ;  /* 0x00000004170a8825 */ /* 0x000fe200078e0204 */
[----:B--2---:R-:W-:-:S05]  /*0b80*/  @!P1 I2FP.F32.S32 R21, R14 ;  /* 0x0000000e00159245 */ /* 0x004fca0000201400 */
[----:B------:R1:W-:Y:S04]  /*0b90*/  @!P1 STG.E desc[UR4][R16.64], R21 ;  /* 0x0000001510009986 */ /* 0x0003e8000c101904 */
[----:B------:R-:W2:Y:S01]  /*0ba0*/  @!P0 LDG.E R10, desc[UR4][R10.64] ;  /* 0x000000040a0a8981 */ /* 0x000ea2000c1e1900 */
[----:B------:R-:W-:Y:S02]  /*0bb0*/  VIADD R19, R19, 0x180 ;  /* 0x0000018013137836 */ /* 0x000fe40000000000 */
[----:B0-----:R-:W-:-:S03]  /*0bc0*/  @!P0 IMAD.WIDE R12, R23, 0x4, R2 ;  /* 0x00000004170c8825 */ /* 0x001fc600078e0202 */
[----:B------:R-:W-:-:S13]  /*0bd0*/  ISETP.GE.AND P1, PT, R19, R6, PT ;  /* 0x000000061300720c */ /* 0x000fda0003f26270 */
[----:B------:R-:W-:Y:S01]  /*0be0*/  @!P1 IMAD.WIDE R14, R19, 0x4, R4 ;  /* 0x00000004130e9825 */ /* 0x000fe200078e0204 */
[----:B--2---:R-:W-:-:S05]  /*0bf0*/  @!P0 I2FP.F32.S32 R9, R10 ;  /* 0x0000000a00098245 */ /* 0x004fca0000201400 */
[----:B------:R1:W-:Y:S04]  /*0c00*/  @!P0 STG.E desc[UR4][R12.64], R9 ;  /* 0x000000090c008986 */ /* 0x0003e8000c101904 */
[----:B------:R-:W2:Y:S01]  /*0c10*/  @!P1 LDG.E R14, desc[UR4][R14.64] ;  /* 0x000000040e0e9981 */ /* 0x000ea2000c1e1900 */
[----:B------:R-:W-:-:S04]  /*0c20*/  @!P1 IMAD.WIDE R18, R19, 0x4, R2 ;  /* 0x0000000413129825 */ /* 0x000fc800078e0202 */
[----:B------:R-:W-:Y:S01]  /*0c30*/  VIADD R8, R8, 0x4 ;  /* 0x0000000408087836 */ /* 0x000fe20000000000 */
[----:B--2---:R-:W-:-:S05]  /*0c40*/  @!P1 I2FP.F32.S32 R23, R14 ;  /* 0x0000000e00179245 */ /* 0x004fca0000201400 */
[----:B------:R1:W-:Y:S02]  /*0c50*/  @!P1 STG.E desc[UR4][R18.64], R23 ;  /* 0x0000001712009986 */ /* 0x0003e4000c101904 */
.L_x_201:
[----:B------:R-:W-:Y:S05]  /*0c60*/  @!P2 EXIT ;  /* 0x000000000000a94d */ /* 0x000fea0003800000 */
[----:B------:R-:W-:Y:S02]  /*0c70*/  ISETP.NE.AND P0, PT, R20, 0x1, PT ;  /* 0x000000011400780c */ /* 0x000fe40003f05270 */
[----:B------:R-:W-:-:S04]  /*0c80*/  LOP3.LUT R0, R0, 0x1, RZ, 0xc0, !PT ;  /* 0x0000000100007812 */ /* 0x000fc800078ec0ff */
[----:B------:R-:W-:-:S07]  /*0c90*/  ISETP.NE.U32.AND P2, PT, R0, 0x1, PT ;  /* 0x000000010000780c */ /* 0x000fce0003f45070 */
[----:B------:R-:W-:Y:S06]  /*0ca0*/  @!P0 BRA `(.L_x_202) ;  /* 0x00000000003c8947 */ /* 0x000fec0003800000 */
[----:B01234-:R-:W-:-:S05]  /*0cb0*/  IMAD R13, R8, 0x80, R7 ;  /* 0x00000080080d7824 */ /* 0x01ffca00078e0207 */
[----:B------:R-:W-:-:S13]  /*0cc0*/  ISETP.GE.AND P0, PT, R13, R6, PT ;  /* 0x000000060d00720c */ /* 0x000fda0003f06270 */
[----:B------:R-:W-:-:S06]  /*0cd0*/  @!P0 IMAD.WIDE R10, R13, 0x4, R4 ;  /* 0x000000040d0a8825 */ /* 0x000fcc00078e0204 */
[----:B------:R-:W2:Y:S01]  /*0ce0*/  @!P0 LDG.E R10, desc[UR4][R10.64] ;  /* 0x000000040a0a8981 */ /* 0x000ea2000c1e1900 */
[C---:B------:R-:W-:Y:S02]  /*0cf0*/  VIADD R17, R13.reuse, 0x80 ;  /* 0x000000800d117836 */ /* 0x040fe40000000000 */
[----:B------:R-:W-:-:S03]  /*0d00*/  @!P0 IMAD.WIDE R12, R13, 0x4, R2 ;  /* 0x000000040d0c8825 */ /* 0x000fc600078e0202 */
        /* <DEDUP_REMOVED lines=9> */
.L_x_202:
[----:B------:R-:W-:Y:S05]  /*0da0*/  @P2 EXIT ;  /* 0x000000000000294d */ /* 0x000fea0003800000 */
[----:B------:R-:W-:-:S05]  /*0db0*/  IMAD R7, R8, 0x80, R7 ;  /* 0x0000008008077824 */ /* 0x000fca00078e0207 */
[----:B------:R-:W-:-:S13]  /*0dc0*/  ISETP.GE.AND P0, PT, R7, R6, PT ;  /* 0x000000060700720c */ /* 0x000fda0003f06270 */
[----:B------:R-:W-:Y:S05]  /*0dd0*/  @P0 EXIT ;  /* 0x000000000000094d */ /* 0x000fea0003800000 */
[----:B------:R-:W-:-:S06]  /*0de0*/  IMAD.WIDE R4, R7, 0x4, R4 ;  /* 0x0000000407047825 */ /* 0x000fcc00078e0204 */
[----:B------:R-:W5:Y:S01]  /*0df0*/  LDG.E R4, desc[UR4][R4.64] ;  /* 0x0000000404047981 */ /* 0x000f62000c1e1900 */
[----:B------:R-:W-:Y:S01]  /*0e00*/  IMAD.WIDE R2, R7, 0x4, R2 ;  /* 0x0000000407027825 */ /* 0x000fe200078e0202 */
[----:B-----5:R-:W-:-:S05]  /*0e10*/  I2FP.F32.S32 R7, R4 ;  /* 0x0000000400077245 */ /* 0x020fca0000201400 */
[----:B------:R-:W-:Y:S01]  /*0e20*/  STG.E desc[UR4][R2.64], R7 ;  /* 0x0000000702007986 */ /* 0x000fe2000c101904 */
[----:B------:R-:W-:Y:S05]  /*0e30*/  EXIT ;  /* 0x000000000000794d */ /* 0x000fea0003800000 */
.L_x_184:
[----:B------:R-:W-:-:S13]  /*0e40*/  ISETP.GE.AND P0, PT, R0, 0x1, PT ;  /* 0x000000010000780c */ /* 0x000fda0003f06270 */
[----:B------:R-:W-:Y:S05]  /*0e50*/  @!P0 EXIT ;  /* 0x000000000000894d */ /* 0x000fea0003800000 */
[C---:B------:R-:W-:Y:S01]  /*0e60*/  ISETP.GE.U32.AND P1, PT, R0.reuse, 0x10, PT ;  /* 0x000000100000780c */ /* 0x040fe20003f26070 */
[----:B------:R-:W-:Y:S01]  /*0e70*/  IMAD.MOV.U32 R6, RZ, RZ, RZ ;  /* 0x000000ffff067224 */ /* 0x000fe200078e00ff */
[----:B------:R-:W-:-:S04]  /*0e80*/  LOP3.LUT R20, R0, 0xf, RZ, 0xc0, !PT ;  /* 0x0000000f00147812 */ /* 0x000fc800078ec0ff */
[----:B------:R-:W-:-:S07]  /*0e90*/  ISETP.NE.AND P0, PT, R20, RZ, PT ;  /* 0x000000ff1400720c */ /* 0x000fce0003f05270 */
[----:B------:R-:W-:Y:S06]  /*0ea0*/  @!P1 BRA `(.L_x_203) ;  /* 0x0000000400189947 */ /* 0x000fec0003800000 */
[----:B------:R-:W-:Y:S01]  /*0eb0*/  IMAD.WIDE.U32 R14, R7, 0x4, RZ ;  /* 0x00000004070e7825 */ /* 0x000fe200078e00ff */
[----:B------:R-:W-:-:S03]  /*0ec0*/  LOP3.LUT R6, R0, 0x7ffffff0, RZ, 0xc0, !PT ;  /* 0x7ffffff000067812 */ /* 0x000fc600078ec0ff */
[----:B------:R-:W-:Y:S01]  /*0ed0*/  VIADD R12, R7, 0x480 ;  /* 0x00000480070c7836 */ /* 0x000fe20000000000 */
[----:B------:R-:W-:Y:S01]  /*0ee0*/  LOP3.LUT R13, R14, 0x1000, RZ, 0xfc, !PT ;  /* 0x000010000e0d7812 */ /* 0x000fe200078efcff */
[----:B------:R-:W-:-:S07]  /*0ef0*/  IMAD.MOV R14, RZ, RZ, -R6 ;  /* 0x000000ffff0e7224 */ /* 0x000fce00078e0a06 */
.L_x_204:
[----:B------:R-:W-:-:S05]  /*0f00*/  IADD3 R10, P1, PT, R13, R4, RZ ;  /* 0x000000040d0a7210 */ /* 0x000fca0007f3e0ff */
[----:B0-----:R-:W-:-:S05]  /*0f10*/  IMAD.X R11, R15, 0x1, R5, P1 ;  /* 0x000000010f0b7824 */ /* 0x001fca00008e0605 */
[----:B------:R-:W2:Y:S01]  /*0f20*/  LDG.E R16, desc[UR4][R10.64+-0x1000] ;  /* 0xfff000040a107981 */ /* 0x000ea2000c1e1900 */
[----:B------:R-:W-:-:S05]  /*0f30*/  IADD3 R8, P1, PT, R13, R2, RZ ;  /* 0x000000020d087210 */ /* 0x000fca0007f3e0ff */
[----:B------:R-:W-:Y:S01]  /*0f40*/  IMAD.X R9, R15, 0x1, R3, P1 ;  /* 0x000000010f097824 */ /* 0x000fe200008e0603 */
[----:B--2---:R-:W-:-:S05]  /*0f50*/  I2FP.F32.S32 R17, R16 ;  /* 0x0000001000117245 */ /* 0x004fca0000201400 */
[----:B------:R0:W-:Y:S04]  /*0f60*/  STG.E desc[UR4][R8.64+-0x1000], R17 ;  /* 0xfff0001108007986 */ /* 0x0001e8000c101904 */
[----:B------:R-:W2:Y:S02]  /*0f70*/  LDG.E R16, desc[UR4][R10.64+-0xe00] ;  /* 0xfff200040a107981 */ /* 0x000ea4000c1e1900 */
[----:B--2---:R-:W-:-:S05]  /*0f80*/  I2FP.F32.S32 R19, R16 ;  /* 0x0000001000137245 */ /* 0x004fca0000201400 */
[----:B------:R-:W-:Y:S04]  /*0f90*/  STG.E desc[UR4][R8.64+-0xe00], R19 ;  /* 0xfff2001308007986 */ /* 0x000fe8000c101904 */
[----:B------:R-:W2:Y:S02]  /*0fa0*/  LDG.E R16, desc[UR4][R10.64+-0xc00] ;  /* 0xfff400040a107981 */ /* 0x000ea4000c1e1900 */
[----:B--2---:R-:W-:-:S05]  /*0fb0*/  I2FP.F32.S32 R21, R16 ;  /* 0x0000001000157245 */ /* 0x004fca0000201400 */
[----:B------:R1:W-:Y:S04]  /*0fc0*/  STG.E desc[UR4][R8.64+-0xc00], R21 ;  /* 0xfff4001508007986 */ /* 0x0003e8000c101904 */
[----:B------:R-:W2:Y:S02]  /*0fd0*/  LDG.E R16, desc[UR4][R10.64+-0xa00] ;  /* 0xfff600040a107981 */ /* 0x000ea4000c1e1900 */
[----:B--2---:R-:W-:-:S05]  /*0fe0*/  I2FP.F32.S32 R23, R16 ;  /* 0x0000001000177245 */ /* 0x004fca0000201400 */
[----:B------:R2:W-:Y:S04]  /*0ff0*/  STG.E desc[UR4][R8.64+-0xa00], R23 ;  /* 0xfff6001708007986 */ /* 0x0005e8000c101904 */
[----:B------:R-:W0:Y:S02]  /*1000*/  LDG.E R16, desc[UR4][R10.64+-0x800] ;  /* 0xfff800040a107981 */ /* 0x000e24000c1e1900 */
[----:B0-----:R-:W-:-:S05]  /*1010*/  I2FP.F32.S32 R17, R16 ;  /* 0x0000001000117245 */ /* 0x001fca0000201400 */
[----:B------:R0:W-:Y:S04]  /*1020*/  STG.E desc[UR4][R8.64+-0x800], R17 ;  /* 0xfff8001108007986 */ /* 0x0001e8000c101904 */
[----:B------:R-:W3:Y:S02]  /*1030*/  LDG.E R16, desc[UR4][R10.64+-0x600] ;  /* 0xfffa00040a107981 */ /* 0x000ee4000c1e1900 */
[----:B---3--:R-:W-:-:S05]  /*1040*/  I2FP.F32.S32 R25, R16 ;  /* 0x0000001000197245 */ /* 0x008fca0000201400 */
[----:B------:R3:W-:Y:S04]  /*1050*/  STG.E desc[UR4][R8.64+-0x600], R25 ;  /* 0xfffa001908007986 */ /* 0x0007e8000c101904 */
[----:B------:R-:W1:Y:S02]  /*1060*/  LDG.E R16, desc[UR4][R10.64+-0x400] ;  /* 0xfffc00040a107981 */ /* 0x000e64000c1e1900 */
[----:B-1----:R-:W-:-:S05]  /*1070*/  I2FP.F32.S32 R21, R16 ;  /* 0x0000001000157245 */ /* 0x002fca0000201400 */
[----:B------:R1:W-:Y:S04]  /*1080*/  STG.E desc[UR4][R8.64+-0x400], R21 ;  /* 0xfffc001508007986 */ /* 0x0003e8000c101904 */
[----:B------:R-:W2:Y:S01]  /*1090*/  LDG.E R16, desc[UR4][R10.64+-0x200] ;  /* 0xfffe00040a107981 */ /* 0x000ea2000c1e1900 */
[----:B------:R-:W-:Y:S02]  /*10a0*/  IMAD.MOV.U32 R18, RZ, RZ, 0x600 ;  /* 0x00000600ff127424 */ /* 0x000fe400078e00ff */
[----:B------:R-:W-:Y:S01]  /*10b0*/  IMAD.MOV.U32 R19, RZ, RZ, 0x0 ;  /* 0x00000000ff137424 */ /* 0x000fe200078e00ff */
[----:B--2---:R-:W-:-:S05]  /*10c0*/  I2FP.F32.S32 R23, R16 ;  /* 0x0000001000177245 */ /* 0x004fca0000201400 */
[----:B------:R2:W-:Y:S04]  /*10d0*/  STG.E desc[UR4][R8.64+-0x200], R23 ;  /* 0xfffe001708007986 */ /* 0x0005e8000c101904 */
[----:B------:R-:W3:Y:S01]  /*10e0*/  LDG.E R22, desc[UR4][R10.64] ;  /* 0x000000040a167981 */ /* 0x000ee2000c1e1900 */
[----:B------:R-:W-:-:S03]  /*10f0*/  IMAD.WIDE R18, R12, 0x4, R18 ;  /* 0x000000040c127825 */ /* 0x000fc600078e0212 */
[----:B------:R-:W-:-:S05]  /*1100*/  IADD3 R16, P1, PT, R18, R4, RZ ;  /* 0x0000000412107210 */ /* 0x000fca0007f3e0ff */
[----:B0-----:R-:W-:Y:S01]  /*1110*/  IMAD.X R17, R19, 0x1, R5, P1 ;  /* 0x0000000113117824 */ /* 0x001fe200008e0605 */
[----:B---3--:R-:W-:-:S05]  /*1120*/  I2FP.F32.S32 R25, R22 ;  /* 0x0000001600197245 */ /* 0x008fca0000201400 */
[----:B------:R0:W-:Y:S04]  /*1130*/  STG.E desc[UR4][R8.64], R25 ;  /* 0x0000001908007986 */ /* 0x0001e8000c101904 */
[----:B-1----:R-:W3:Y:S01]  /*1140*/  LDG.E R21, desc[UR4][R16.64+-0x600] ;  /* 0xfffa000410157981 */ /* 0x002ee2000c1e1900 */
[----:B------:R-:W-:-:S05]  /*1150*/  IADD3 R18, P1, PT, R18, R2, RZ ;  /* 0x0000000212127210 */ /* 0x000fca0007f3e0ff */
[----:B------:R-:W-:Y:S01]  /*1160*/  IMAD.X R19, R19, 0x1, R3, P1 ;  /* 0x0000000113137824 */ /* 0x000fe200008e0603 */
[----:B---3--:R-:W-:-:S05]  /*1170*/  I2FP.F32.S32 R21, R21 ;  /* 0x0000001500157245 */ /* 0x008fca0000201400 */
[----:B------:R1:W-:Y:S04]  /*1180*/  STG.E desc[UR4][R18.64+-0x600], R21 ;  /* 0xfffa001512007986 */ /* 0x0003e8000c101904 */
[----:B------:R-:W3:Y:S02]  /*1190*/  LDG.E R10, desc[UR4][R16.64+-0x400] ;  /* 0xfffc0004100a7981 */ /* 0x000ee4000c1e1900 */
[----:B---3--:R-:W-:-:S05]  /*11a0*/  I2FP.F32.S32 R11, R10 ;  /* 0x0000000a000b7245 */ /* 0x008fca0000201400 */
[----:B------:R3:W-:Y:S04]  /*11b0*/  STG.E desc[UR4][R18.64+-0x400], R11 ;  /* 0xfffc000b12007986 */ /* 0x0007e8000c101904 */
[----:B------:R-:W2:Y:S02]  /*11c0*/  LDG.E R10, desc[UR4][R16.64+-0x200] ;  /* 0xfffe0004100a7981 */ /* 0x000ea4000c1e1900 */
[----:B--2---:R-:W-:-:S05]  /*11d0*/  I2FP.F32.S32 R23, R10 ;  /* 0x0000000a00177245 */ /* 0x004fca0000201400 */
[----:B------:R2:W-:Y:S04]  /*11e0*/  STG.E desc[UR4][R18.64+-0x200], R23 ;  /* 0xfffe001712007986 */ /* 0x0005e8000c101904 */
[----:B0-----:R-:W4:Y:S02]  /*11f0*/  LDG.E R8, desc[UR4][R16.64] ;  /* 0x0000000410087981 */ /* 0x001f24000c1e1900 */
[----:B----4-:R-:W-:-:S05]  /*1200*/  I2FP.F32.S32 R9, R8 ;  /* 0x0000000800097245 */ /* 0x010fca0000201400 */
[----:B------:R0:W-:Y:S04]  /*1210*/  STG.E desc[UR4][R18.64], R9 ;  /* 0x0000000912007986 */ /* 0x0001e8000c101904 */
[----:B------:R-:W1:Y:S02]  /*1220*/  LDG.E R8, desc[UR4][R16.64+0x200] ;  /* 0x0002000410087981 */ /* 0x000e64000c1e1900 */
[----:B-1----:R-:W-:-:S05]  /*1230*/  I2FP.F32.S32 R21, R8 ;  /* 0x0000000800157245 */ /* 0x002fca0000201400 */
[----:B------:R0:W-:Y:S04]  /*1240*/  STG.E desc[UR4][R18.64+0x200], R21 ;  /* 0x0002001512007986 */ /* 0x0001e8000c101904 */
[----:B------:R-:W3:Y:S02]  /*1250*/  LDG.E R8, desc[UR4][R16.64+0x400] ;  /* 0x0004000410087981 */ /* 0x000ee4000c1e1900 */
[----:B---3--:R-:W-:-:S05]  /*1260*/  I2FP.F32.S32 R11, R8 ;  /* 0x00000008000b7245 */ /* 0x008fca0000201400 */
[----:B------:R0:W-:Y:S04]  /*1270*/  STG.E desc[UR4][R18.64+0x400], R11 ;  /* 0x0004000b12007986 */ /* 0x0001e8000c101904 */
[----:B------:R-:W2:Y:S01]  /*1280*/  LDG.E R8, desc[UR4][R16.64+0x600] ;  /* 0x0006000410087981 */ /* 0x000ea2000c1e1900 */
[----:B------:R-:W-:Y:S01]  /*1290*/  VIADD R14, R14, 0x10 ;  /* 0x000000100e0e7836 */ /* 0x000fe20000000000 */
[----:B------:R-:W-:Y:S01]  /*12a0*/  IADD3 R13, P2, PT, R13, 0x2000, RZ ;  /* 0x000020000d0d7810 */ /* 0x000fe20007f5e0ff */
[----:B------:R-:W-:-:S03]  /*12b0*/  VIADD R12, R12, 0x800 ;  /* 0x000008000c0c7836 */ /* 0x000fc60000000000 */
[----:B------:R-:W-:Y:S01]  /*12c0*/  ISETP.NE.AND P1, PT, R14, RZ, PT ;  /* 0x000000ff0e00720c */ /* 0x000fe20003f25270 */
[----:B------:R-:W-:Y:S01]  /*12d0*/  IMAD.X R15, RZ, RZ, R15, P2 ;  /* 0x000000ffff0f7224 */ /* 0x000fe200010e060f */
[----:B--2---:R-:W-:-:S05]  /*12e0*/  I2FP.F32.S32 R23, R8 ;  /* 0x0000000800177245 */ /* 0x004fca0000201400 */
[----:B------:R0:W-:Y:S06]  /*12f0*/  STG.E desc[UR4][R18.64+0x600], R23 ;  /* 0x0006001712007986 */ /* 0x0001ec000c101904 */
[----:B------:R-:W-:Y:S05]  /*1300*/  @P1 BRA `(.L_x_204) ;  /* 0xfffffff800fc1947 */ /* 0x000fea000383ffff */
.L_x_203:
[----:B------:R-:W-:Y:S05]  /*1310*/  @!P0 EXIT ;  /* 0x000000000000894d */ /* 0x000fea0003800000 */
[----:B------:R-:W-:Y:S02]  /*1320*/  ISETP.GE.U32.AND P0, PT, R20, 0x8, PT ;  /* 0x000000081400780c */ /* 0x000fe40003f06070 */
[----:B------:R-:W-:-:S04]  /*1330*/  LOP3.LUT R14, R0, 0x7, RZ, 0xc0, !PT ;  /* 0x00000007000e7812 */ /* 0x000fc800078ec0ff */
[----:B------:R-:W-:-:S07]  /*1340*/  ISETP.NE.AND P1, PT, R14, RZ, PT ;  /* 0x000000ff0e00720c */ /* 0x000fce0003f25270 */
[----:B------:R-:W-:Y:S06]  /*1350*/  @!P0 BRA `(.L_x_205) ;  /* 0x0000000000708947 */ /* 0x000fec0003800000 */
[----:B0-----:R-:W-:-:S04]  /*1360*/  IMAD R11, R6, 0x80, R7 ;  /* 0x00000080060b7824 */ /* 0x001fc800078e0207 */
[----:B------:R-:W-:-:S05]  /*1370*/  IMAD.WIDE R8, R11, 0x4, R4 ;  /* 0x000000040b087825 */ /* 0x000fca00078e0204 */
[----:B------:R-:W2:Y:S01]  /*1380*/  LDG.E R12, desc[UR4][R8.64] ;  /* 0x00000004080c7981 */ /* 0x000ea2000c1e1900 */
[----:B------:R-:W-:Y:S01]  /*1390*/  IMAD.WIDE R10, R11, 0x4, R2 ;  /* 0x000000040b0a7825 */ /* 0x000fe200078e0202 */
[----:B--2---:R-:W-:-:S05]  /*13a0*/  I2FP.F32.S32 R13, R12 ;  /* 0x0000000c000d7245 */ /* 0x004fca0000201400 */
[----:B------:R0:W-:Y:S04]  /*13b0*/  STG.E desc[UR4][R10.64], R13 ;  /* 0x0000000d0a007986 */ /* 0x0001e8000c101904 */
[----:B------:R-:W2:Y:S02]  /*13c0*/  LDG.E R12, desc[UR4][R8.64+0x200] ;  /* 0x00020004080c7981 */ /* 0x000ea4000c1e1900 */
[----:B--2---:R-:W-:-:S05]  /*13d0*/  I2FP.F32.S32 R15, R12 ;  /* 0x0000000c000f7245 */ /* 0x004fca0000201400 */
[----:B------:R1:W-:Y:S04]  /*13e0*/  STG.E desc[UR4][R10.64+0x200], R15 ;  /* 0x0002000f0a007986 */ /* 0x0003e8000c101904 */
[----:B------:R-:W2:Y:S02]  /*13f0*/  LDG.E R12, desc[UR4][R8.64+0x400] ;  /* 0x00040004080c7981 */ /* 0x000ea4000c1e1900 */
[----:B--2---:R-:W-:-:S05]  /*1400*/  I2FP.F32.S32 R17, R12 ;  /* 0x0000000c00117245 */ /* 0x004fca0000201400 */
[----:B------:R2:W-:Y:S04]  /*1410*/  STG.E desc[UR4][R10.64+0x400], R17 ;  /* 0x000400110a007986 */ /* 0x0005e8000c101904 */
[----:B------:R-:W3:Y:S02]  /*1420*/  LDG.E R12, desc[UR4][R8.64+0x600] ;  /* 0x00060004080c7981 */ /* 0x000ee4000c1e1900 */
[----:B---3--:R-:W-:-:S05]  /*1430*/  I2FP.F32.S32 R19, R12 ;  /* 0x0000000c00137245 */ /* 0x008fca0000201400 */
[----:B------:R3:W-:Y:S04]  /*1440*/  STG.E desc[UR4][R10.64+0x600], R19 ;  /* 0x000600130a007986 */ /* 0x0007e8000c101904 */
[----:B------:R-:W0:Y:S02]  /*1450*/  LDG.E R12, desc[UR4][R8.64+0x800] ;  /* 0x00080004080c7981 */ /* 0x000e24000c1e1900 */
[----:B0-----:R-:W-:-:S05]  /*1460*/  I2FP.F32.S32 R13, R12 ;  /* 0x0000000c000d7245 */ /* 0x001fca0000201400 */
[----:B------:R4:W-:Y:S04]  /*1470*/  STG.E desc[UR4][R10.64+0x800], R13 ;  /* 0x0008000d0a007986 */ /* 0x0009e8000c101904 */
[----:B------:R-:W1:Y:S02]  /*1480*/  LDG.E R12, desc[UR4][R8.64+0xa00] ;  /* 0x000a0004080c7981 */ /* 0x000e64000c1e1900 */
[----:B-1----:R-:W-:-:S05]  /*1490*/  I2FP.F32.S32 R15, R12 ;  /* 0x0000000c000f7245 */ /* 0x002fca0000201400 */
[----:B------:R4:W-:Y:S04]  /*14a0*/  STG.E desc[UR4][R10.64+0xa00], R15 ;  /* 0x000a000f0a007986 */ /* 0x0009e8000c101904 */
[----:B------:R-:W2:Y:S02]  /*14b0*/  LDG.E R12, desc[UR4][R8.64+0xc00] ;  /* 0x000c0004080c7981 */ /* 0x000ea4000c1e1900 */
[----:B--2---:R-:W-:-:S05]  /*14c0*/  I2FP.F32.S32 R17, R12 ;  /* 0x0000000c00117245 */ /* 0x004fca0000201400 */
[----:B------:R4:W-:Y:S04]  /*14d0*/  STG.E desc[UR4][R10.64+0xc00], R17 ;  /* 0x000c00110a007986 */ /* 0x0009e8000c101904 */
[----:B------:R-:W3:Y:S01]  /*14e0*/  LDG.E R12, desc[UR4][R8.64+0xe00] ;  /* 0x000e0004080c7981 */ /* 0x000ee2000c1e1900 */
[----:B------:R-:W-:Y:S01]  /*14f0*/  VIADD R6, R6, 0x8 ;  /* 0x0000000806067836 */ /* 0x000fe20000000000 */
[----:B---3--:R-:W-:-:S05]  /*1500*/  I2FP.F32.S32 R19, R12 ;  /* 0x0000000c00137245 */ /* 0x008fca0000201400 */
[----:B------:R4:W-:Y:S02]  /*1510*/  STG.E desc[UR4][R10.64+0xe00], R19 ;  /* 0x000e00130a007986 */ /* 0x0009e4000c101904 */
.L_x_205:
[----:B------:R-:W-:Y:S05]  /*1520*/  @!P1 EXIT ;  /* 0x000000000000994d */ /* 0x000fea0003800000 */
[----:B------:R-:W-:Y:S02]  /*1530*/  ISETP.GE.U32.AND P0, PT, R14, 0x4, PT ;  /* 0x000000040e00780c */ /* 0x000fe40003f06070 */
[----:B------:R-:W-:-:S04]  /*1540*/  LOP3.LUT R12, R0, 0x3, RZ, 0xc0, !PT ;  /* 0x00000003000c7812 */ /* 0x000fc800078ec0ff */
[----:B------:R-:W-:-:S07]  /*1550*/  ISETP.NE.AND P1, PT, R12, RZ, PT ;  /* 0x000000ff0c00720c */ /* 0x000fce0003f25270 */
[----:B------:R-:W-:Y:S06]  /*1560*/  @!P0 BRA `(.L_x_206) ;  /* 0x0000000000408947 */ /* 0x000fec0003800000 */
[----:B0-----:R-:W-:-:S04]  /*1570*/  IMAD R9, R6, 0x80, R7 ;  /* 0x0000008006097824 */ /* 0x001fc800078e0207 */
[----:B----4-:R-:W-:-:S05]  /*1580*/  IMAD.WIDE R10, R9, 0x4, R4 ;  /* 0x00000004090a7825 */ /* 0x010fca00078e0204 */
        /* <DEDUP_REMOVED lines=10> */
[----:B------:R-:W2:Y:S01]  /*1630*/  LDG.E R0, desc[UR4][R10.64+0x600] ;  /* 0x000600040a007981 */ /* 0x000ea2000c1e1900 */
[----:B------:R-:W-:Y:S01]  /*1640*/  VIADD R6, R6, 0x4 ;  /* 0x0000000406067836 */ /* 0x000fe20000000000 */
[----:B--2---:R-:W-:-:S05]  /*1650*/  I2FP.F32.S32 R19, R0 ;  /* 0x0000000000137245 */ /* 0x004fca0000201400 */
[----:B------:R1:W-:Y:S02]  /*1660*/  STG.E desc[UR4][R8.64+0x600], R19 ;  /* 0x0006001308007986 */ /* 0x0003e4000c101904 */
.L_x_206:
[----:B------:R-:W-:Y:S05]  /*1670*/  @!P1 EXIT ;  /* 0x000000000000994d */ /* 0x000fea0003800000 */
[----:B0---4-:R-:W-:Y:S02]  /*1680*/  IMAD R11, R6, 0x80, R7 ;  /* 0x00000080060b7824 */ /* 0x011fe400078e0207 */
[----:B------:R-:W-:-:S07]  /*1690*/  IMAD.MOV R0, RZ, RZ, -R12 ;  /* 0x000000ffff007224 */ /* 0x000fce00078e0a0c */
.L_x_207:
[----:B-1----:R-:W-:-:S06]  /*16a0*/  IMAD.WIDE R8, R11, 0x4, R4 ;  /* 0x000000040b087825 */ /* 0x002fcc00078e0204 */
[----:B------:R-:W2:Y:S01]  /*16b0*/  LDG.E R8, desc[UR4][R8.64] ;  /* 0x0000000408087981 */ /* 0x000ea2000c1e1900 */
[----:B------:R-:W-:Y:S02]  /*16c0*/  VIADD R0, R0, 0x1 ;  /* 0x0000000100007836 */ /* 0x000fe40000000000 */
[----:B0-----:R-:W-:-:S03]  /*16d0*/  IMAD.WIDE R6, R11, 0x4, R2 ;  /* 0x000000040b067825 */ /* 0x001fc600078e0202 */
[----:B------:R-:W-:Y:S02]  /*16e0*/  ISETP.NE.AND P0, PT, R0, RZ, PT ;  /* 0x000000ff0000720c */ /* 0x000fe40003f05270 */
[----:B--2---:R-:W-:-:S05]  /*16f0*/  I2FP.F32.S32 R13, R8 ;  /* 0x00000008000d7245 */ /* 0x004fca0000201400 */
[----:B------:R0:W-:Y:S06]  /*1700*/  STG.E desc[UR4][R6.64], R13 ;  /* 0x0000000d06007986 */ /* 0x0001ec000c101904 */
[----:B------:R-:W-:Y:S05]  /*1710*/  @!P0 EXIT ;  /* 0x000000000000894d */ /* 0x000fea0003800000 */
[----:B------:R-:W-:Y:S01]  /*1720*/  VIADD R11, R11, 0x80 ;  /* 0x000000800b0b7836 */ /* 0x000fe20000000000 */
[----:B------:R-:W-:Y:S06]  /*1730*/  BRA `(.L_x_207) ;  /* 0xfffffffc00d87947 */ /* 0x000fec000383ffff */
.L_x_208:
        /* <DEDUP_REMOVED lines=12> */
.L_x_232:


//--------------------- .text._ZN3cub18CUB_300001_SM_10006detail9transform16transform_kernelINS2_10policy_hubILb1EN4cuda3std3__45tupleIJN6thrust24THRUST_300001_SM_1000_NS7pointerIiNSA_8cuda_cub3tagENSA_11use_defaultESE_EEEEEE10policy1000EiNS7_10__identityENSA_10device_ptrIfEEJPiEEEvT0_iT1_T2_DpNS2_10kernel_argIT3_EE --------------------------
	.section	.text._ZN3cub18CUB_300001_SM_10006detail9transform16transform_kernelINS2_10policy_hubILb1EN4cuda3std3__45tupleIJN6thrust24THRUST_300001_SM_1000_NS7pointerIiNSA_8cuda_cub3tagENSA_11use_defaultESE_EEEEEE10policy1000EiNS7_10__identityENSA_10device_ptrIfEEJPiEEEvT0_iT1_T2_DpNS2_10kernel_argIT3_EE,"ax",@progbits
	.align	128
        .global         _ZN3cub18CUB_300001_SM_10006detail9transform16transform_kernelINS2_10policy_hubILb1EN4cuda3std3__45tupleIJN6thrust24THRUST_300001_SM_1000_NS7pointerIiNSA_8cuda_cub3tagENSA_11use_defaultESE_EEEEEE10policy1000EiNS7_10__identityENSA_10device_ptrIfEEJPiEEEvT0_iT1_T2_DpNS2_10kernel_argIT3_EE
        .type           _ZN3cub18CUB_300001_SM_10006detail9transform16transform_kernelINS2_10policy_hubILb1EN4cuda3std3__45tupleIJN6thrust24THRUST_300001_SM_1000_NS7pointerIiNSA_8cuda_cub3tagENSA_11use_defaultESE_EEEEEE10policy1000EiNS7_10__identityENSA_10device_ptrIfEEJPiEEEvT0_iT1_T2_DpNS2_10kernel_argIT3_EE,@function
        .size           _ZN3cub18CUB_300001_SM_10006detail9transform16transform_kernelINS2_10policy_hubILb1EN4cuda3std3__45tupleIJN6thrust24THRUST_300001_SM_1000_NS7pointerIiNSA_8cuda_cub3tagENSA_11use_defaultESE_EEEEEE10policy1000EiNS7_10__identityENSA_10device_ptrIfEEJPiEEEvT0_iT1_T2_DpNS2_10kernel_argIT3_EE,(.L_x_233 - _ZN3cub18CUB_300001_SM_10006detail9transform16transform_kernelINS2_10policy_hubILb1EN4cuda3std3__45tupleIJN6thrust24THRUST_300001_SM_1000_NS7pointerIiNSA_8cuda_cub3tagENSA_11use_defaultESE_EEEEEE10policy1000EiNS7_10__identityENSA_10device_ptrIfEEJPiEEEvT0_iT1_T2_DpNS2_10kernel_argIT3_EE)
        .other          _ZN3cub18CUB_300001_SM_10006detail9transform16transform_kernelINS2_10policy_hubILb1EN4cuda3std3__45tupleIJN6thrust24THRUST_300001_SM_1000_NS7pointerIiNSA_8cuda_cub3tagENSA_11use_defaultESE_EEEEEE10policy1000EiNS7_10__identityENSA_10device_ptrIfEEJPiEEEvT0_iT1_T2_DpNS2_10kernel_argIT3_EE,@"STO_CUDA_ENTRY STV_DEFAULT"
_ZN3cub18CUB_300001_SM_10006detail9transform16transform_kernelINS2_10policy_hubILb1EN4cuda3std3__45tupleIJN6thrust24THRUST_300001_SM_1000_NS7pointerIiNSA_8cuda_cub3tagENSA_11use_defaultESE_EEEEEE10policy1000EiNS7_10__identityENSA_10device_ptrIfEEJPiEEEvT0_iT1_T2_DpNS2_10kernel_argIT3_EE:
.text._ZN3cub18CUB_300001_SM_10006detail9transform16transform_kernelINS2_10policy_hubILb1EN4cuda3std3__45tupleIJN6thrust24THRUST_300001_SM_1000_NS7pointerIiNSA_8cuda_cub3tagENSA_11use_defaultESE_EEEEEE10policy1000EiNS7_10__identityENSA_10device_ptrIfEEJPiEEEvT0_iT1_T2_DpNS2_10kernel_argIT3_EE:
[----:B------:R-:W-:Y:S08]  /*0000*/  LDC R1, c[0x0][0x37c] ;  /* 0x0000df00ff017b82 */ /* 0x000ff00000000800 */
[----:B------:R-:W0:Y:S01]  /*0010*/  LDC.64 R8, c[0x0][0x380] ;  /* 0x0000e000ff087b82 */ /* 0x000e220000000a00 */
[----:B------:R-:W1:Y:S01]  /*0020*/  S2R R0, SR_TID.X ;  /* 0x0000000000007919 */ /* 0x000e620000002100 */
[----:B------:R-:W2:Y:S01]  /*0030*/  LDCU.64 UR6, c[0x0][0x358] ;  /* 0x00006b00ff0677ac */ /* 0x000ea20008000a00 */
[----:B------:R-:W-:Y:S05]  /*0040*/  BSSY.RECONVERGENT B0, `(.L_x_209) ;  /* 0x0000016000007945 */ /* 0x000fea0003800200 */
[----:B------:R-:W3:Y:S08]  /*0050*/  S2UR UR4, SR_CTAID.X ;  /* 0x00000000000479c3 */ /* 0x000ef00000002500 */
[----:B------:R-:W4:Y:S01]  /*0060*/  LDC.64 R2, c[0x0][0x398] ;  /* 0x0000e600ff027b82 */ /* 0x000f220000000a00 */
[----:B0-----:R-:W-:-:S07]  /*0070*/  IMAD.SHL.U32 R7, R9, 0x80, RZ ;  /* 0x0000008009077824 */ /* 0x001fce00078e00ff */
[----:B------:R-:W0:Y:S01]  /*0080*/  LDC.64 R4, c[0x0][0x390] ;  /* 0x0000e400ff047b82 */ /* 0x000e220000000a00 */
[----:B---3--:R-:W-:Y:S02]  /*0090*/  IMAD R13, R7, UR4, RZ ;  /* 0x00000004070d7c24 */ /* 0x008fe4000f8e02ff */
[----:B-1----:R-:W-:Y:S02]  /*00a0*/  IMAD.SHL.U32 R15, R0, 0x80, RZ ;  /* 0x00000080000f7824 */ /* 0x002fe400078e00ff */
[----:B------:R-:W-:-:S05]  /*00b0*/  IMAD.IADD R8, R8, 0x1, -R13 ;  /* 0x0000000108087824 */ /* 0x000fca00078e0a0d */
[CC--:B------:R-:W-:Y:S02]  /*00c0*/  VIMNMX R6, PT, PT, R7.reuse, R8.reuse, PT ;  /* 0x0000000807067248 */ /* 0x0c0fe40003fe0100 */
[----:B------:R-:W-:-:S03]  /*00d0*/  ISETP.GT.AND P0, PT, R7, R8, PT ;  /* 0x000000080700720c */ /* 0x000fc60003f04270 */
[----:B------:R-:W-:-:S05]  /*00e0*/  IMAD.SHL.U32 R12, R6, 0x4, RZ ;  /* 0x00000004060c7824 */ /* 0x000fca00078e00ff */
[----:B------:R-:W-:-:S13]  /*00f0*/  ISETP.GE.AND P1, PT, R15, R12, PT ;  /* 0x0000000c0f00720c */ /* 0x000fda0003f26270 */
[----:B--2-4-:R-:W-:Y:S05]  /*0100*/  @P1 BRA `(.L_x_210) ;  /* 0x0000000000241947 */ /* 0x014fea0003800000 */
[----:B------:R-:W1:Y:S02]  /*0110*/  LDC.64 R10, c[0x0][0x398] ;  /* 0x0000e600ff0a7b82 */ /* 0x000e640000000a00 */
[----:B-1----:R-:W-:-:S04]  /*0120*/  IMAD.WIDE.U32 R10, R0, 0x80, R10 ;  /* 0x00000080000a7825 */ /* 0x002fc800078e000a */
[----:B------:R-:W-:-:S07]  /*0130*/  IMAD.WIDE R10, R13, 0x4, R10 ;  /* 0x000000040d0a7825 */ /* 0x000fce00078e020a */
.L_x_211:
[----:B------:R-:W-:Y:S01]  /*0140*/  VIADD R15, R15, 0x4000 ;  /* 0x000040000f0f7836 */ /* 0x000fe20000000000 */
[----:B------:R1:W-:Y:S04]  /*0150*/  CCTL.E.PF2 [R10] ;  /* 0x000000000a00798f */ /* 0x0003e80000800100 */
[----:B------:R-:W-:Y:S02]  /*0160*/  ISETP.GE.AND P1, PT, R15, R12, PT ;  /* 0x0000000c0f00720c */ /* 0x000fe40003f26270 */
[----:B-1----:R-:W-:-:S05]  /*0170*/  IADD3 R10, P2, PT, R10, 0x4000, RZ ;  /* 0x000040000a0a7810 */ /* 0x002fca0007f5e0ff */
[----:B------:R-:W-:-:S06]  /*0180*/  IMAD.X R11, RZ, RZ, R11, P2 ;  /* 0x000000ffff0b7224 */ /* 0x000fcc00010e060b */
[----:B------:R-:W-:Y:S05]  /*0190*/  @!P1 BRA `(.L_x_211) ;  /* 0xfffffffc00e89947 */ /* 0x000fea000383ffff */
.L_x_210:
[----:B------:R-:W-:Y:S05]  /*01a0*/  BSYNC.RECONVERGENT B0 ;  /* 0x0000000000007941 */ /* 0x000fea0003800200 */
.L_x_209:
[----:B------:R-:W-:-:S04]  /*01b0*/  IMAD.WIDE R2, R13, 0x4, R2 ;  /* 0x000000040d027825 */ /* 0x000fc800078e0202 */
[----:B0-----:R-:W-:Y:S01]  /*01c0*/  IMAD.WIDE R4, R13, 0x4, R4 ;  /* 0x000000040d047825 */ /* 0x001fe200078e0204 */
[----:B------:R-:W-:Y:S06]  /*01d0*/  @P0 BRA `(.L_x_212) ;  /* 0x0000000800440947 */ /* 0x000fec0003800000 */
        /* <DEDUP_REMOVED lines=12> */
.L_x_214:
        /* <DEDUP_REMOVED lines=36> */
[----:B------:R-:W1:Y:S01]  /*04e0*/  LDG.E R14, desc[UR6][R16.64+-0x600] ;  /* 0xfffa0006100e7981 */ /* 0x000e62000c1e1900 */
[----:B------:R-:W-:-:S05]  /*04f0*/  IADD3 R18, P1, PT, R4, R18, RZ ;  /* 0x0000001204127210 */ /* 0x000fca0007f3e0ff */
[----:B------:R-:W-:Y:S01]  /*0500*/  IMAD.X R19, R5, 0x1, R19, P1 ;  /* 0x0000000105137824 */ /* 0x000fe200008e0613 */
[----:B-1----:R-:W-:-:S05]  /*0510*/  I2FP.F32.S32 R21, R14 ;  /* 0x0000000e00157245 */ /* 0x002fca0000201400 */
        /* <DEDUP_REMOVED lines=25> */
.L_x_213:
[----:B------:R-:W-:Y:S05]  /*06b0*/  @!P0 EXIT ;  /* 0x000000000000894d */ /* 0x000fea0003800000 */
[----:B------:R-:W1:Y:S01]  /*06c0*/  LDCU UR4, c[0x0][0x384] ;  /* 0x00007080ff0477ac */ /* 0x000e620008000800 */
[----:B------:R-:W-:Y:S01]  /*06d0*/  ISETP.GE.U32.AND P0, PT, R20, 0x8, PT ;  /* 0x000000081400780c */ /* 0x000fe20003f06070 */
[----:B-1----:R-:W-:-:S06]  /*06e0*/  ULOP3.LUT UR5, UR4, 0x7, URZ, 0xc0, !UPT ;  /* 0x0000000704057892 */ /* 0x002fcc000f8ec0ff */
[----:B------:R-:W-:-:S06]  /*06f0*/  ISETP.NE.AND P1, PT, RZ, UR5, PT ;  /* 0x00000005ff007c0c */ /* 0x000fcc000bf25270 */
[----:B------:R-:W-:Y:S07]  /*0700*/  @!P0 BRA `(.L_x_215) ;  /* 0x0000000000708947 */ /* 0x000fee0003800000 */
        /* <DEDUP_REMOVED lines=28> */
.L_x_215:
[----:B------:R-:W-:Y:S05]  /*08d0*/  @!P1 EXIT ;  /* 0x000000000000994d */ /* 0x000fea0003800000 */
[----:B------:R-:W-:Y:S02]  /*08e0*/  UISETP.GE.U32.AND UP0, UPT, UR5, 0x4, UPT ;  /* 0x000000040500788c */ /* 0x000fe4000bf06070 */
[----:B------:R-:W-:-:S06]  /*08f0*/  ULOP3.LUT UR4, UR4, 0x3, URZ, 0xc0, !UPT ;  /* 0x0000000304047892 */ /* 0x000fcc000f8ec0ff */
[----:B------:R-:W-:Y:S01]  /*0900*/  ISETP.NE.AND P0, PT, RZ, UR4, PT ;  /* 0x00000004ff007c0c */ /* 0x000fe2000bf05270 */
[----:B------:R-:W-:-:S12]  /*0910*/  BRA.U !UP0, `(.L_x_216) ;  /* 0x0000000108407547 */ /* 0x000fd8000b800000 */
[----:B0---4-:R-:W-:-:S04]  /*0920*/  IMAD R11, R7, 0x80, R0 ;  /* 0x00000080070b7824 */ /* 0x011fc800078e0200 */
        /* <DEDUP_REMOVED lines=15> */
.L_x_216:
[----:B------:R-:W-:Y:S05]  /*0a20*/  @!P0 EXIT ;  /* 0x000000000000894d */ /* 0x000fea0003800000 */
[----:B01--4-:R-:W-:Y:S01]  /*0a30*/  IMAD R11, R7, 0x80, R0 ;  /* 0x00000080070b7824 */ /* 0x013fe200078e0200 */
[----:B------:R-:W-:-:S12]  /*0a40*/  UIADD3 UR4, UPT, UPT, -UR4, URZ, URZ ;  /* 0x000000ff04047290 */ /* 0x000fd8000fffe1ff */
.L_x_217:
[----:B------:R-:W-:-:S06]  /*0a50*/  IMAD.WIDE R8, R11, 0x4, R2 ;  /* 0x000000040b087825 */ /* 0x000fcc00078e0202 */
[----:B------:R-:W2:Y:S01]  /*0a60*/  LDG.E R8, desc[UR6][R8.64] ;  /* 0x0000000608087981 */ /* 0x000ea2000c1e1900 */
[----:B0-----:R-:W-:Y:S01]  /*0a70*/  IMAD.WIDE R6, R11, 0x4, R4 ;  /* 0x000000040b067825 */ /* 0x001fe200078e0204 */
[----:B------:R-:W-:-:S03]  /*0a80*/  UIADD3 UR4, UPT, UPT, UR4, 0x1, URZ ;  /* 0x0000000104047890 */ /* 0x000fc6000fffe0ff */
[----:B------:R-:W-:Y:S01]  /*0a90*/  VIADD R11, R11, 0x80 ;  /* 0x000000800b0b7836 */ /* 0x000fe20000000000 */
[----:B------:R-:W-:Y:S01]  /*0aa0*/  UISETP.NE.AND UP0, UPT, UR4, URZ, UPT ;  /* 0x000000ff0400728c */ /* 0x000fe2000bf05270 */
[----:B--2---:R-:W-:-:S05]  /*0ab0*/  I2FP.F32.S32 R13, R8 ;  /* 0x00000008000d7245 */ /* 0x004fca0000201400 */
[----:B------:R0:W-:Y:S03]  /*0ac0*/  STG.E desc[UR6][R6.64], R13 ;  /* 0x0000000d06007986 */ /* 0x0001e6000c101906 */
[----:B------:R-:W-:Y:S05]  /*0ad0*/  BRA.U UP0, `(.L_x_217) ;  /* 0xfffffffd00dc7547 */ /* 0x000fea000b83ffff */
[----:B------:R-:W-:Y:S05]  /*0ae0*/  EXIT ;  /* 0x000000000000794d */ /* 0x000fea0003800000 */
.L_x_212:
[----:B------:R-:W-:-:S13]  /*0af0*/  ISETP.GE.AND P0, PT, R9, 0x1, PT ;  /* 0x000000010900780c */ /* 0x000fda0003f06270 */
[----:B------:R-:W-:Y:S05]  /*0b00*/  @!P0 EXIT ;  /* 0x000000000000894d */ /* 0x000fea0003800000 */
[C---:B------:R-:W-:Y:S01]  /*0b10*/  ISETP.GE.U32.AND P0, PT, R9.reuse, 0x8, PT ;  /* 0x000000080900780c */ /* 0x040fe20003f06070 */
[----:B------:R-:W-:Y:S01]  /*0b20*/  IMAD.MOV.U32 R7, RZ, RZ, RZ ;  /* 0x000000ffff077224 */ /* 0x000fe200078e00ff */
[----:B------:R-:W-:-:S11]  /*0b30*/  LOP3.LUT R20, R9, 0x7, RZ, 0xc0, !PT ;  /* 0x0000000709147812 */ /* 0x000fd600078ec0ff */
[----:B------:R-:W-:Y:S05]  /*0b40*/  @!P0 BRA `(.L_x_218) ;  /* 0x0000000000d08947 */ /* 0x000fea0003800000 */
[----:B------:R-:W-:Y:S01]  /*0b50*/  LOP3.LUT R7, R9, 0x7ffffff8, RZ, 0xc0, !PT ;  /* 0x7ffffff809077812 */ /* 0x000fe200078ec0ff */
[----:B------:R-:W-:-:S07]  /*0b60*/  IMAD.MOV.U32 R12, RZ, RZ, RZ ;  /* 0x000000ffff0c7224 */ /* 0x000fce00078e00ff */
.L_x_221:
[----:B0-----:R-:W-:-:S05]  /*0b70*/  IMAD R13, R12, 0x80, R0 ;  /* 0x000000800c0d7824 */ /* 0x001fca00078e0200 */
        /* <DEDUP_REMOVED lines=10> */
[----:B------:R-:W-:Y:S02]  /*0c20*/  VIADD R21, R13, 0x100 ;  /* 0x000001000d157836 */ /* 0x000fe40000000000 */
[----:B------:R-:W-:-:S03]  /*0c30*/  IMAD.WIDE R10, R11, 0x4, R4 ;  /* 0x000000040b0a7825 */ /* 0x000fc600078e0204 */
[----:B------:R-:W-:Y:S02]  /*0c40*/  ISETP.GE.AND P0, PT, R21, R6, PT ;  /* 0x000000061500720c */ /* 0x000fe40003f06270 */
[----:B--2---:R-:W-:-:S05]  /*0c50*/  @!P1 I2FP.F32.S32 R15, R18 ;  /* 0x00000012000f9245 */ /* 0x004fca0000201400 */
[----:B------:R1:W-:Y:S06]  /*0c60*/  @!P1 STG.E desc[UR6][R10.64], R15 ;  /* 0x0000000f0a009986 */ /* 0x0003ec000c101906 */
[----:B------:R-:W2:Y:S01]  /*0c70*/  @!P0 LDG.E R14, desc[UR6][R8.64+0x200] ;  /* 0x00020006080e8981 */ /* 0x000ea2000c1e1900 */
[----:B------:R-:W-:-:S05]  /*0c80*/  VIADD R21, R13, 0x180 ;  /* 0x000001800d157836 */ /* 0x000fca0000000000 */
[----:B------:R-:W-:Y:S02]  /*0c90*/  ISETP.GE.AND P1, PT, R21, R6, PT ;  /* 0x000000061500720c */ /* 0x000fe40003f26270 */
[----:B--2---:R-:W-:-:S05]  /*0ca0*/  @!P0 I2FP.F32.S32 R21, R14 ;  /* 0x0000000e00158245 */ /* 0x004fca0000201400 */
[----:B------:R-:W-:Y:S06]  /*0cb0*/  @!P0 STG.E desc[UR6][R10.64+0x200], R21 ;  /* 0x000200150a008986 */ /* 0x000fec000c101906 */
[----:B------:R-:W2:Y:S01]  /*0cc0*/  @!P1 LDG.E R14, desc[UR6][R8.64+0x400] ;  /* 0x00040006080e9981 */ /* 0x000ea2000c1e1900 */
[----:B0-----:R-:W-:-:S05]  /*0cd0*/  VIADD R17, R13, 0x200 ;  /* 0x000002000d117836 */ /* 0x001fca0000000000 */
[----:B------:R-:W-:Y:S02]  /*0ce0*/  ISETP.GE.AND P0, PT, R17, R6, PT ;  /* 0x000000061100720c */ /* 0x000fe40003f06270 */
[----:B--2---:R-:W-:-:S05]  /*0cf0*/  @!P1 I2FP.F32.S32 R17, R14 ;  /* 0x0000000e00119245 */ /* 0x004fca0000201400 */
[----:B------:R0:W-:Y:S06]  /*0d00*/  @!P1 STG.E desc[UR6][R10.64+0x400], R17 ;  /* 0x000400110a009986 */ /* 0x0001ec000c101906 */
[----:B------:R-:W2:Y:S01]  /*0d10*/  @!P0 LDG.E R14, desc[UR6][R8.64+0x600] ;  /* 0x00060006080e8981 */ /* 0x000ea2000c1e1900 */
[----:B-1----:R-:W-:-:S05]  /*0d20*/  VIADD R15, R13, 0x280 ;  /* 0x000002800d0f7836 */ /* 0x002fca0000000000 */
        /* <DEDUP_REMOVED lines=9> */
[----:B------:R-:W-:Y:S01]  /*0dc0*/  VIADD R13, R13, 0x380 ;  /* 0x000003800d0d7836 */ /* 0x000fe20000000000 */
[----:B------:R-:W-:Y:S01]  /*0dd0*/  BSSY.RECONVERGENT B0, `(.L_x_219) ;  /* 0x000000a000007945 */ /* 0x000fe20003800200 */
[----:B------:R-:W-:-:S05]  /*0de0*/  VIADD R12, R12, 0x8 ;  /* 0x000000080c0c7836 */ /* 0x000fca0000000000 */
[----:B------:R-:W-:Y:S02]  /*0df0*/  ISETP.NE.AND P1, PT, R12, R7, PT ;  /* 0x000000070c00720c */ /* 0x000fe40003f25270 */
[----:B0-----:R-:W-:-:S05]  /*0e00*/  @!P0 I2FP.F32.S32 R17, R14 ;  /* 0x0000000e00118245 */ /* 0x001fca0000201400 */
[----:B------:R1:W-:Y:S01]  /*0e10*/  @!P0 STG.E desc[UR6][R10.64+0xa00], R17 ;  /* 0x000a00110a008986 */ /* 0x0003e2000c101906 */
[----:B------:R-:W-:-:S13]  /*0e20*/  ISETP.GE.AND P0, PT, R13, R6, PT ;  /* 0x000000060d00720c */ /* 0x000fda0003f06270 */
[----:B-1----:R-:W-:Y:S05]  /*0e30*/  @P0 BRA `(.L_x_220) ;  /* 0x00000000000c0947 */ /* 0x002fea0003800000 */
[----:B------:R-:W2:Y:S02]  /*0e40*/  LDG.E R8, desc[UR6][R8.64+0xc00] ;  /* 0x000c000608087981 */ /* 0x000ea4000c1e1900 */
[----:B--2---:R-:W-:-:S05]  /*0e50*/  I2FP.F32.S32 R13, R8 ;  /* 0x00000008000d7245 */ /* 0x004fca0000201400 */
[----:B------:R0:W-:Y:S02]  /*0e60*/  STG.E desc[UR6][R10.64+0xc00], R13 ;  /* 0x000c000d0a007986 */ /* 0x0001e4000c101906 */
.L_x_220:
[----:B------:R-:W-:Y:S05]  /*0e70*/  BSYNC.RECONVERGENT B0 ;  /* 0x0000000000007941 */ /* 0x000fea0003800200 */
.L_x_219:
[----:B------:R-:W-:Y:S05]  /*0e80*/  @P1 BRA `(.L_x_221) ;  /* 0xfffffffc00381947 */ /* 0x000fea000383ffff */
.L_x_218:
[----:B------:R-:W-:-:S13]  /*0e90*/  ISETP.NE.AND P0, PT, R20, RZ, PT ;  /* 0x000000ff1400720c */ /* 0x000fda0003f05270 */
[----:B------:R-:W-:Y:S05]  /*0ea0*/  @!P0 EXIT ;  /* 0x000000000000894d */ /* 0x000fea0003800000 */
[----:B------:R-:W1:Y:S01]  /*0eb0*/  LDC R8, c[0x0][0x384] ;  /* 0x0000e100ff087b82 */ /* 0x000e620000000800 */
[----:B------:R-:W-:Y:S02]  /*0ec0*/  ISETP.GE.U32.AND P1, PT, R20, 0x4, PT ;  /* 0x000000041400780c */ /* 0x000fe40003f26070 */
[----:B-1----:R-:W-:-:S04]  /*0ed0*/  LOP3.LUT R21, R8, 0x3, RZ, 0xc0, !PT ;  /* 0x0000000308157812 */ /* 0x002fc800078ec0ff */
[----:B------:R-:W-:-:S07]  /*0ee0*/  ISETP.NE.AND P0, PT, R21, RZ, PT ;  /* 0x000000ff1500720c */ /* 0x000fce0003f05270 */
[----:B------:R-:W-:Y:S06]  /*0ef0*/  @!P1 BRA `(.L_x_222) ;  /* 0x0000000000749947 */ /* 0x000fec0003800000 */
[----:B------:R-:W-:-:S05]  /*0f00*/  IMAD R19, R7, 0x80, R0 ;  /* 0x0000008007137824 */ /* 0x000fca00078e0200 */
[----:B------:R-:W-:-:S13]  /*0f10*/  ISETP.GE.AND P2, PT, R19, R6, PT ;  /* 0x000000061300720c */ /* 0x000fda0003f46270 */
[----:B0-----:R-:W-:-:S06]  /*0f20*/  @!P2 IMAD.WIDE R10, R19, 0x4, R2 ;  /* 0x00000004130aa825 */ /* 0x001fcc00078e0202 */
        /* <DEDUP_REMOVED lines=26> */
.L_x_222:
[----:B------:R-:W-:Y:S05]  /*10d0*/  @!P0 EXIT ;  /* 0x000000000000894d */ /* 0x000fea0003800000 */
[----:B------:R-:W-:Y:S02]  /*10e0*/  ISETP.NE.AND P1, PT, R21, 0x1, PT ;  /* 0x000000011500780c */ /* 0x000fe40003f25270 */
[----:B------:R-:W-:-:S04]  /*10f0*/  LOP3.LUT R8, R8, 0x1, RZ, 0xc0, !PT ;  /* 0x0000000108087812 */ /* 0x000fc800078ec0ff */
[----:B------:R-:W-:-:S07]  /*1100*/  ISETP.NE.U32.AND P0, PT, R8, 0x1, PT ;  /* 0x000000010800780c */ /* 0x000fce0003f05070 */
[----:B------:R-:W-:Y:S06]  /*1110*/  @!P1 BRA `(.L_x_223) ;  /* 0x00000000003c9947 */ /* 0x000fec0003800000 */
[----:B0-----:R-:W-:-:S05]  /*1120*/  IMAD R11, R7, 0x80, R0 ;  /* 0x00000080070b7824 */ /* 0x001fca00078e0200 */
[----:B------:R-:W-:-:S13]  /*1130*/  ISETP.GE.AND P1, PT, R11, R6, PT ;  /* 0x000000060b00720c */ /* 0x000fda0003f26270 */
[----:B-1----:R-:W-:-:S06]  /*1140*/  @!P1 IMAD.WIDE R8, R11, 0x4, R2 ;  /* 0x000000040b089825 */ /* 0x002fcc00078e0202 */
[----:B------:R-:W2:Y:S01]  /*1150*/  @!P1 LDG.E R8, desc[UR6][R8.64] ;  /* 0x0000000608089981 */ /* 0x000ea2000c1e1900 */
[C---:B------:R-:W-:Y:S02]  /*1160*/  VIADD R15, R11.reuse, 0x80 ;  /* 0x000000800b0f7836 */ /* 0x040fe40000000000 */
[----:B------:R-:W-:-:S03]  /*1170*/  @!P1 IMAD.WIDE R10, R11, 0x4, R4 ;  /* 0x000000040b0a9825 */ /* 0x000fc600078e0204 */
[----:B------:R-:W-:-:S13]  /*1180*/  ISETP.GE.AND P2, PT, R15, R6, PT ;  /* 0x000000060f00720c */ /* 0x000fda0003f46270 */
[----:B------:R-:W-:Y:S01]  /*1190*/  @!P2 IMAD.WIDE R12, R15, 0x4, R2 ;  /* 0x000000040f0ca825 */ /* 0x000fe200078e0202 */
[----:B--2---:R-:W-:-:S05]  /*11a0*/  @!P1 I2FP.F32.S32 R17, R8 ;  /* 0x0000000800119245 */ /* 0x004fca0000201400 */
[----:B------:R2:W-:Y:S04]  /*11b0*/  @!P1 STG.E desc[UR6][R10.64], R17 ;  /* 0x000000110a009986 */ /* 0x0005e8000c101906 */
[----:B------:R-:W3:Y:S01]  /*11c0*/  @!P2 LDG.E R12, desc[UR6][R12.64] ;  /* 0x000000060c0ca981 */ /* 0x000ee2000c1e1900 */
[----:B------:R-:W-:-:S04]  /*11d0*/  @!P2 IMAD.WIDE R14, R15, 0x4, R4 ;  /* 0x000000040f0ea825 */ /* 0x000fc800078e0204 */
[----:B------:R-:W-:Y:S01]  /*11e0*/  VIADD R7, R7, 0x2 ;  /* 0x0000000207077836 */ /* 0x000fe20000000000 */
[----:B---3--:R-:W-:-:S05]  /*11f0*/  @!P2 I2FP.F32.S32 R19, R12 ;  /* 0x0000000c0013a245 */ /* 0x008fca0000201400 */
[----:B------:R2:W-:Y:S02]  /*1200*/  @!P2 STG.E desc[UR6][R14.64], R19 ;  /* 0x000000130e00a986 */ /* 0x0005e4000c101906 */
.L_x_223:
[----:B------:R-:W-:Y:S05]  /*1210*/  @P0 EXIT ;  /* 0x000000000000094d */ /* 0x000fea0003800000 */
[----:B------:R-:W-:-:S05]  /*1220*/  IMAD R7, R7, 0x80, R0 ;  /* 0x0000008007077824 */ /* 0x000fca00078e0200 */
[----:B------:R-:W-:-:S13]  /*1230*/  ISETP.GE.AND P0, PT, R7, R6, PT ;  /* 0x000000060700720c */ /* 0x000fda0003f06270 */
[----:B------:R-:W-:Y:S05]  /*1240*/  @P0 EXIT ;  /* 0x000000000000094d */ /* 0x000fea0003800000 */
[----:B------:R-:W-:-:S06]  /*1250*/  IMAD.WIDE R2, R7, 0x4, R2 ;  /* 0x0000000407027825 */ /* 0x000fcc00078e0202 */
[----:B------:R-:W3:Y:S01]  /*1260*/  LDG.E R2, desc[UR6][R2.64] ;  /* 0x0000000602027981 */ /* 0x000ee2000c1e1900 */
[----:B------:R-:W-:Y:S01]  /*1270*/  IMAD.WIDE R4, R7, 0x4, R4 ;  /* 0x0000000407047825 */ /* 0x000fe200078e0204 */
[----:B---3--:R-:W-:-:S05]  /*1280*/  I2FP.F32.S32 R7, R2 ;  /* 0x0000000200077245 */ /* 0x008fca0000201400 */
[----:B------:R-:W-:Y:S01]  /*1290*/  STG.E desc[UR6][R4.64], R7 ;  /* 0x0000000704007986 */ /* 0x000fe2000c101906 */
[----:B------:R-:W-:Y:S05]  /*12a0*/  EXIT ;  /* 0x000000000000794d */ /* 0x000fea0003800000 */
.L_x_224:
        /* <DEDUP_REMOVED lines=13> */
.L_x_233:


//--------------------- .text._ZN3cub18CUB_300001_SM_10006detail11EmptyKernelIvEEvv --------------------------
	.section	.text._ZN3cub18CUB_300001_SM_10006detail11EmptyKernelIvEEvv,"ax",@progbits
	.align	128
        .global         _ZN3cub18CUB_300001_SM_10006detail11EmptyKernelIvEEvv
        .type           _ZN3cub18CUB_300001_SM_10006detail11EmptyKernelIvEEvv,@function
        .size           _ZN3cub18CUB_300001_SM_10006detail11EmptyKernelIvEEvv,(.L_x_234 - _ZN3cub18CUB_300001_SM_10006detail11EmptyKernelIvEEvv)
        .other          _ZN3cub18CUB_300001_SM_10006detail11EmptyKernelIvEEvv,@"STO_CUDA_ENTRY STV_DEFAULT"
_ZN3cub18CUB_300001_SM_10006detail11EmptyKernelIvEEvv:
.text._ZN3cub18CUB_300001_SM_10006detail11EmptyKernelIvEEvv:
[----:B------:R-:W-:Y:S01]  /*0000*/  LDC R1, c[0x0][0x37c] ;  /* 0x0000df00ff017b82 */ /* 0x000fe20000000800 */
[----:B------:R-:W-:Y:S05]  /*0010*/  EXIT ;  /* 0x000000000000794d */ /* 0x000fea0003800000 */
.L_x_225:
        /* <DEDUP_REMOVED lines=14> */
.L_x_234:


//--------------------- .nv.shared._ZN3cub18CUB_300001_SM_10006detail6reduce28DeviceReduceSingleTileKernelINS2_10policy_hubI11minmax_pairIiEy16minmax_binary_opIiEE10Policy1000EPS6_SB_iS8_S6_S6_N4cuda3std3__410__identityEEEvT0_T1_T2_T3_T4_T6_ --------------------------
	.section	.nv.shared._ZN3cub18CUB_300001_SM_10006detail6reduce28DeviceReduceSingleTileKernelINS2_10policy_hubI11minmax_pairIiEy16minmax_binary_opIiEE10Policy1000EPS6_SB_iS8_S6_S6_N4cuda3std3__410__identityEEEvT0_T1_T2_T3_T4_T6_,"aw",@nobits
	.sectionflags	@""
	.align	4
.nv.shared._ZN3cub18CUB_300001_SM_10006detail6reduce28DeviceReduceSingleTileKernelINS2_10policy_hubI11minmax_pairIiEy16minmax_binary_opIiEE10Policy1000EPS6_SB_iS8_S6_S6_N4cuda3std3__410__identityEEEvT0_T1_T2_T3_T4_T6_:
	.zero		1104


//--------------------- .nv.shared.reserved.0     --------------------------
	.section	.nv.shared.reserved.0,"aw",@nobits
	.weak		__nv_reservedSMEM_offset_0_alias
	.size		__nv_reservedSMEM_offset_0_alias, 0, 64
	.other		__nv_reservedSMEM_offset_0_alias,@"STO_CUDA_RESERVED_SHARED STV_DEFAULT"
__nv_reservedSMEM_offset_0_alias:
	.zero		0
	.zero		64


//--------------------- .nv.global                --------------------------
	.section	.nv.global,"aw",@nobits
.nv.global:
	.type		_ZN30_INTERNAL_7052f3dc_4_k_cu_main6thrust24THRUST_300001_SM_1000_NS12placeholders2_8E,@object
	.size		_ZN30_INTERNAL_7052f3dc_4_k_cu_main6thrust24THRUST_300001_SM_1000_NS12placeholders2_8E,(_ZN30_INTERNAL_7052f3dc_4_k_cu_main4cuda3std3__432_GLOBAL__N__7052f3dc_4_k_cu_main6ignoreE - _ZN30_INTERNAL_7052f3dc_4_k_cu_main6thrust24THRUST_300001_SM_1000_NS12placeholders2_8E)
_ZN30_INTERNAL_7052f3dc_4_k_cu_main6thrust24THRUST_300001_SM_1000_NS12placeholders2_8E:
	.zero		1
	.type		_ZN30_INTERNAL_7052f3dc_4_k_cu_main4cuda3std3__432_GLOBAL__N__7052f3dc_4_k_cu_main6ignoreE,@object
	.size		_ZN30_INTERNAL_7052f3dc_4_k_cu_main4cuda3std3__432_GLOBAL__N__7052f3dc_4_k_cu_main6ignoreE,(_ZN30_INTERNAL_7052f3dc_4_k_cu_main4cuda3std6ranges3__45__cpo4dataE - _ZN30_INTERNAL_7052f3dc_4_k_cu_main4cuda3std3__432_GLOBAL__N__7052f3dc_4_k_cu_main6ignoreE)
_ZN30_INTERNAL_7052f3dc_4_k_cu_main4cuda3std3__432_GLOBAL__N__7052f3dc_4_k_cu_main6ignoreE:
	.zero		1
	.type		_ZN30_INTERNAL_7052f3dc_4_k_cu_main4cuda3std6ranges3__45__cpo4dataE,@object
	.size		_ZN30_INTERNAL_7052f3dc_4_k_cu_main4cuda3std6ranges3__45__cpo4dataE,(_ZN30_INTERNAL_7052f3dc_4_k_cu_main6thrust24THRUST_300001_SM_1000_NS6system3cpp3parE - _ZN30_INTERNAL_7052f3dc_4_k_cu_main4cuda3std6ranges3__45__cpo4dataE)
_ZN30_INTERNAL_7052f3dc_4_k_cu_main4cuda3std6ranges3__45__cpo4dataE:
	.zero		1
	.type		_ZN30_INTERNAL_7052f3dc_4_k_cu_main6thrust24THRUST_300001_SM_1000_NS6system3cpp3parE,@object
	.size		_ZN30_INTERNAL_7052f3dc_4_k_cu_main6thrust24THRUST_300001_SM_1000_NS6system3cpp3parE,(_ZN30_INTERNAL_7052f3dc_4_k_cu_main4cuda3std3__45__cpo5beginE - _ZN30_INTERNAL_7052f3dc_4_k_cu_main6thrust24THRUST_300001_SM_1000_NS6system3cpp3parE)
_ZN30_INTERNAL_7052f3dc_4_k_cu_main6thrust24THRUST_300001_SM_1000_NS6system3cpp3parE:
	.zero		1
	.type		_ZN30_INTERNAL_7052f3dc_4_k_cu_main4cuda3std3__45__cpo5beginE,@object
	.size		_ZN30_INTERNAL_7052f3dc_4_k_cu_main4cuda3std3__45__cpo5beginE,(_ZN30_INTERNAL_7052f3dc_4_k_cu_main4cuda3std6ranges3__45__cpo5beginE - _ZN30_INTERNAL_7052f3dc_4_k_cu_main4cuda3std3__45__cpo5beginE)
_ZN30_INTERNAL_7052f3dc_4_k_cu_main4cuda3std3__45__cpo5beginE:
	.zero		1
	.type		_ZN30_INTERNAL_7052f3dc_4_k_cu_main4cuda3std6ranges3__45__cpo5beginE,@object
	.size		_ZN30_INTERNAL_7052f3dc_4_k_cu_main4cuda3std6ranges3__45__cpo5beginE,(_ZN30_INTERNAL_7052f3dc_4_k_cu_main6thrust24THRUST_300001_SM_1000_NS6deviceE - _ZN30_INTERNAL_7052f3dc_4_k_cu_main4cuda3std6ranges3__45__cpo5beginE)
_ZN30_INTERNAL_7052f3dc_4_k_cu_main4cuda3std6ranges3__45__cpo5beginE:
	.zero		1
	.type		_ZN30_INTERNAL_7052f3dc_4_k_cu_main6thrust24THRUST_300001_SM_1000_NS6deviceE,@object
	.size		_ZN30_INTERNAL_7052f3dc_4_k_cu_main6thrust24THRUST_300001_SM_1000_NS6deviceE,(_ZN30_INTERNAL_7052f3dc_4_k_cu_main4cuda3std3__47nulloptE - _ZN30_INTERNAL_7052f3dc_4_k_cu_main6thrust24THRUST_300001_SM_1000_NS6deviceE)
_ZN30_INTERNAL_7052f3dc_4_k_cu_main6thrust24THRUST_300001_SM_1000_NS6deviceE:
	.zero		1
	.type		_ZN30_INTERNAL_7052f3dc_4_k_cu_main4cuda3std3__47nulloptE,@object
	.size		_ZN30_INTERNAL_7052f3dc_4_k_cu_main4cuda3std3__47nulloptE,(_ZN30_INTERNAL_7052f3dc_4_k_cu_main4cuda3std6ranges3__45__cpo8distanceE - _ZN30_INTERNAL_7052f3dc_4_k_cu_main4cuda3std3__47nulloptE)
_ZN30_INTERNAL_7052f3dc_4_k_cu_main4cuda3std3__47nulloptE:
	.zero		1
	.type		_ZN30_INTERNAL_7052f3dc_4_k_cu_main4cuda3std6ranges3__45__cpo8distanceE,@object
	.size		_ZN30_INTERNAL_7052f3dc_4_k_cu_main4cuda3std6ranges3__45__cpo8distanceE,(_ZN30_INTERNAL_7052f3dc_4_k_cu_main6thrust24THRUST_300001_SM_1000_NS12placeholders2_4E - _ZN30_INTERNAL_7052f3dc_4_k_cu_main4cuda3std6ranges3__45__cpo8distanceE)
_ZN30_INTERNAL_7052f3dc_4_k_cu_main4cuda3std6ranges3__45__cpo8distanceE:
	.zero		1
	.type		_ZN30_INTERNAL_7052f3dc_4_k_cu_main6thrust24THRUST_300001_SM_1000_NS12placeholders2_4E,@object
	.size		_ZN30_INTERNAL_7052f3dc_4_k_cu_main6thrust24THRUST_300001_SM_1000_NS12placeholders2_4E,(_ZN30_INTERNAL_7052f3dc_4_k_cu_main4cuda3std3__45__cpo6rbeginE - _ZN30_INTERNAL_7052f3dc_4_k_cu_main6thrust24THRUST_300001_SM_1000_NS12placeholders2_4E)
_ZN30_INTERNAL_7052f3dc_4_k_cu_main6thrust24THRUST_300001_SM_1000_NS12placeholders2_4E:
	.zero		1
	.type		_ZN30_INTERNAL_7052f3dc_4_k_cu_main4cuda3std3__45__cpo6rbeginE,@object
	.size		_ZN30_INTERNAL_7052f3dc_4_k_cu_main4cuda3std3__45__cpo6rbeginE,(_ZN30_INTERNAL_7052f3dc_4_k_cu_main4cuda3std6ranges3__45__cpo7advanceE - _ZN30_INTERNAL_7052f3dc_4_k_cu_main4cuda3std3__45__cpo6rbeginE)
_ZN30_INTERNAL_7052f3dc_4_k_cu_main4cuda3std3__45__cpo6rbeginE:
	.zero		1
	.type		_ZN30_INTERNAL_7052f3dc_4_k_cu_main4cuda3std6ranges3__45__cpo7advanceE,@object
	.size		_ZN30_INTERNAL_7052f3dc_4_k_cu_main4cuda3std6ranges3__45__cpo7advanceE,(_ZN30_INTERNAL_7052f3dc_4_k_cu_main6thrust24THRUST_300001_SM_1000_NS12placeholders3_10E - _ZN30_INTERNAL_7052f3dc_4_k_cu_main4cuda3std6ranges3__45__cpo7advanceE)
_ZN30_INTERNAL_7052f3dc_4_k_cu_main4cuda3std6ranges3__45__cpo7advanceE:
	.zero		1
	.type		_ZN30_INTERNAL_7052f3dc_4_k_cu_main6thrust24THRUST_300001_SM_1000_NS12placeholders3_10E,@object
	.size		_ZN30_INTERNAL_7052f3dc_4_k_cu_main6thrust24THRUST_300001_SM_1000_NS12placeholders3_10E,(_ZN30_INTERNAL_7052f3dc_4_k_cu_main4cuda3std3__48in_placeE - _ZN30_INTERNAL_7052f3dc_4_k_cu_main6thrust24THRUST_300001_SM_1000_NS12placeholders3_10E)
_ZN30_INTERNAL_7052f3dc_4_k_cu_main6thrust24THRUST_300001_SM_1000_NS12placeholders3_10E:
	.zero		1
	.type		_ZN30_INTERNAL_7052f3dc_4_k_cu_main4cuda3std3__48in_placeE,@object
	.size		_ZN30_INTERNAL_7052f3dc_4_k_cu_main4cuda3std3__48in_placeE,(_ZN30_INTERNAL_7052f3dc_4_k_cu_main4cuda3std6ranges3__45__cpo4sizeE - _ZN30_INTERNAL_7052f3dc_4_k_cu_main4cuda3std3__48in_placeE)
_ZN30_INTERNAL_7052f3dc_4_k_cu_main4cuda3std3__48in_placeE:
	.zero		1
	.type		_ZN30_INTERNAL_7052f3dc_4_k_cu_main4cuda3std6ranges3__45__cpo4sizeE,@object
	.size		_ZN30_INTERNAL_7052f3dc_4_k_cu_main4cuda3std6ranges3__45__cpo4sizeE,(_ZN30_INTERNAL_7052f3dc_4_k_cu_main6thrust24THRUST_300001_SM_1000_NS12placeholders2_2E - _ZN30_INTERNAL_7052f3dc_4_k_cu_main4cuda3std6ranges3__45__cpo4sizeE)
_ZN30_INTERNAL_7052f3dc_4_k_cu_main4cuda3std6ranges3__45__cpo4sizeE:
	.zero		1
	.type		_ZN30_INTERNAL_7052f3dc_4_k_cu_main6thrust24THRUST_300001_SM_1000_NS12placeholders2_2E,@object
	.size		_ZN30_INTERNAL_7052f3dc_4_k_cu_main6thrust24THRUST_300001_SM_1000_NS12placeholders2_2E,(_ZN30_INTERNAL_7052f3dc_4_k_cu_main4cuda3std3__45__cpo6cbeginE - _ZN30_INTERNAL_7052f3dc_4_k_cu_main6thrust24THRUST_300001_SM_1000_NS12placeholders2_2E)
_ZN30_INTERNAL_7052f3dc_4_k_cu_main6thrust24THRUST_300001_SM_1000_NS12placeholders2_2E:
	.zero		1
	.type		_ZN30_INTERNAL_7052f3dc_4_k_cu_main4cuda3std3__45__cpo6cbeginE,@object
	.size		_ZN30_INTERNAL_7052f3dc_4_k_cu_main4cuda3std3__45__cpo6cbeginE,(_ZN30_INTERNAL_7052f3dc_4_k_cu_main4cuda3std6ranges3__45__cpo6cbeginE - _ZN30_INTERNAL_7052f3dc_4_k_cu_main4cuda3std3__45__cpo6cbeginE)
_ZN30_INTERNAL_7052f3dc_4_k_cu_main4cuda3std3__45__cpo6cbeginE:
	.zero		1
	.type		_ZN30_INTERNAL_7052f3dc_4_k_cu_main4cuda3std6ranges3__45__cpo6cbeginE,@object
	.size		_ZN30_INTERNAL_7052f3dc_4_k_cu_main4cuda3std6ranges3__45__cpo6cbeginE,(_ZN30_INTERNAL_7052f3dc_4_k_cu_main6thrust24THRUST_300001_SM_1000_NS12placeholders2_6E - _ZN30_INTERNAL_7052f3dc_4_k_cu_main4cuda3std6ranges3__45__cpo6cbeginE)
_ZN30_INTERNAL_7052f3dc_4_k_cu_main4cuda3std6ranges3__45__cpo6cbeginE:
	.zero		1
	.type		_ZN30_INTERNAL_7052f3dc_4_k_cu_main6thrust24THRUST_300001_SM_1000_NS12placeholders2_6E,@object
	.size		_ZN30_INTERNAL_7052f3dc_4_k_cu_main6thrust24THRUST_300001_SM_1000_NS12placeholders2_6E,(_ZN30_INTERNAL_7052f3dc_4_k_cu_main4cuda3std3__45__cpo7crbeginE - _ZN30_INTERNAL_7052f3dc_4_k_cu_main6thrust24THRUST_300001_SM_1000_NS12placeholders2_6E)
_ZN30_INTERNAL_7052f3dc_4_k_cu_main6thrust24THRUST_300001_SM_1000_NS12placeholders2_6E:
	.zero		1
	.type		_ZN30_INTERNAL_7052f3dc_4_k_cu_main4cuda3std3__45__cpo7crbeginE,@object
	.size		_ZN30_INTERNAL_7052f3dc_4_k_cu_main4cuda3std3__45__cpo7crbeginE,(_ZN30_INTERNAL_7052f3dc_4_k_cu_main4cuda3std6ranges3__45__cpo4nextE - _ZN30_INTERNAL_7052f3dc_4_k_cu_main4cuda3std3__45__cpo7crbeginE)
_ZN30_INTERNAL_7052f3dc_4_k_cu_main4cuda3std3__45__cpo7crbeginE:
	.zero		1
	.type		_ZN30_INTERNAL_7052f3dc_4_k_cu_main4cuda3std6ranges3__45__cpo4nextE,@object
	.size		_ZN30_INTERNAL_7052f3dc_4_k_cu_main4cuda3std6ranges3__45__cpo4nextE,(_ZN30_INTERNAL_7052f3dc_4_k_cu_main4cuda3std6ranges3__45__cpo4swapE - _ZN30_INTERNAL_7052f3dc_4_k_cu_main4cuda3std6ranges3__45__cpo4nextE)
_ZN30_INTERNAL_7052f3dc_4_k_cu_main4cuda3std6ranges3__45__cpo4nextE:
	.zero		1
	.type		_ZN30_INTERNAL_7052f3dc_4_k_cu_main4cuda3std6ranges3__45__cpo4swapE,@object
	.size		_ZN30_INTERNAL_7052f3dc_4_k_cu_main4cuda3std6ranges3__45__cpo4swapE,(_ZN30_INTERNAL_7052f3dc_4_k_cu_main6thrust24THRUST_300001_SM_1000_NS8cuda_cub10par_nosyncE - _ZN30_INTERNAL_7052f3dc_4_k_cu_main4cuda3std6ranges3__45__cpo4swapE)
_ZN30_INTERNAL_7052f3dc_4_k_cu_main4cuda3std6ranges3__45__cpo4swapE:
	.zero		1
	.type		_ZN30_INTERNAL_7052f3dc_4_k_cu_main6thrust24THRUST_300001_SM_1000_NS8cuda_cub10par_nosyncE,@object
	.size		_ZN30_INTERNAL_7052f3dc_4_k_cu_main6thrust24THRUST_300001_SM_1000_NS8cuda_cub10par_nosyncE,(_ZN30_INTERNAL_7052f3dc_4_k_cu_main6thrust24THRUST_300001_SM_1000_NS3seqE - _ZN30_INTERNAL_7052f3dc_4_k_cu_main6thrust24THRUST_300001_SM_1000_NS8cuda_cub10par_nosyncE)
_ZN30_INTERNAL_7052f3dc_4_k_cu_main6thrust24THRUST_300001_SM_1000_NS8cuda_cub10par_nosyncE:
	.zero		1
	.type		_ZN30_INTERNAL_7052f3dc_4_k_cu_main6thrust24THRUST_300001_SM_1000_NS3seqE,@object
	.size		_ZN30_INTERNAL_7052f3dc_4_k_cu_main6thrust24THRUST_300001_SM_1000_NS3seqE,(_ZN30_INTERNAL_7052f3dc_4_k_cu_main4cuda3std3__420unreachable_sentinelE - _ZN30_INTERNAL_7052f3dc_4_k_cu_main6thrust24THRUST_300001_SM_1000_NS3seqE)
_ZN30_INTERNAL_7052f3dc_4_k_cu_main6thrust24THRUST_300001_SM_1000_NS3seqE:
	.zero		1
	.type		_ZN30_INTERNAL_7052f3dc_4_k_cu_main4cuda3std3__420unreachable_sentinelE,@object
	.size		_ZN30_INTERNAL_7052f3dc_4_k_cu_main4cuda3std3__420unreachable_sentinelE,(_ZN30_INTERNAL_7052f3dc_4_k_cu_main4cuda3std6ranges3__45__cpo5ssizeE - _ZN30_INTERNAL_7052f3dc_4_k_cu_main4cuda3std3__420unreachable_sentinelE)
_ZN30_INTERNAL_7052f3dc_4_k_cu_main4cuda3std3__420unreachable_sentinelE:
	.zero		1
	.type		_ZN30_INTERNAL_7052f3dc_4_k_cu_main4cuda3std6ranges3__45__cpo5ssizeE,@object
	.size		_ZN30_INTERNAL_7052f3dc_4_k_cu_main4cuda3std6ranges3__45__cpo5ssizeE,(_ZN30_INTERNAL_7052f3dc_4_k_cu_main6thrust24THRUST_300001_SM_1000_NS12placeholders2_3E - _ZN30_INTERNAL_7052f3dc_4_k_cu_main4cuda3std6ranges3__45__cpo5ssizeE)
_ZN30_INTERNAL_7052f3dc_4_k_cu_main4cuda3std6ranges3__45__cpo5ssizeE:
	.zero		1
	.type		_ZN30_INTERNAL_7052f3dc_4_k_cu_main6thrust24THRUST_300001_SM_1000_NS12placeholders2_3E,@object
	.size		_ZN30_INTERNAL_7052f3dc_4_k_cu_main6thrust24THRUST_300001_SM_1000_NS12placeholders2_3E,(_ZN30_INTERNAL_7052f3dc_4_k_cu_main4cuda3std3__45__cpo4cendE - _ZN30_INTERNAL_7052f3dc_4_k_cu_main6thrust24THRUST_300001_SM_1000_NS12placeholders2_3E)
_ZN30_INTERNAL_7052f3dc_4_k_cu_main6thrust24THRUST_300001_SM_1000_NS12placeholders2_3E:
	.zero		1
	.type		_ZN30_INTERNAL_7052f3dc_4_k_cu_main4cuda3std3__45__cpo4cendE,@object
	.size		_ZN30_INTERNAL_7052f3dc_4_k_cu_main4cuda3std3__45__cpo4cendE,(_ZN30_INTERNAL_7052f3dc_4_k_cu_main4cuda3std6ranges3__45__cpo4cendE - _ZN30_INTERNAL_7052f3dc_4_k_cu_main4cuda3std3__45__cpo4cendE)
_ZN30_INTERNAL_7052f3dc_4_k_cu_main4cuda3std3__45__cpo4cendE:
	.zero		1
	.type		_ZN30_INTERNAL_7052f3dc_4_k_cu_main4cuda3std6ranges3__45__cpo4cendE,@object
	.size		_ZN30_INTERNAL_7052f3dc_4_k_cu_main4cuda3std6ranges3__45__cpo4cendE,(_ZN30_INTERNAL_7052f3dc_4_k_cu_main6thrust24THRUST_300001_SM_1000_NS12placeholders2_7E - _ZN30_INTERNAL_7052f3dc_4_k_cu_main4cuda3std6ranges3__45__cpo4cendE)
_ZN30_INTERNAL_7052f3dc_4_k_cu_main4cuda3std6ranges3__45__cpo4cendE:
	.zero		1
	.type		_ZN30_INTERNAL_7052f3dc_4_k_cu_main6thrust24THRUST_300001_SM_1000_NS12placeholders2_7E,@object
	.size		_ZN30_INTERNAL_7052f3dc_4_k_cu_main6thrust24THRUST_300001_SM_1000_NS12placeholders2_7E,(_ZN30_INTERNAL_7052f3dc_4_k_cu_main4cuda3std3__45__cpo5crendE - _ZN30_INTERNAL_7052f3dc_4_k_cu_main6thrust24THRUST_300001_SM_1000_NS12placeholders2_7E)
_ZN30_INTERNAL_7052f3dc_4_k_cu_main6thrust24THRUST_300001_SM_1000_NS12placeholders2_7E:
	.zero		1
	.type		_ZN30_INTERNAL_7052f3dc_4_k_cu_main4cuda3std3__45__cpo5crendE,@object
	.size		_ZN30_INTERNAL_7052f3dc_4_k_cu_main4cuda3std3__45__cpo5crendE,(_ZN30_INTERNAL_7052f3dc_4_k_cu_main4cuda3std6ranges3__45__cpo4prevE - _ZN30_INTERNAL_7052f3dc_4_k_cu_main4cuda3std3__45__cpo5crendE)
_ZN30_INTERNAL_7052f3dc_4_k_cu_main4cuda3std3__45__cpo5crendE:
	.zero		1
	.type		_ZN30_INTERNAL_7052f3dc_4_k_cu_main4cuda3std6ranges3__45__cpo4prevE,@object
	.size		_ZN30_INTERNAL_7052f3dc_4_k_cu_main4cuda3std6ranges3__45__cpo4prevE,(_ZN30_INTERNAL_7052f3dc_4_k_cu_main4cuda3std6ranges3__45__cpo9iter_moveE - _ZN30_INTERNAL_7052f3dc_4_k_cu_main4cuda3std6ranges3__45__cpo4prevE)
_ZN30_INTERNAL_7052f3dc_4_k_cu_main4cuda3std6ranges3__45__cpo4prevE:
	.zero		1
	.type		_ZN30_INTERNAL_7052f3dc_4_k_cu_main4cuda3std6ranges3__45__cpo9iter_moveE,@object
	.size		_ZN30_INTERNAL_7052f3dc_4_k_cu_main4cuda3std6ranges3__45__cpo9iter_moveE,(_ZN30_INTERNAL_7052f3dc_4_k_cu_main6thrust24THRUST_300001_SM_1000_NS6system6detail10sequential3seqE - _ZN30_INTERNAL_7052f3dc_4_k_cu_main4cuda3std6ranges3__45__cpo9iter_moveE)
_ZN30_INTERNAL_7052f3dc_4_k_cu_main4cuda3std6ranges3__45__cpo9iter_moveE:
	.zero		1
	.type		_ZN30_INTERNAL_7052f3dc_4_k_cu_main6thrust24THRUST_300001_SM_1000_NS6system6detail10sequential3seqE,@object
	.size		_ZN30_INTERNAL_7052f3dc_4_k_cu_main6thrust24THRUST_300001_SM_1000_NS6system6detail10sequential3seqE,(_ZN30_INTERNAL_7052f3dc_4_k_cu_main6thrust24THRUST_300001_SM_1000_NS12placeholders2_9E - _ZN30_INTERNAL_7052f3dc_4_k_cu_main6thrust24THRUST_300001_SM_1000_NS6system6detail10sequential3seqE)
_ZN30_INTERNAL_7052f3dc_4_k_cu_main6thrust24THRUST_300001_SM_1000_NS6system6detail10sequential3seqE:
	.zero		1
	.type		_ZN30_INTERNAL_7052f3dc_4_k_cu_main6thrust24THRUST_300001_SM_1000_NS12placeholders2_9E,@object
	.size		_ZN30_INTERNAL_7052f3dc_4_k_cu_main6thrust24THRUST_300001_SM_1000_NS12placeholders2_9E,(_ZN30_INTERNAL_7052f3dc_4_k_cu_main4cuda3std3__419piecewise_constructE - _ZN30_INTERNAL_7052f3dc_4_k_cu_main6thrust24THRUST_300001_SM_1000_NS12placeholders2_9E)
_ZN30_INTERNAL_7052f3dc_4_k_cu_main6thrust24THRUST_300001_SM_1000_NS12placeholders2_9E:
	.zero		1
	.type		_ZN30_INTERNAL_7052f3dc_4_k_cu_main4cuda3std3__419piecewise_constructE,@object
	.size		_ZN30_INTERNAL_7052f3dc_4_k_cu_main4cuda3std3__419piecewise_constructE,(_ZN30_INTERNAL_7052f3dc_4_k_cu_main4cuda3std6ranges3__45__cpo5cdataE - _ZN30_INTERNAL_7052f3dc_4_k_cu_main4cuda3std3__419piecewise_constructE)
_ZN30_INTERNAL_7052f3dc_4_k_cu_main4cuda3std3__419piecewise_constructE:
	.zero		1
	.type		_ZN30_INTERNAL_7052f3dc_4_k_cu_main4cuda3std6ranges3__45__cpo5cdataE,@object
	.size		_ZN30_INTERNAL_7052f3dc_4_k_cu_main4cuda3std6ranges3__45__cpo5cdataE,(_ZN30_INTERNAL_7052f3dc_4_k_cu_main6thrust24THRUST_300001_SM_1000_NS12placeholders2_1E - _ZN30_INTERNAL_7052f3dc_4_k_cu_main4cuda3std6ranges3__45__cpo5cdataE)
_ZN30_INTERNAL_7052f3dc_4_k_cu_main4cuda3std6ranges3__45__cpo5cdataE:
	.zero		1
	.type		_ZN30_INTERNAL_7052f3dc_4_k_cu_main6thrust24THRUST_300001_SM_1000_NS12placeholders2_1E,@object
	.size		_ZN30_INTERNAL_7052f3dc_4_k_cu_main6thrust24THRUST_300001_SM_1000_NS12placeholders2_1E,(_ZN30_INTERNAL_7052f3dc_4_k_cu_main4cuda3std3__45__cpo3endE - _ZN30_INTERNAL_7052f3dc_4_k_cu_main6thrust24THRUST_300001_SM_1000_NS12placeholders2_1E)
_ZN30_INTERNAL_7052f3dc_4_k_cu_main6thrust24THRUST_300001_SM_1000_NS12placeholders2_1E:
	.zero		1
	.type		_ZN30_INTERNAL_7052f3dc_4_k_cu_main4cuda3std3__45__cpo3endE,@object
	.size		_ZN30_INTERNAL_7052f3dc_4_k_cu_main4cuda3std3__45__cpo3endE,(_ZN30_INTERNAL_7052f3dc_4_k_cu_main4cuda3std6ranges3__45__cpo3endE - _ZN30_INTERNAL_7052f3dc_4_k_cu_main4cuda3std3__45__cpo3endE)
_ZN30_INTERNAL_7052f3dc_4_k_cu_main4cuda3std3__45__cpo3endE:
	.zero		1
	.type		_ZN30_INTERNAL_7052f3dc_4_k_cu_main4cuda3std6ranges3__45__cpo3endE,@object
	.size		_ZN30_INTERNAL_7052f3dc_4_k_cu_main4cuda3std6ranges3__45__cpo3endE,(_ZN30_INTERNAL_7052f3dc_4_k_cu_main6thrust24THRUST_300001_SM_1000_NS12placeholders2_5E - _ZN30_INTERNAL_7052f3dc_4_k_cu_main4cuda3std6ranges3__45__cpo3endE)
_ZN30_INTERNAL_7052f3dc_4_k_cu_main4cuda3std6ranges3__45__cpo3endE:
	.zero		1
	.type		_ZN30_INTERNAL_7052f3dc_4_k_cu_main6thrust24THRUST_300001_SM_1000_NS12placeholders2_5E,@object
	.size		_ZN30_INTERNAL_7052f3dc_4_k_cu_main6thrust24THRUST_300001_SM_1000_NS12placeholders2_5E,(_ZN30_INTERNAL_7052f3dc_4_k_cu_main4cuda3std3__45__cpo4rendE - _ZN30_INTERNAL_7052f3dc_4_k_cu_main6thrust24THRUST_300001_SM_1000_NS12placeholders2_5E)
_ZN30_INTERNAL_7052f3dc_4_k_cu_main6thrust24THRUST_300001_SM_1000_NS12placeholders2_5E:
	.zero		1
	.type		_ZN30_INTERNAL_7052f3dc_4_k_cu_main4cuda3std3__45__cpo4rendE,@object
	.size		_ZN30_INTERNAL_7052f3dc_4_k_cu_main4cuda3std3__45__cpo4rendE,(_ZN30_INTERNAL_7052f3dc_4_k_cu_main4cuda3std6ranges3__45__cpo9iter_swapE - _ZN30_INTERNAL_7052f3dc_4_k_cu_main4cuda3std3__45__cpo4rendE)
_ZN30_INTERNAL_7052f3dc_4_k_cu_main4cuda3std3__45__cpo4rendE:
	.zero		1
	.type		_ZN30_INTERNAL_7052f3dc_4_k_cu_main4cuda3std6ranges3__45__cpo9iter_swapE,@object
	.size		_ZN30_INTERNAL_7052f3dc_4_k_cu_main4cuda3std6ranges3__45__cpo9iter_swapE,(_ZN30_INTERNAL_7052f3dc_4_k_cu_main4cuda3std3__48unexpectE - _ZN30_INTERNAL_7052f3dc_4_k_cu_main4cuda3std6ranges3__45__cpo9iter_swapE)
_ZN30_INTERNAL_7052f3dc_4_k_cu_main4cuda3std6ranges3__45__cpo9iter_swapE:
	.zero		1
	.type		_ZN30_INTERNAL_7052f3dc_4_k_cu_main4cuda3std3__48unexpectE,@object
	.size		_ZN30_INTERNAL_7052f3dc_4_k_cu_main4cuda3std3__48unexpectE,(_ZN30_INTERNAL_7052f3dc_4_k_cu_main6thrust24THRUST_300001_SM_1000_NS8cuda_cub3parE - _ZN30_INTERNAL_7052f3dc_4_k_cu_main4cuda3std3__48unexpectE)
_ZN30_INTERNAL_7052f3dc_4_k_cu_main4cuda3std3__48unexpectE:
	.zero		1
	.type		_ZN30_INTERNAL_7052f3dc_4_k_cu_main6thrust24THRUST_300001_SM_1000_NS8cuda_cub3parE,@object
	.size		_ZN30_INTERNAL_7052f3dc_4_k_cu_main6thrust24THRUST_300001_SM_1000_NS8cuda_cub3parE,(.L_29 - _ZN30_INTERNAL_7052f3dc_4_k_cu_main6thrust24THRUST_300001_SM_1000_NS8cuda_cub3parE)
_ZN30_INTERNAL_7052f3dc_4_k_cu_main6thrust24THRUST_300001_SM_1000_NS8cuda_cub3parE:
	.zero		1
.L_29:


//--------------------- .nv.shared._ZN3cub18CUB_300001_SM_10006detail6reduce18DeviceReduceKernelINS2_10policy_hubI11minmax_pairIiEy16minmax_binary_opIiEE10Policy1000EN6thrust24THRUST_300001_SM_1000_NS6detail15normal_iteratorINSC_10device_ptrIfEEEEyS8_S6_15minmax_unary_opIiEEEvT0_PT3_T1_NS0_13GridEvenShareISN_EET2_T4_ --------------------------
	.section	.nv.shared._ZN3cub18CUB_300001_SM_10006detail6reduce18DeviceReduceKernelINS2_10policy_hubI11minmax_pairIiEy16minmax_binary_opIiEE10Policy1000EN6thrust24THRUST_300001_SM_1000_NS6detail15normal_iteratorINSC_10device_ptrIfEEEEyS8_S6_15minmax_unary_opIiEEEvT0_PT3_T1_NS0_13GridEvenShareISN_EET2_T4_,"aw",@nobits
	.sectionflags	@""
	.align	4
.nv.shared._ZN3cub18CUB_300001_SM_10006detail6reduce18DeviceReduceKernelINS2_10policy_hubI11minmax_pairIiEy16minmax_binary_opIiEE10Policy1000EN6thrust24THRUST_300001_SM_1000_NS6detail15normal_iteratorINSC_10device_ptrIfEEEEyS8_S6_15minmax_unary_opIiEEEvT0_PT3_T1_NS0_13GridEvenShareISN_EET2_T4_:
	.zero		1104


//--------------------- .nv.shared._ZN3cub18CUB_300001_SM_10006detail6reduce28DeviceReduceSingleTileKernelINS2_10policy_hubI11minmax_pairIiEy16minmax_binary_opIiEE10Policy1000EN6thrust24THRUST_300001_SM_1000_NS6detail15normal_iteratorINSC_10device_ptrIfEEEEPS6_yS8_S6_S6_15minmax_unary_opIiEEEvT0_T1_T2_T3_T4_T6_ --------------------------
	.section	.nv.shared._ZN3cub18CUB_300001_SM_10006detail6reduce28DeviceReduceSingleTileKernelINS2_10policy_hubI11minmax_pairIiEy16minmax_binary_opIiEE10Policy1000EN6thrust24THRUST_300001_SM_1000_NS6detail15normal_iteratorINSC_10device_ptrIfEEEEPS6_yS8_S6_S6_15minmax_unary_opIiEEEvT0_T1_T2_T3_T4_T6_,"aw",@nobits
	.sectionflags	@""
	.align	4
.nv.shared._ZN3cub18CUB_300001_SM_10006detail6reduce28DeviceReduceSingleTileKernelINS2_10policy_hubI11minmax_pairIiEy16minmax_binary_opIiEE10Policy1000EN6thrust24THRUST_300001_SM_1000_NS6detail15normal_iteratorINSC_10device_ptrIfEEEEPS6_yS8_S6_S6_15minmax_unary_opIiEEEvT0_T1_T2_T3_T4_T6_:
	.zero		1104


//--------------------- .nv.shared._ZN3cub18CUB_300001_SM_10006detail6reduce28DeviceReduceSingleTileKernelINS2_10policy_hubI11minmax_pairIiEj16minmax_binary_opIiEE10Policy1000EPS6_SB_iS8_S6_S6_N4cuda3std3__410__identityEEEvT0_T1_T2_T3_T4_T6_ --------------------------
	.section	.nv.shared._ZN3cub18CUB_300001_SM_10006detail6reduce28DeviceReduceSingleTileKernelINS2_10policy_hubI11minmax_pairIiEj16minmax_binary_opIiEE10Policy1000EPS6_SB_iS8_S6_S6_N4cuda3std3__410__identityEEEvT0_T1_T2_T3_T4_T6_,"aw",@nobits
	.sectionflags	@""
	.align	4
.nv.shared._ZN3cub18CUB_300001_SM_10006detail6reduce28DeviceReduceSingleTileKernelINS2_10policy_hubI11minmax_pairIiEj16minmax_binary_opIiEE10Policy1000EPS6_SB_iS8_S6_S6_N4cuda3std3__410__identityEEEvT0_T1_T2_T3_T4_T6_:
	.zero		1104


//--------------------- .nv.shared._ZN3cub18CUB_300001_SM_10006detail6reduce18DeviceReduceKernelINS2_10policy_hubI11minmax_pairIiEj16minmax_binary_opIiEE10Policy1000EN6thrust24THRUST_300001_SM_1000_NS6detail15normal_iteratorINSC_10device_ptrIfEEEEjS8_S6_15minmax_unary_opIiEEEvT0_PT3_T1_NS0_13GridEvenShareISN_EET2_T4_ --------------------------
	.section	.nv.shared._ZN3cub18CUB_300001_SM_10006detail6reduce18DeviceReduceKernelINS2_10policy_hubI11minmax_pairIiEj16minmax_binary_opIiEE10Policy1000EN6thrust24THRUST_300001_SM_1000_NS6detail15normal_iteratorINSC_10device_ptrIfEEEEjS8_S6_15minmax_unary_opIiEEEvT0_PT3_T1_NS0_13GridEvenShareISN_EET2_T4_,"aw",@nobits
	.sectionflags	@""
	.align	4
.nv.shared._ZN3cub18CUB_300001_SM_10006detail6reduce18DeviceReduceKernelINS2_10policy_hubI11minmax_pairIiEj16minmax_binary_opIiEE10Policy1000EN6thrust24THRUST_300001_SM_1000_NS6detail15normal_iteratorINSC_10device_ptrIfEEEEjS8_S6_15minmax_unary_opIiEEEvT0_PT3_T1_NS0_13GridEvenShareISN_EET2_T4_:
	.zero		1104


//--------------------- .nv.shared._ZN3cub18CUB_300001_SM_10006detail6reduce28DeviceReduceSingleTileKernelINS2_10policy_hubI11minmax_pairIiEj16minmax_binary_opIiEE10Policy1000EN6thrust24THRUST_300001_SM_1000_NS6detail15normal_iteratorINSC_10device_ptrIfEEEEPS6_jS8_S6_S6_15minmax_unary_opIiEEEvT0_T1_T2_T3_T4_T6_ --------------------------
	.section	.nv.shared._ZN3cub18CUB_300001_SM_10006detail6reduce28DeviceReduceSingleTileKernelINS2_10policy_hubI11minmax_pairIiEj16minmax_binary_opIiEE10Policy1000EN6thrust24THRUST_300001_SM_1000_NS6detail15normal_iteratorINSC_10device_ptrIfEEEEPS6_jS8_S6_S6_15minmax_unary_opIiEEEvT0_T1_T2_T3_T4_T6_,"aw",@nobits
	.sectionflags	@""
	.align	4
.nv.shared._ZN3cub18CUB_300001_SM_10006detail6reduce28DeviceReduceSingleTileKernelINS2_10policy_hubI11minmax_pairIiEj16minmax_binary_opIiEE10Policy1000EN6thrust24THRUST_300001_SM_1000_NS6detail15normal_iteratorINSC_10device_ptrIfEEEEPS6_jS8_S6_S6_15minmax_unary_opIiEEEvT0_T1_T2_T3_T4_T6_:
	.zero		1104


//--------------------- .nv.constant0._ZN3cub18CUB_300001_SM_10006detail6reduce28DeviceReduceSingleTileKernelINS2_10policy_hubI11minmax_pairIiEy16minmax_binary_opIiEE10Policy1000EPS6_SB_iS8_S6_S6_N4cuda3std3__410__identityEEEvT0_T1_T2_T3_T4_T6_ --------------------------
	.section	.nv.constant0._ZN3cub18CUB_300001_SM_10006detail6reduce28DeviceReduceSingleTileKernelINS2_10policy_hubI11minmax_pairIiEy16minmax_binary_opIiEE10Policy1000EPS6_SB_iS8_S6_S6_N4cuda3std3__410__identityEEEvT0_T1_T2_T3_T4_T6_,"a",@progbits
	.sectionflags	@""
	.align	4
.nv.constant0._ZN3cub18CUB_300001_SM_10006detail6reduce28DeviceReduceSingleTileKernelINS2_10policy_hubI11minmax_pairIiEy16minmax_binary_opIiEE10Policy1000EPS6_SB_iS8_S6_S6_N4cuda3std3__410__identityEEEvT0_T1_T2_T3_T4_T6_:
	.zero		929


//--------------------- .nv.constant0._ZN3cub18CUB_300001_SM_10006detail6reduce18DeviceReduceKernelINS2_10policy_hubI11minmax_pairIiEy16minmax_binary_opIiEE10Policy1000EN6thrust24THRUST_300001_SM_1000_NS6detail15normal_iteratorINSC_10device_ptrIfEEEEyS8_S6_15minmax_unary_opIiEEEvT0_PT3_T1_NS0_13GridEvenShareISN_EET2_T4_ --------------------------
	.section	.nv.constant0._ZN3cub18CUB_300001_SM_10006detail6reduce18DeviceReduceKernelINS2_10policy_hubI11minmax_pairIiEy16minmax_binary_opIiEE10Policy1000EN6thrust24THRUST_300001_SM_1000_NS6detail15normal_iteratorINSC_10device_ptrIfEEEEyS8_S6_15minmax_unary_opIiEEEvT0_PT3_T1_NS0_13GridEvenShareISN_EET2_T4_,"a",@progbits
	.sectionflags	@""
	.align	4
.nv.constant0._ZN3cub18CUB_300001_SM_10006detail6reduce18DeviceReduceKernelINS2_10policy_hubI11minmax_pairIiEy16minmax_binary_opIiEE10Policy1000EN6thrust24THRUST_300001_SM_1000_NS6detail15normal_iteratorINSC_10device_ptrIfEEEEyS8_S6_15minmax_unary_opIiEEEvT0_PT3_T1_NS0_13GridEvenShareISN_EET2_T4_:
	.zero		994


//--------------------- .nv.constant0._ZN3cub18CUB_300001_SM_10006detail6reduce28DeviceReduceSingleTileKernelINS2_10policy_hubI11minmax_pairIiEy16minmax_binary_opIiEE10Policy1000EN6thrust24THRUST_300001_SM_1000_NS6detail15normal_iteratorINSC_10device_ptrIfEEEEPS6_yS8_S6_S6_15minmax_unary_opIiEEEvT0_T1_T2_T3_T4_T6_ --------------------------
	.section	.nv.constant0._ZN3cub18CUB_300001_SM_10006detail6reduce28DeviceReduceSingleTileKernelINS2_10policy_hubI11minmax_pairIiEy16minmax_binary_opIiEE10Policy1000EN6thrust24THRUST_300001_SM_1000_NS6detail15normal_iteratorINSC_10device_ptrIfEEEEPS6_yS8_S6_S6_15minmax_unary_opIiEEEvT0_T1_T2_T3_T4_T6_,"a",@progbits
	.sectionflags	@""
	.align	4
.nv.constant0._ZN3cub18CUB_300001_SM_10006detail6reduce28DeviceReduceSingleTileKernelINS2_10policy_hubI11minmax_pairIiEy16minmax_binary_opIiEE10Policy1000EN6thrust24THRUST_300001_SM_1000_NS6detail15normal_iteratorINSC_10device_ptrIfEEEEPS6_yS8_S6_S6_15minmax_unary_opIiEEEvT0_T1_T2_T3_T4_T6_:
	.zero		933


//--------------------- .nv.constant0._ZN3cub18CUB_300001_SM_10006detail6reduce28DeviceReduceSingleTileKernelINS2_10policy_hubI11minmax_pairIiEj16minmax_binary_opIiEE10Policy1000EPS6_SB_iS8_S6_S6_N4cuda3std3__410__identityEEEvT0_T1_T2_T3_T4_T6_ --------------------------
	.section	.nv.constant0._ZN3cub18CUB_300001_SM_10006detail6reduce28DeviceReduceSingleTileKernelINS2_10policy_hubI11minmax_pairIiEj16minmax_binary_opIiEE10Policy1000EPS6_SB_iS8_S6_S6_N4cuda3std3__410__identityEEEvT0_T1_T2_T3_T4_T6_,"a",@progbits
	.sectionflags	@""
	.align	4
.nv.constant0._ZN3cub18CUB_300001_SM_10006detail6reduce28DeviceReduceSingleTileKernelINS2_10policy_hubI11minmax_pairIiEj16minmax_binary_opIiEE10Policy1000EPS6_SB_iS8_S6_S6_N4cuda3std3__410__identityEEEvT0_T1_T2_T3_T4_T6_:
	.zero		929


//--------------------- .nv.constant0._ZN3cub18CUB_300001_SM_10006detail6reduce18DeviceReduceKernelINS2_10policy_hubI11minmax_pairIiEj16minmax_binary_opIiEE10Policy1000EN6thrust24THRUST_300001_SM_1000_NS6detail15normal_iteratorINSC_10device_ptrIfEEEEjS8_S6_15minmax_unary_opIiEEEvT0_PT3_T1_NS0_13GridEvenShareISN_EET2_T4_ --------------------------
	.section	.nv.constant0._ZN3cub18CUB_300001_SM_10006detail6reduce18DeviceReduceKernelINS2_10policy_hubI11minmax_pairIiEj16minmax_binary_opIiEE10Policy1000EN6thrust24THRUST_300001_SM_1000_NS6detail15normal_iteratorINSC_10device_ptrIfEEEEjS8_S6_15minmax_unary_opIiEEEvT0_PT3_T1_NS0_13GridEvenShareISN_EET2_T4_,"a",@progbits
	.sectionflags	@""
	.align	4
.nv.constant0._ZN3cub18CUB_300001_SM_10006detail6reduce18DeviceReduceKernelINS2_10policy_hubI11minmax_pairIiEj16minmax_binary_opIiEE10Policy1000EN6thrust24THRUST_300001_SM_1000_NS6detail15normal_iteratorINSC_10device_ptrIfEEEEjS8_S6_15minmax_unary_opIiEEEvT0_PT3_T1_NS0_13GridEvenShareISN_EET2_T4_:
	.zero		958


//--------------------- .nv.constant0._ZN3cub18CUB_300001_SM_10006detail6reduce28DeviceReduceSingleTileKernelINS2_10policy_hubI11minmax_pairIiEj16minmax_binary_opIiEE10Policy1000EN6thrust24THRUST_300001_SM_1000_NS6detail15normal_iteratorINSC_10device_ptrIfEEEEPS6_jS8_S6_S6_15minmax_unary_opIiEEEvT0_T1_T2_T3_T4_T6_ --------------------------
	.section	.nv.constant0._ZN3cub18CUB_300001_SM_10006detail6reduce28DeviceReduceSingleTileKernelINS2_10policy_hubI11minmax_pairIiEj16minmax_binary_opIiEE10Policy1000EN6thrust24THRUST_300001_SM_1000_NS6detail15normal_iteratorINSC_10device_ptrIfEEEEPS6_jS8_S6_S6_15minmax_unary_opIiEEEvT0_T1_T2_T3_T4_T6_,"a",@progbits
	.sectionflags	@""
	.align	4
.nv.constant0._ZN3cub18CUB_300001_SM_10006detail6reduce28DeviceReduceSingleTileKernelINS2_10policy_hubI11minmax_pairIiEj16minmax_binary_opIiEE10Policy1000EN6thrust24THRUST_300001_SM_1000_NS6detail15normal_iteratorINSC_10device_ptrIfEEEEPS6_jS8_S6_S6_15minmax_unary_opIiEEEvT0_T1_T2_T3_T4_T6_:
	.zero		929


//--------------------- .nv.constant0._ZN3cub18CUB_300001_SM_10006detail9transform16transform_kernelINS2_10policy_hubILb1EN4cuda3std3__45tupleIJN6thrust24THRUST_300001_SM_1000_NS7pointerIiNSA_8cuda_cub3tagENSA_11use_defaultESE_EEEEEE10policy1000ElNS7_10__identityENSA_10device_ptrIfEEJPiEEEvT0_iT1_T2_DpNS2_10kernel_argIT3_EE --------------------------
	.section	.nv.constant0._ZN3cub18CUB_300001_SM_10006detail9transform16transform_kernelINS2_10policy_hubILb1EN4cuda3std3__45tupleIJN6thrust24THRUST_300001_SM_1000_NS7pointerIiNSA_8cuda_cub3tagENSA_11use_defaultESE_EEEEEE10policy1000ElNS7_10__identityENSA_10device_ptrIfEEJPiEEEvT0_iT1_T2_DpNS2_10kernel_argIT3_EE,"a",@progbits
	.sectionflags	@""
	.align	4
.nv.constant0._ZN3cub18CUB_300001_SM_10006detail9transform16transform_kernelINS2_10policy_hubILb1EN4cuda3std3__45tupleIJN6thrust24THRUST_300001_SM_1000_NS7pointerIiNSA_8cuda_cub3tagENSA_11use_defaultESE_EEEEEE10policy1000ElNS7_10__identityENSA_10device_ptrIfEEJPiEEEvT0_iT1_T2_DpNS2_10kernel_argIT3_EE:
	.zero		936


//--------------------- .nv.constant0._ZN3cub18CUB_300001_SM_10006detail9transform16transform_kernelINS2_10policy_hubILb1EN4cuda3std3__45tupleIJN6thrust24THRUST_300001_SM_1000_NS7pointerIiNSA_8cuda_cub3tagENSA_11use_defaultESE_EEEEEE10policy1000EiNS7_10__identityENSA_10device_ptrIfEEJPiEEEvT0_iT1_T2_DpNS2_10kernel_argIT3_EE --------------------------
	.section	.nv.constant0._ZN3cub18CUB_300001_SM_10006detail9transform16transform_kernelINS2_10policy_hubILb1EN4cuda3std3__45tupleIJN6thrust24THRUST_300001_SM_1000_NS7pointerIiNSA_8cuda_cub3tagENSA_11use_defaultESE_EEEEEE10policy1000EiNS7_10__identityENSA_10device_ptrIfEEJPiEEEvT0_iT1_T2_DpNS2_10kernel_argIT3_EE,"a",@progbits
	.sectionflags	@""
	.align	4
.nv.constant0._ZN3cub18CUB_300001_SM_10006detail9transform16transform_kernelINS2_10policy_hubILb1EN4cuda3std3__45tupleIJN6thrust24THRUST_300001_SM_1000_NS7pointerIiNSA_8cuda_cub3tagENSA_11use_defaultESE_EEEEEE10policy1000EiNS7_10__identityENSA_10device_ptrIfEEJPiEEEvT0_iT1_T2_DpNS2_10kernel_argIT3_EE:
	.zero		936


//--------------------- .nv.constant0._ZN3cub18CUB_300001_SM_10006detail11EmptyKernelIvEEvv --------------------------
	.section	.nv.constant0._ZN3cub18CUB_300001_SM_10006detail11EmptyKernelIvEEvv,"a",@progbits
	.sectionflags	@""
	.align	4
.nv.constant0._ZN3cub18CUB_300001_SM_10006detail11EmptyKernelIvEEvv:
	.zero		896


//--------------------- SYMBOLS --------------------------

	.type		.nv.reservedSmem.offset0,@object
	.size		.nv.reservedSmem.offset0,0x4
	.type		.nv.reservedSmem.cap,@object
	.size		.nv.reservedSmem.cap,0x4
